def matmul_kernel(
    a_ptr,
    b_ptr,
    c_ptr,
    M,
    N,
    K,
    stride_am,
    stride_ak,
    stride_bk,
    stride_bn,
    stride_cm,
    stride_cn,
    BLOCK_M: tl.constexpr,
    BLOCK_N: tl.constexpr,
    BLOCK_K: tl.constexpr,
    GROUP_M: tl.constexpr,
):
    pid = tl.program_id(axis=0)
    num_pid_m = tl.cdiv(M, BLOCK_M)
    num_pid_n = tl.cdiv(N, BLOCK_N)
    num_pid_in_group = GROUP_M * num_pid_n
    group_id = pid // num_pid_in_group
    first_pid_m = group_id * GROUP_M
    group_size_m = min(num_pid_m - first_pid_m, GROUP_M)
    pid_m = first_pid_m + ((pid % num_pid_in_group) % group_size_m)
    pid_n = (pid % num_pid_in_group) // group_size_m

    offs_am = (pid_m * BLOCK_M + tl.arange(0, BLOCK_M)) % M
    offs_bn = (pid_n * BLOCK_N + tl.arange(0, BLOCK_N)) % N
    offs_k = tl.arange(0, BLOCK_K)
    a_ptrs = a_ptr + offs_am[:, None] * stride_am + offs_k[None, :] * stride_ak
    b_ptrs = b_ptr + offs_k[:, None] * stride_bk + offs_bn[None, :] * stride_bn

    acc = tl.zeros((BLOCK_M, BLOCK_N), dtype=tl.float32)
    for kk in range(0, tl.cdiv(K, BLOCK_K)):
        a = tl.load(a_ptrs, mask=offs_k[None, :] < K - kk * BLOCK_K, other=0.0)
        b = tl.load(b_ptrs, mask=offs_k[:, None] < K - kk * BLOCK_K, other=0.0)
        acc = tl.dot(a, b, acc)
        a_ptrs += BLOCK_K * stride_ak
        b_ptrs += BLOCK_K * stride_bk

    c = acc.to(c_ptr.dtype.element_ty)
    offs_cm = pid_m * BLOCK_M + tl.arange(0, BLOCK_M)
    offs_cn = pid_n * BLOCK_N + tl.arange(0, BLOCK_N)
    c_ptrs = c_ptr + offs_cm[:, None] * stride_cm + offs_cn[None, :] * stride_cn
    mask = (offs_cm[:, None] < M) & (offs_cn[None, :] < N)
    tl.store(c_ptrs, c, mask=mask)

# config = {"BLOCK_K": 64, "BLOCK_M": 256, "BLOCK_N": 32, "GROUP_M": 8, "arch": "sm_90", "dtype": "fp8e4m3", "num_ctas": 1, "num_stages": 2, "num_warps": 2}
# arch = sm_90


// ===== COMPILED SASS (sm_90a) =====

	.target	sm_90a

	.elftype	@"ET_EXEC"


//--------------------- .note.nv.tkinfo           --------------------------
	.section	.note.nv.tkinfo,"",@"SHT_NOTE"
	.sectionflags	@"SHF_NOTE_NV_TKINFO"
	.tkinfo
        /*0018*/ 	.word	0x00000002
        /*0030*/ 	.string	""
        /*0030*/ 	.string	"ptxas"
        /*0030*/ 	.string	"Cuda compilation tools, release 13.0, V13.0.88"
        /*0030*/ 	.string	"Build cuda_13.0.r13.0/compiler.36424714_0"
        /*0030*/ 	.string	"-v  -suppress-debug-info  -lineinfo  -arch sm_90a "



//--------------------- .note.nv.cuinfo           --------------------------
	.section	.note.nv.cuinfo,"",@"SHT_NOTE"
	.sectionflags	@"SHF_NOTE_NV_CUINFO"
        /*0018*/ 	.short	0x0002
        /*001a*/ 	.short	0x005a
        /*001c*/ 	.short	0x0082
	.zero		2


//--------------------- .nv.info                  --------------------------
	.section	.nv.info,"",@"SHT_CUDA_INFO"
	.align	4


	//----- nvinfo : EIATTR_REGCOUNT
	.align		4
        /*0000*/ 	.byte	0x04, 0x2f
        /*0002*/ 	.short	(.L_1 - .L_0)
	.align		4
.L_0:
        /*0004*/ 	.word	index@(matmul_kernel)
        /*0008*/ 	.word	0x00000020


	//----- nvinfo : EIATTR_FRAME_SIZE
	.align		4
.L_1:
        /*000c*/ 	.byte	0x04, 0x11
        /*000e*/ 	.short	(.L_3 - .L_2)
	.align		4
.L_2:
        /*0010*/ 	.word	index@(matmul_kernel)
        /*0014*/ 	.word	0x00001b28


	//----- nvinfo : EIATTR_MIN_STACK_SIZE
	.align		4
.L_3:
        /*0018*/ 	.byte	0x04, 0x12
        /*001a*/ 	.short	(.L_5 - .L_4)
	.align		4
.L_4:
        /*001c*/ 	.word	index@(matmul_kernel)
        /*0020*/ 	.word	0x00001b28
.L_5:


//--------------------- .nv.compat                --------------------------
	.section	.nv.compat,"",@"SHT_CUDA_COMPAT_INFO"
	.align	4
        /*0000*/ 	.byte	0x02, 0x09, 0x01, 0x00, 0x02, 0x02, 0x02, 0x00, 0x02, 0x05, 0x05, 0x00, 0x03, 0x07, 0x01, 0x01
        /*0010*/ 	.byte	0x02, 0x03, 0x00, 0x00, 0x02, 0x06, 0x01, 0x00, 0x04, 0x0b, 0x08, 0x00, 0x00, 0x00, 0x00, 0x00
        /*0020*/ 	.byte	0x00, 0x00, 0x00, 0x00


//--------------------- .nv.info.matmul_kernel    --------------------------
	.section	.nv.info.matmul_kernel,"",@"SHT_CUDA_INFO"
	.sectionflags	@""
	.align	4


	//----- nvinfo : EIATTR_CUDA_API_VERSION
	.align		4
        /*0000*/ 	.byte	0x04, 0x37
        /*0002*/ 	.short	(.L_7 - .L_6)
.L_6:
        /*0004*/ 	.word	0x00000082


	//----- nvinfo : EIATTR_KPARAM_INFO
	.align		4
.L_7:
        /*0008*/ 	.byte	0x04, 0x17
        /*000a*/ 	.short	(.L_9 - .L_8)
.L_8:
        /*000c*/ 	.word	0x00000000
        /*0010*/ 	.short	0x000d
        /*0012*/ 	.short	0x0048
        /*0014*/ 	.byte	0x00, 0xf4, 0x21, 0x00


	//----- nvinfo : EIATTR_KPARAM_INFO
	.align		4
.L_9:
        /*0018*/ 	.byte	0x04, 0x17
        /*001a*/ 	.short	(.L_11 - .L_10)
.L_10:
        /*001c*/ 	.word	0x00000000
        /*0020*/ 	.short	0x000c
        /*0022*/ 	.short	0x0040
        /*0024*/ 	.byte	0x00, 0xf4, 0x21, 0x00


	//----- nvinfo : EIATTR_KPARAM_INFO
	.align		4
.L_11:
        /*0028*/ 	.byte	0x04, 0x17
        /*002a*/ 	.short	(.L_13 - .L_12)
.L_12:
        /*002c*/ 	.word	0x00000000
        /*0030*/ 	.short	0x000b
        /*0032*/ 	.short	0x0038
        /*0034*/ 	.byte	0x00, 0xf0, 0x11, 0x00


	//----- nvinfo : EIATTR_KPARAM_INFO
	.align		4
.L_13:
        /*0038*/ 	.byte	0x04, 0x17
        /*003a*/ 	.short	(.L_15 - .L_14)
.L_14:
        /*003c*/ 	.word	0x00000000
        /*0040*/ 	.short	0x000a
        /*0042*/ 	.short	0x0034
        /*0044*/ 	.byte	0x00, 0xf0, 0x11, 0x00


	//----- nvinfo : EIATTR_KPARAM_INFO
	.align		4
.L_15:
        /*0048*/ 	.byte	0x04, 0x17
        /*004a*/ 	.short	(.L_17 - .L_16)
.L_16:
        /*004c*/ 	.word	0x00000000
        /*0050*/ 	.short	0x0009
        /*0052*/ 	.short	0x0030
        /*0054*/ 	.byte	0x00, 0xf0, 0x11, 0x00


	//----- nvinfo : EIATTR_KPARAM_INFO
	.align		4
.L_17:
        /*0058*/ 	.byte	0x04, 0x17
        /*005a*/ 	.short	(.L_19 - .L_18)
.L_18:
        /*005c*/ 	.word	0x00000000
        /*0060*/ 	.short	0x0008
        /*0062*/ 	.short	0x002c
        /*0064*/ 	.byte	0x00, 0xf0, 0x11, 0x00


	//----- nvinfo : EIATTR_KPARAM_INFO
	.align		4
.L_19:
        /*0068*/ 	.byte	0x04, 0x17
        /*006a*/ 	.short	(.L_21 - .L_20)
.L_20:
        /*006c*/ 	.word	0x00000000
        /*0070*/ 	.short	0x0007
        /*0072*/ 	.short	0x0028
        /*0074*/ 	.byte	0x00, 0xf0, 0x11, 0x00


	//----- nvinfo : EIATTR_KPARAM_INFO
	.align		4
.L_21:
        /*0078*/ 	.byte	0x04, 0x17
        /*007a*/ 	.short	(.L_23 - .L_22)
.L_22:
        /*007c*/ 	.word	0x00000000
        /*0080*/ 	.short	0x0006
        /*0082*/ 	.short	0x0024
        /*0084*/ 	.byte	0x00, 0xf0, 0x11, 0x00


	//----- nvinfo : EIATTR_KPARAM_INFO
	.align		4
.L_23:
        /*0088*/ 	.byte	0x04, 0x17
        /*008a*/ 	.short	(.L_25 - .L_24)
.L_24:
        /*008c*/ 	.word	0x00000000
        /*0090*/ 	.short	0x0005
        /*0092*/ 	.short	0x0020
        /*0094*/ 	.byte	0x00, 0xf0, 0x11, 0x00


	//----- nvinfo : EIATTR_KPARAM_INFO
	.align		4
.L_25:
        /*0098*/ 	.byte	0x04, 0x17
        /*009a*/ 	.short	(.L_27 - .L_26)
.L_26:
        /*009c*/ 	.word	0x00000000
        /*00a0*/ 	.short	0x0004
        /*00a2*/ 	.short	0x001c
        /*00a4*/ 	.byte	0x00, 0xf0, 0x11, 0x00


	//----- nvinfo : EIATTR_KPARAM_INFO
	.align		4
.L_27:
        /*00a8*/ 	.byte	0x04, 0x17
        /*00aa*/ 	.short	(.L_29 - .L_28)
.L_28:
        /*00ac*/ 	.word	0x00000000
        /*00b0*/ 	.short	0x0003
        /*00b2*/ 	.short	0x0018
        /*00b4*/ 	.byte	0x00, 0xf0, 0x11, 0x00


	//----- nvinfo : EIATTR_KPARAM_INFO
	.align		4
.L_29:
        /*00b8*/ 	.byte	0x04, 0x17
        /*00ba*/ 	.short	(.L_31 - .L_30)
.L_30:
        /*00bc*/ 	.word	0x00000000
        /*00c0*/ 	.short	0x0002
        /*00c2*/ 	.short	0x0010
        /*00c4*/ 	.byte	0x00, 0xf4, 0x21, 0x00


	//----- nvinfo : EIATTR_KPARAM_INFO
	.align		4
.L_31:
        /*00c8*/ 	.byte	0x04, 0x17
        /*00ca*/ 	.short	(.L_33 - .L_32)
.L_32:
        /*00cc*/ 	.word	0x00000000
        /*00d0*/ 	.short	0x0001
        /*00d2*/ 	.short	0x0008
        /*00d4*/ 	.byte	0x00, 0xf4, 0x21, 0x00


	//----- nvinfo : EIATTR_KPARAM_INFO
	.align		4
.L_33:
        /*00d8*/ 	.byte	0x04, 0x17
        /*00da*/ 	.short	(.L_35 - .L_34)
.L_34:
        /*00dc*/ 	.word	0x00000000
        /*00e0*/ 	.short	0x0000
        /*00e2*/ 	.short	0x0000
        /*00e4*/ 	.byte	0x00, 0xf4, 0x21, 0x00


	//----- nvinfo : EIATTR_SPARSE_MMA_MASK
	.align		4
.L_35:
        /*00e8*/ 	.byte	0x03, 0x50
        /*00ea*/ 	.short	0x0000


	//----- nvinfo : EIATTR_MAXREG_COUNT
	.align		4
        /*00ec*/ 	.byte	0x03, 0x1b
        /*00ee*/ 	.short	0x00ff


	//----- nvinfo : EIATTR_NUM_BARRIERS
	.align		4
        /*00f0*/ 	.byte	0x02, 0x4c
        /*00f2*/ 	.byte	0x01
	.zero		1


	//----- nvinfo : EIATTR_ANNOTATIONS
	.align		4
        /*00f4*/ 	.byte	0x04, 0x55
        /*00f6*/ 	.short	(.L_37 - .L_36)


	//   ....[0]....
.L_36:
        /*00f8*/ 	.word	0x00000001
        /*00fc*/ 	.byte	0x10, 0x05, 0x00, 0x00, 0x01, 0x00, 0x00, 0x00, 0x60, 0x05, 0x00, 0x00, 0x01, 0x00, 0x00, 0x00
        /* <DEDUP_REMOVED lines=2976> */
        /*bb0c*/ 	.byte	0xc0, 0xdf, 0x02, 0x00


	//----- nvinfo : EIATTR_MERCURY_ISA_VERSION
	.align		4
.L_37:
        /*bb10*/ 	.byte	0x03, 0x5f
        /*bb12*/ 	.short	0x0101


	//----- nvinfo : EIATTR_EXIT_INSTR_OFFSETS
	.align		4
        /*bb14*/ 	.byte	0x04, 0x1c
        /*bb16*/ 	.short	(.L_39 - .L_38)


	//   ....[0]....
.L_38:
        /*bb18*/ 	.word	0x0002e340


	//   ....[1]....
        /*bb1c*/ 	.word	0x0002e360


	//----- nvinfo : EIATTR_REQNTID
	.align		4
.L_39:
        /*bb20*/ 	.byte	0x04, 0x10
        /*bb22*/ 	.short	(.L_41 - .L_40)
.L_40:
        /*bb24*/ 	.word	0x00000040
        /*bb28*/ 	.word	0x00000001
        /*bb2c*/ 	.word	0x00000001


	//----- nvinfo : EIATTR_CBANK_PARAM_SIZE
	.align		4
.L_41:
        /*bb30*/ 	.byte	0x03, 0x19
        /*bb32*/ 	.short	0x0050


	//----- nvinfo : EIATTR_PARAM_CBANK
	.align		4
        /*bb34*/ 	.byte	0x04, 0x0a
        /*bb36*/ 	.short	(.L_43 - .L_42)
	.align		4
.L_42:
        /*bb38*/ 	.word	index@(.nv.constant0.matmul_kernel)
        /*bb3c*/ 	.short	0x0210
        /*bb3e*/ 	.short	0x0050


	//----- nvinfo : EIATTR_SW_WAR
	.align		4
.L_43:
        /*bb40*/ 	.byte	0x04, 0x36
        /*bb42*/ 	.short	(.L_45 - .L_44)
.L_44:
        /*bb44*/ 	.word	0x00000008
.L_45:


//--------------------- .nv.callgraph             --------------------------
	.section	.nv.callgraph,"",@"SHT_CUDA_CALLGRAPH"
	.align	4
	.sectionentsize	8
	.align		4
        /*0000*/ 	.word	0x00000000
	.align		4
        /*0004*/ 	.word	0xffffffff
	.align		4
        /*0008*/ 	.word	0x00000000
	.align		4
        /*000c*/ 	.word	0xfffffffe
	.align		4
        /*0010*/ 	.word	0x00000000
	.align		4
        /*0014*/ 	.word	0xfffffffd
	.align		4
        /*0018*/ 	.word	0x00000000
	.align		4
        /*001c*/ 	.word	0xfffffffc


//--------------------- .text.matmul_kernel       --------------------------
	.section	.text.matmul_kernel,"ax",@progbits
	.align	128
        .global         matmul_kernel
        .type           matmul_kernel,@function
        .size           matmul_kernel,(.L_x_4 - matmul_kernel)
        .other          matmul_kernel,@"STO_CUDA_ENTRY STV_DEFAULT"
matmul_kernel:
.text.matmul_kernel:
[----:B------:R-:W0:Y:S08]  /*0000*/  LDC R1, c[0x0][0x28] ;  /* 0x00000a00ff017b82 */ /* 0x000e300000000800 */
[----:B------:R-:W1:Y:S01]  /*0010*/  LDC.64 R4, c[0x0][0x228] ;  /* 0x00008a00ff047b82 */ /* 0x000e620000000a00 */
[----:B------:R-:W2:Y:S01]  /*0020*/  S2R R16, SR_TID.X ;  /* 0x0000000000107919 */ /* 0x000ea20000002100 */
[----:B0-----:R-:W-:Y:S01]  /*0030*/  VIADD R1, R1, 0xffffe4d8 ;  /* 0xffffe4d801017836 */ /* 0x001fe20000000000 */
[----:B------:R-:W-:Y:S01]  /*0040*/  UMOV UR5, 0x400 ;  /* 0x0000040000057882 */ /* 0x000fe20000000000 */
[----:B------:R-:W-:-:S04]  /*0050*/  ULDC.64 UR32, c[0x0][0x208] ;  /* 0x0000820000207ab9 */ /* 0x000fc80000000a00 */
[----:B------:R-:W0:Y:S01]  /*0060*/  S2UR UR4, SR_CgaCtaId ;  /* 0x00000000000479c3 */ /* 0x000e220000008800 */
[----:B-1----:R-:W-:-:S05]  /*0070*/  VIADD R0, R5, 0x1f ;  /* 0x0000001f05007836 */ /* 0x002fca0000000000 */
[----:B------:R-:W-:Y:S01]  /*0080*/  SHF.R.S32.HI R3, RZ, 0x1f, R0 ;  /* 0x0000001fff037819 */ /* 0x000fe20000011400 */
[----:B0-----:R-:W-:-:S03]  /*0090*/  ULEA UR5, UR4, UR5, 0x18 ;  /* 0x0000000504057291 */ /* 0x001fc6000f8ec03f */
[----:B------:R-:W-:Y:S02]  /*00a0*/  LEA.HI R3, R3, R0, RZ, 0x5 ;  /* 0x0000000003037211 */ /* 0x000fe400078f28ff */
[----:B--2---:R-:W-:Y:S02]  /*00b0*/  LOP3.LUT R14, R16, 0x3f, RZ, 0xc0, !PT ;  /* 0x0000003f100e7812 */ /* 0x004fe400078ec0ff */
[----:B------:R-:W-:Y:S02]  /*00c0*/  SHF.R.S32.HI R0, RZ, 0x5, R3 ;  /* 0x00000005ff007819 */ /* 0x000fe40000011403 */
[----:B------:R-:W0:Y:S03]  /*00d0*/  S2R R3, SR_CTAID.X ;  /* 0x0000000000037919 */ /* 0x000e260000002500 */
[----:B------:R-:W-:-:S05]  /*00e0*/  IMAD.SHL.U32 R0, R0, 0x8, RZ ;  /* 0x0000000800007824 */ /* 0x000fca00078e00ff */
[-C--:B------:R-:W-:Y:S02]  /*00f0*/  IABS R9, R0.reuse ;  /* 0x0000000000097213 */ /* 0x080fe40000000000 */
[----:B------:R-:W-:Y:S02]  /*0100*/  IABS R12, R0 ;  /* 0x00000000000c7213 */ /* 0x000fe40000000000 */
[----:B------:R-:W1:Y:S08]  /*0110*/  I2F.RP R2, R9 ;  /* 0x0000000900027306 */ /* 0x000e700000209400 */
[----:B-1----:R-:W1:Y:S01]  /*0120*/  MUFU.RCP R2, R2 ;  /* 0x0000000200027308 */ /* 0x002e620000001000 */
[----:B0-----:R-:W-:Y:S01]  /*0130*/  IABS R10, R3 ;  /* 0x00000003000a7213 */ /* 0x001fe20000000000 */
[----:B-1----:R-:W-:-:S02]  /*0140*/  VIADD R6, R2, 0xffffffe ;  /* 0x0ffffffe02067836 */ /* 0x002fc40000000000 */
[----:B------:R-:W-:-:S04]  /*0150*/  IMAD.MOV R2, RZ, RZ, -R12 ;  /* 0x000000ffff027224 */ /* 0x000fc800078e0a0c */
[----:B------:R0:W1:Y:S02]  /*0160*/  F2I.FTZ.U32.TRUNC.NTZ R7, R6 ;  /* 0x0000000600077305 */ /* 0x000064000021f000 */
[----:B0-----:R-:W-:Y:S02]  /*0170*/  IMAD.MOV.U32 R6, RZ, RZ, RZ ;  /* 0x000000ffff067224 */ /* 0x001fe400078e00ff */
[----:B-1----:R-:W-:-:S04]  /*0180*/  IMAD.MOV R8, RZ, RZ, -R7 ;  /* 0x000000ffff087224 */ /* 0x002fc800078e0a07 */
[----:B------:R-:W-:Y:S02]  /*0190*/  IMAD R11, R8, R9, RZ ;  /* 0x00000009080b7224 */ /* 0x000fe400078e02ff */
[----:B------:R-:W-:Y:S02]  /*01a0*/  IMAD.MOV.U32 R8, RZ, RZ, R10 ;  /* 0x000000ffff087224 */ /* 0x000fe400078e000a */
[----:B------:R-:W-:-:S06]  /*01b0*/  IMAD.HI.U32 R7, R7, R11, R6 ;  /* 0x0000000b07077227 */ /* 0x000fcc00078e0006 */
[----:B------:R-:W-:-:S04]  /*01c0*/  IMAD.HI.U32 R7, R7, R8, RZ ;  /* 0x0000000807077227 */ /* 0x000fc800078e00ff */
[----:B------:R-:W-:-:S05]  /*01d0*/  IMAD R2, R7, R2, R8 ;  /* 0x0000000207027224 */ /* 0x000fca00078e0208 */
[----:B------:R-:W-:-:S13]  /*01e0*/  ISETP.GT.U32.AND P1, PT, R9, R2, PT ;  /* 0x000000020900720c */ /* 0x000fda0003f24070 */
[----:B------:R-:W-:Y:S02]  /*01f0*/  @!P1 IMAD.IADD R2, R2, 0x1, -R9 ;  /* 0x0000000102029824 */ /* 0x000fe400078e0a09 */
[----:B------:R-:W-:Y:S01]  /*0200*/  @!P1 VIADD R7, R7, 0x1 ;  /* 0x0000000107079836 */ /* 0x000fe20000000000 */
[----:B------:R-:W-:Y:S02]  /*0210*/  ISETP.NE.AND P1, PT, R0, RZ, PT ;  /* 0x000000ff0000720c */ /* 0x000fe40003f25270 */
[----:B------:R-:W-:Y:S02]  /*0220*/  ISETP.GE.U32.AND P0, PT, R2, R9, PT ;  /* 0x000000090200720c */ /* 0x000fe40003f06070 */
[----:B------:R-:W-:-:S04]  /*0230*/  LOP3.LUT R2, R3, R0, RZ, 0x3c, !PT ;  /* 0x0000000003027212 */ /* 0x000fc800078e3cff */
[----:B------:R-:W-:Y:S01]  /*0240*/  ISETP.GE.AND P2, PT, R2, RZ, PT ;  /* 0x000000ff0200720c */ /* 0x000fe20003f46270 */
[----:B------:R-:W-:-:S06]  /*0250*/  VIADD R2, R4, 0xff ;  /* 0x000000ff04027836 */ /* 0x000fcc0000000000 */
[----:B------:R-:W-:-:S04]  /*0260*/  @P0 VIADD R7, R7, 0x1 ;  /* 0x0000000107070836 */ /* 0x000fc80000000000 */
[----:B------:R-:W-:Y:S01]  /*0270*/  IMAD.MOV.U32 R6, RZ, RZ, R7 ;  /* 0x000000ffff067224 */ /* 0x000fe200078e0007 */
[----:B------:R-:W-:-:S03]  /*0280*/  SHF.R.S32.HI R7, RZ, 0x1f, R2 ;  /* 0x0000001fff077819 */ /* 0x000fc60000011402 */
[----:B------:R-:W-:Y:S01]  /*0290*/  @!P2 IMAD.MOV R6, RZ, RZ, -R6 ;  /* 0x000000ffff06a224 */ /* 0x000fe200078e0a06 */
[----:B------:R-:W-:Y:S02]  /*02a0*/  @!P1 LOP3.LUT R6, RZ, R0, RZ, 0x33, !PT ;  /* 0x00000000ff069212 */ /* 0x000fe400078e33ff */
[----:B------:R-:W-:-:S03]  /*02b0*/  LEA.HI R7, R7, R2, RZ, 0x8 ;  /* 0x0000000207077211 */ /* 0x000fc600078f40ff */
[----:B------:R-:W-:Y:S02]  /*02c0*/  IMAD.SHL.U32 R2, R6, 0x8, RZ ;  /* 0x0000000806027824 */ /* 0x000fe400078e00ff */
[----:B------:R-:W-:-:S03]  /*02d0*/  IMAD.MOV R6, RZ, RZ, -R6 ;  /* 0x000000ffff067224 */ /* 0x000fc600078e0a06 */
[----:B------:R-:W-:Y:S01]  /*02e0*/  LEA.HI.SX32 R7, R7, -R2, 0x18 ;  /* 0x8000000207077211 */ /* 0x000fe200078fc2ff */
[----:B------:R-:W-:Y:S02]  /*02f0*/  IMAD R15, R0, R6, R3 ;  /* 0x00000006000f7224 */ /* 0x000fe400078e0203 */
[----:B------:R-:W-:Y:S01]  /*0300*/  IMAD.MOV.U32 R6, RZ, RZ, RZ ;  /* 0x000000ffff067224 */ /* 0x000fe200078e00ff */
[----:B------:R-:W-:Y:S02]  /*0310*/  VIMNMX R8, R7, 0x8, PT ;  /* 0x0000000807087848 */ /* 0x000fe40003fe0100 */
[----:B------:R-:W-:Y:S02]  /*0320*/  IABS R13, R15 ;  /* 0x0000000f000d7213 */ /* 0x000fe40000000000 */
[----:B------:R-:W-:-:S04]  /*0330*/  IABS R11, R8 ;  /* 0x00000008000b7213 */ /* 0x000fc80000000000 */
[----:B------:R-:W0:Y:S08]  /*0340*/  I2F.RP R9, R11 ;  /* 0x0000000b00097306 */ /* 0x000e300000209400 */
[----:B0-----:R-:W0:Y:S02]  /*0350*/  MUFU.RCP R9, R9 ;  /* 0x0000000900097308 */ /* 0x001e240000001000 */
[----:B0-----:R-:W-:-:S06]  /*0360*/  VIADD R7, R9, 0xffffffe ;  /* 0x0ffffffe09077836 */ /* 0x001fcc0000000000 */
[----:B------:R-:W0:Y:S02]  /*0370*/  F2I.FTZ.U32.TRUNC.NTZ R7, R7 ;  /* 0x0000000700077305 */ /* 0x000e24000021f000 */
[----:B0-----:R-:W-:-:S04]  /*0380*/  IMAD.MOV R10, RZ, RZ, -R7 ;  /* 0x000000ffff0a7224 */ /* 0x001fc800078e0a07 */
[----:B------:R-:W-:-:S04]  /*0390*/  IMAD.MOV.U32 R0, RZ, RZ, R10 ;  /* 0x000000ffff007224 */ /* 0x000fc800078e000a */
[----:B------:R-:W-:Y:S01]  /*03a0*/  IMAD R3, R0, R11, RZ ;  /* 0x0000000b00037224 */ /* 0x000fe200078e02ff */
[----:B------:R-:W-:-:S03]  /*03b0*/  IABS R0, R8 ;  /* 0x0000000800007213 */ /* 0x000fc60000000000 */
[----:B------:R-:W-:Y:S02]  /*03c0*/  IMAD.HI.U32 R6, R7, R3, R6 ;  /* 0x0000000307067227 */ /* 0x000fe400078e0006 */
[----:B------:R-:W0:Y:S02]  /*03d0*/  LDC R7, c[0x0][0x230] ;  /* 0x00008c00ff077b82 */ /* 0x000e240000000800 */
[----:B------:R-:W-:Y:S02]  /*03e0*/  IMAD.MOV R0, RZ, RZ, -R0 ;  /* 0x000000ffff007224 */ /* 0x000fe400078e0a00 */
[----:B------:R-:W-:-:S04]  /*03f0*/  IMAD.HI.U32 R6, R6, R13, RZ ;  /* 0x0000000d06067227 */ /* 0x000fc800078e00ff */
[----:B------:R-:W-:-:S05]  /*0400*/  IMAD R0, R6, R0, R13 ;  /* 0x0000000006007224 */ /* 0x000fca00078e020d */
[----:B------:R-:W-:Y:S01]  /*0410*/  ISETP.GT.U32.AND P1, PT, R11, R0, PT ;  /* 0x000000000b00720c */ /* 0x000fe20003f24070 */
[----:B0-----:R-:W-:-:S12]  /*0420*/  VIADD R18, R7, 0x3f ;  /* 0x0000003f07127836 */ /* 0x001fd80000000000 */
[----:B------:R-:W-:Y:S02]  /*0430*/  @!P1 IMAD.IADD R0, R0, 0x1, -R11 ;  /* 0x0000000100009824 */ /* 0x000fe400078e0a0b */
[----:B------:R-:W-:Y:S01]  /*0440*/  @!P1 VIADD R6, R6, 0x1 ;  /* 0x0000000106069836 */ /* 0x000fe20000000000 */
[----:B------:R-:W-:Y:S02]  /*0450*/  ISETP.NE.AND P1, PT, R8, RZ, PT ;  /* 0x000000ff0800720c */ /* 0x000fe40003f25270 */
[----:B------:R-:W-:Y:S02]  /*0460*/  ISETP.GE.U32.AND P0, PT, R0, R11, PT ;  /* 0x0000000b0000720c */ /* 0x000fe40003f06070 */
[----:B------:R-:W-:-:S04]  /*0470*/  LOP3.LUT R0, R15, R8, RZ, 0x3c, !PT ;  /* 0x000000080f007212 */ /* 0x000fc800078e3cff */
[----:B------:R-:W-:-:S07]  /*0480*/  ISETP.GE.AND P2, PT, R0, RZ, PT ;  /* 0x000000ff0000720c */ /* 0x000fce0003f46270 */
[----:B------:R-:W-:Y:S01]  /*0490*/  @P0 VIADD R6, R6, 0x1 ;  /* 0x0000000106060836 */ /* 0x000fe20000000000 */
[----:B------:R-:W-:-:S05]  /*04a0*/  ISETP.GT.AND P0, PT, R18, 0x3f, PT ;  /* 0x0000003f1200780c */ /* 0x000fca0003f04270 */
[----:B------:R-:W-:Y:S01]  /*04b0*/  @!P2 IMAD.MOV R6, RZ, RZ, -R6 ;  /* 0x000000ffff06a224 */ /* 0x000fe200078e0a06 */
[----:B------:R-:W-:-:S05]  /*04c0*/  @!P1 LOP3.LUT R6, RZ, R8, RZ, 0x33, !PT ;  /* 0x00000008ff069212 */ /* 0x000fca00078e33ff */
[----:B------:R-:W-:Y:S02]  /*04d0*/  IMAD.MOV R3, RZ, RZ, -R6 ;  /* 0x000000ffff037224 */ /* 0x000fe400078e0a06 */
[----:B------:R-:W-:Y:S02]  /*04e0*/  IMAD.SHL.U32 R17, R6, 0x20, RZ ;  /* 0x0000002006117824 */ /* 0x000fe400078e00ff */
[----:B------:R-:W-:Y:S02]  /*04f0*/  IMAD R3, R8, R3, R15 ;  /* 0x0000000308037224 */ /* 0x000fe400078e020f */
[C---:B------:R-:W-:Y:S01]  /*0500*/  VIADD R6, R17.reuse, 0x2 ;  /* 0x0000000211067836 */ /* 0x040fe20000000000 */
[----:B------:R-:W-:Y:S01]  /*0510*/  STL [R1+0x6b4], R17 ;  /* 0x0006b41101007387 */ /* 0x000fe20000100800 */
[----:B------:R-:W-:Y:S02]  /*0520*/  IMAD.IADD R0, R2, 0x1, R3 ;  /* 0x0000000102007824 */ /* 0x000fe400078e0203 */
[----:B------:R-:W-:-:S02]  /*0530*/  VIADD R2, R17, 0x1 ;  /* 0x0000000111027836 */ /* 0x000fc40000000000 */
[C---:B------:R-:W-:Y:S02]  /*0540*/  VIADD R3, R17.reuse, 0x3 ;  /* 0x0000000311037836 */ /* 0x040fe40000000000 */
[----:B------:R-:W-:Y:S01]  /*0550*/  IMAD R25, R0, 0x100, R14 ;  /* 0x0000010000197824 */ /* 0x000fe200078e020e */
[----:B------:R0:W-:Y:S01]  /*0560*/  STL [R1+0x58], R2 ;  /* 0x0000580201007387 */ /* 0x0001e20000100800 */
[C---:B------:R-:W-:Y:S02]  /*0570*/  VIADD R7, R17.reuse, 0x11 ;  /* 0x0000001111077836 */ /* 0x040fe40000000000 */
[C---:B------:R-:W-:Y:S01]  /*0580*/  VIADD R9, R17.reuse, 0x14 ;  /* 0x0000001411097836 */ /* 0x040fe20000000000 */
[----:B------:R1:W-:Y:S01]  /*0590*/  STL [R1+0x54], R6 ;  /* 0x0000540601007387 */ /* 0x0003e20000100800 */
[C---:B------:R-:W-:Y:S02]  /*05a0*/  VIADD R8, R17.reuse, 0x15 ;  /* 0x0000001511087836 */ /* 0x040fe40000000000 */
[C---:B------:R-:W-:Y:S01]  /*05b0*/  VIADD R10, R17.reuse, 0x16 ;  /* 0x00000016110a7836 */ /* 0x040fe20000000000 */
[----:B------:R2:W-:Y:S01]  /*05c0*/  STL [R1+0x50], R3 ;  /* 0x0000500301007387 */ /* 0x0005e20000100800 */
[----:B------:R-:W-:-:S02]  /*05d0*/  VIADD R15, R17, 0x17 ;  /* 0x00000017110f7836 */ /* 0x000fc40000000000 */
[C---:B0-----:R-:W-:Y:S02]  /*05e0*/  VIADD R2, R17.reuse, 0x4 ;  /* 0x0000000411027836 */ /* 0x041fe40000000000 */
[C---:B------:R-:W-:Y:S02]  /*05f0*/  VIADD R12, R17.reuse, 0x18 ;  /* 0x00000018110c7836 */ /* 0x040fe40000000000 */
[C---:B-1----:R-:W-:Y:S01]  /*0600*/  VIADD R6, R17.reuse, 0x5 ;  /* 0x0000000511067836 */ /* 0x042fe20000000000 */
[----:B------:R0:W-:Y:S01]  /*0610*/  STL [R1+0x4c], R2 ;  /* 0x00004c0201007387 */ /* 0x0001e20000100800 */
[C---:B------:R-:W-:Y:S02]  /*0620*/  VIADD R22, R17.reuse, 0x19 ;  /* 0x0000001911167836 */ /* 0x040fe40000000000 */
[C---:B--2---:R-:W-:Y:S01]  /*0630*/  VIADD R3, R17.reuse, 0x6 ;  /* 0x0000000611037836 */ /* 0x044fe20000000000 */
[----:B------:R1:W-:Y:S01]  /*0640*/  STL [R1+0x48], R6 ;  /* 0x0000480601007387 */ /* 0x0003e20000100800 */
[----:B------:R-:W-:-:S02]  /*0650*/  VIADD R21, R17, 0x1a ;  /* 0x0000001a11157836 */ /* 0x000fc40000000000 */
[C---:B------:R-:W-:Y:S01]  /*0660*/  VIADD R23, R17.reuse, 0x1b ;  /* 0x0000001b11177836 */ /* 0x040fe20000000000 */
[----:B------:R2:W-:Y:S01]  /*0670*/  STL [R1+0x44], R3 ;  /* 0x0000440301007387 */ /* 0x0005e20000100800 */
[C---:B------:R-:W-:Y:S02]  /*0680*/  VIADD R24, R17.reuse, 0x1c ;  /* 0x0000001c11187836 */ /* 0x040fe40000000000 */
[C---:B0-----:R-:W-:Y:S02]  /*0690*/  VIADD R2, R17.reuse, 0x7 ;  /* 0x0000000711027836 */ /* 0x041fe40000000000 */
[C---:B------:R-:W-:Y:S02]  /*06a0*/  VIADD R14, R17.reuse, 0x1d ;  /* 0x0000001d110e7836 */ /* 0x040fe40000000000 */
[C---:B-1----:R-:W-:Y:S01]  /*06b0*/  VIADD R6, R17.reuse, 0x8 ;  /* 0x0000000811067836 */ /* 0x042fe20000000000 */
[----:B------:R0:W-:Y:S01]  /*06c0*/  STL [R1+0x40], R2 ;  /* 0x0000400201007387 */ /* 0x0001e20000100800 */
[----:B------:R-:W-:-:S02]  /*06d0*/  VIADD R13, R17, 0x1e ;  /* 0x0000001e110d7836 */ /* 0x000fc40000000000 */
[C---:B--2---:R-:W-:Y:S01]  /*06e0*/  VIADD R3, R17.reuse, 0x9 ;  /* 0x0000000911037836 */ /* 0x044fe20000000000 */
[----:B------:R1:W-:Y:S01]  /*06f0*/  STL [R1+0x3c], R6 ;  /* 0x00003c0601007387 */ /* 0x0003e20000100800 */
[----:B------:R-:W-:Y:S02]  /*0700*/  VIADD R11, R17, 0x1f ;  /* 0x0000001f110b7836 */ /* 0x000fe40000000000 */
[----:B------:R-:W-:Y:S01]  /*0710*/  VIADD R0, R25, 0xc0 ;  /* 0x000000c019007836 */ /* 0x000fe20000000000 */
[----:B------:R2:W-:Y:S01]  /*0720*/  STL [R1+0x38], R3 ;  /* 0x0000380301007387 */ /* 0x0005e20000100800 */
[C---:B0-----:R-:W-:Y:S02]  /*0730*/  VIADD R2, R17.reuse, 0xa ;  /* 0x0000000a11027836 */ /* 0x041fe40000000000 */
[----:B-1----:R-:W-:-:S03]  /*0740*/  VIADD R6, R17, 0xb ;  /* 0x0000000b11067836 */ /* 0x002fc60000000000 */
[----:B------:R0:W-:Y:S01]  /*0750*/  STL [R1+0x34], R2 ;  /* 0x0000340201007387 */ /* 0x0001e20000100800 */
[----:B--2---:R-:W-:-:S03]  /*0760*/  VIADD R3, R17, 0xc ;  /* 0x0000000c11037836 */ /* 0x004fc60000000000 */
[----:B------:R1:W-:Y:S04]  /*0770*/  STL [R1+0x30], R6 ;  /* 0x0000300601007387 */ /* 0x0003e80000100800 */
        /* <DEDUP_REMOVED lines=11> */
[----:B------:R1:W-:Y:S01]  /*0830*/  STL [R1+0xfbc], R25 ;  /* 0x000fbc1901007387 */ /* 0x0003e20000100800 */
[C---:B------:R-:W-:Y:S02]  /*0840*/  VIADD R17, R25.reuse, 0x40 ;  /* 0x0000004019117836 */ /* 0x040fe40000000000 */
[----:B0-----:R-:W-:-:S03]  /*0850*/  VIADD R2, R25, 0x80 ;  /* 0x0000008019027836 */ /* 0x001fc60000000000 */
[----:B------:R1:W-:Y:S04]  /*0860*/  STL [R1+0xfc8], R17 ;  /* 0x000fc81101007387 */ /* 0x0003e80000100800 */
[----:B------:R1:W-:Y:S04]  /*0870*/  STL [R1+0xfc4], R2 ;  /* 0x000fc40201007387 */ /* 0x0003e80000100800 */
[----:B------:R1:W-:Y:S01]  /*0880*/  STL [R1+0xfc0], R0 ;  /* 0x000fc00001007387 */ /* 0x0003e20000100800 */
[----:B------:R-:W-:Y:S05]  /*0890*/  @P0 BRA `(.L_x_0) ;  /* 0x00000008000c0947 */ /* 0x000fea0003800000 */
[----:B-1----:R-:W-:Y:S01]  /*08a0*/  IMAD.SHL.U32 R0, R16, 0x8, RZ ;  /* 0x0000000810007824 */ /* 0x002fe200078e00ff */
[----:B------:R0:W-:Y:S04]  /*08b0*/  STL [R1+0x1f0], RZ ;  /* 0x0001f0ff01007387 */ /* 0x0001e80000100800 */
[----:B------:R0:W-:Y:S04]  /*08c0*/  STL [R1+0xfec], R0 ;  /* 0x000fec0001007387 */ /* 0x0001e80000100800 */
[----:B------:R0:W-:Y:S04]  /*08d0*/  STL [R1+0x1f4], RZ ;  /* 0x0001f4ff01007387 */ /* 0x0001e80000100800 */
        /* <DEDUP_REMOVED lines=125> */
[----:B------:R0:W-:Y:S01]  /*10b0*/  STL [R1+0x30c], RZ ;  /* 0x00030cff01007387 */ /* 0x0001e20000100800 */
[----:B------:R-:W-:Y:S05]  /*10c0*/  BRA `(.L_x_1) ;  /* 0x0000025c00e07947 */ /* 0x000fea0003800000 */
.L_x_0:
[----:B------:R-:W-:Y:S01]  /*10d0*/  STL [R1+0x1068], R9 ;  /* 0x0010680901007387 */ /* 0x000fe20000100800 */
[----:B------:R-:W-:Y:S02]  /*10e0*/  IABS R20, R4 ;  /* 0x0000000400147213 */ /* 0x000fe40000000000 */
[----:B-1----:R-:W-:Y:S01]  /*10f0*/  IABS R2, R5 ;  /* 0x0000000500027213 */ /* 0x002fe20000000000 */
[----:B------:R-:W-:Y:S01]  /*1100*/  STL [R1+0x1064], R6 ;  /* 0x0010640601007387 */ /* 0x000fe20000100800 */
[----:B------:R-:W-:Y:S01]  /*1110*/  IMAD.MOV.U32 R16, RZ, RZ, RZ ;  /* 0x000000ffff107224 */ /* 0x000fe200078e00ff */
[----:B------:R-:W-:Y:S01]  /*1120*/  IABS R25, R25 ;  /* 0x0000001900197213 */ /* 0x000fe20000000000 */
[----:B------:R-:W-:Y:S01]  /*1130*/  ULDC UR4, c[0x0][0x23c] ;  /* 0x00008f0000047ab9 */ /* 0x000fe20000000800 */
[----:B------:R0:W-:Y:S01]  /*1140*/  STL [R1+0x1060], R3 ;  /* 0x0010600301007387 */ /* 0x0001e20000100800 */
[----:B------:R-:W-:Y:S01]  /*1150*/  ISETP.GE.AND P0, PT, R11, RZ, PT ;  /* 0x000000ff0b00720c */ /* 0x000fe20003f06270 */
[----:B------:R-:W-:Y:S01]  /*1160*/  ULDC.64 UR6, c[0x0][0x218] ;  /* 0x0000860000067ab9 */ /* 0x000fe20000000a00 */
[----:B------:R-:W-:Y:S01]  /*1170*/  ULDC.64 UR8, c[0x0][0x210] ;  /* 0x0000840000087ab9 */ /* 0x000fe20000000a00 */
[----:B------:R-:W-:Y:S01]  /*1180*/  ULDC UR21, c[0x0][0x238] ;  /* 0x00008e0000157ab9 */ /* 0x000fe20000000800 */
[----:B------:R-:W-:Y:S01]  /*1190*/  ULDC UR22, c[0x0][0x238] ;  /* 0x00008e0000167ab9 */ /* 0x000fe20000000800 */
[----:B------:R-:W-:Y:S01]  /*11a0*/  ULDC UR23, c[0x0][0x238] ;  /* 0x00008e0000177ab9 */ /* 0x000fe20000000800 */
[----:B------:R-:W-:Y:S01]  /*11b0*/  ULDC UR24, c[0x0][0x238] ;  /* 0x00008e0000187ab9 */ /* 0x000fe20000000800 */
[----:B------:R-:W-:Y:S01]  /*11c0*/  ULDC UR25, c[0x0][0x238] ;  /* 0x00008e0000197ab9 */ /* 0x000fe20000000800 */
[----:B------:R-:W-:Y:S01]  /*11d0*/  ULDC UR26, c[0x0][0x238] ;  /* 0x00008e00001a7ab9 */ /* 0x000fe20000000800 */
[----:B0-----:R-:W2:Y:S01]  /*11e0*/  LDL R3, [R1+0xfc8] ;  /* 0x000fc80001037983 */ /* 0x001ea20000100800 */
[----:B------:R-:W-:Y:S01]  /*11f0*/  ULDC UR27, c[0x0][0x238] ;  /* 0x00008e00001b7ab9 */ /* 0x000fe20000000800 */
[----:B------:R-:W-:Y:S01]  /*1200*/  ULDC UR28, c[0x0][0x238] ;  /* 0x00008e00001c7ab9 */ /* 0x000fe20000000800 */
[----:B------:R-:W-:Y:S01]  /*1210*/  ULDC UR29, c[0x0][0x238] ;  /* 0x00008e00001d7ab9 */ /* 0x000fe20000000800 */
[----:B------:R0:W-:Y:S01]  /*1220*/  STL [R1+0x105c], R7 ;  /* 0x00105c0701007387 */ /* 0x0001e20000100800 */
[----:B------:R-:W-:Y:S01]  /*1230*/  ULDC UR30, c[0x0][0x238] ;  /* 0x00008e00001e7ab9 */ /* 0x000fe20000000800 */
        /* <DEDUP_REMOVED lines=8> */
[----:B0-----:R-:W3:Y:S01]  /*12c0*/  LDL R7, [R1+0xfc4] ;  /* 0x000fc40001077983 */ /* 0x001ee20000100800 */
[----:B------:R-:W0:Y:S01]  /*12d0*/  I2F.RP R0, R20 ;  /* 0x0000001400007306 */ /* 0x000e220000209400 */
[----:B------:R-:W-:Y:S01]  /*12e0*/  ULDC UR13, c[0x0][0x238] ;  /* 0x00008e00000d7ab9 */ /* 0x000fe20000000800 */
[----:B------:R-:W-:Y:S01]  /*12f0*/  ULDC UR14, c[0x0][0x238] ;  /* 0x00008e00000e7ab9 */ /* 0x000fe20000000800 */
[----:B------:R1:W-:Y:S01]  /*1300*/  STL [R1+0x103c], R5 ;  /* 0x00103c0501007387 */ /* 0x0003e20000100800 */
[----:B------:R-:W-:Y:S01]  /*1310*/  ULDC UR15, c[0x0][0x238] ;  /* 0x00008e00000f7ab9 */ /* 0x000fe20000000800 */
[----:B------:R-:W-:Y:S01]  /*1320*/  ULDC UR16, c[0x0][0x238] ;  /* 0x00008e0000107ab9 */ /* 0x000fe20000000800 */
[----:B------:R-:W-:Y:S01]  /*1330*/  ULDC UR17, c[0x0][0x238] ;  /* 0x00008e0000117ab9 */ /* 0x000fe20000000800 */
[----:B------:R-:W-:Y:S01]  /*1340*/  ULDC UR18, c[0x0][0x238] ;  /* 0x00008e0000127ab9 */ /* 0x000fe20000000800 */
[----:B------:R-:W4:Y:S01]  /*1350*/  I2F.RP R18, R2 ;  /* 0x0000000200127306 */ /* 0x000f220000209400 */
[----:B------:R-:W-:Y:S01]  /*1360*/  ULDC UR39, c[0x0][0x238] ;  /* 0x00008e0000277ab9 */ /* 0x000fe20000000800 */
[----:B------:R-:W-:Y:S01]  /*1370*/  ULDC UR40, c[0x0][0x238] ;  /* 0x00008e0000287ab9 */ /* 0x000fe20000000800 */
[----:B------:R-:W-:Y:S01]  /*1380*/  ULDC UR41, c[0x0][0x238] ;  /* 0x00008e0000297ab9 */ /* 0x000fe20000000800 */
[----:B------:R-:W-:Y:S01]  /*1390*/  ULDC UR42, c[0x0][0x238] ;  /* 0x00008e00002a7ab9 */ /* 0x000fe20000000800 */
[----:B-1----:R-:W5:Y:S01]  /*13a0*/  LDL R5, [R1+0xfc0] ;  /* 0x000fc00001057983 */ /* 0x002f620000100800 */
[----:B------:R-:W-:-:S02]  /*13b0*/  ULDC UR19, c[0x0][0x238] ;  /* 0x00008e0000137ab9 */ /* 0x000fc40000000800 */
[----:B0-----:R-:W0:Y:S08]  /*13c0*/  MUFU.RCP R0, R0 ;  /* 0x0000000000007308 */ /* 0x001e300000001000 */
[----:B----4-:R-:W1:Y:S01]  /*13d0*/  MUFU.RCP R18, R18 ;  /* 0x0000001200127308 */ /* 0x010e620000001000 */
[----:B0-----:R-:W-:-:S07]  /*13e0*/  VIADD R0, R0, 0xffffffe ;  /* 0x0ffffffe00007836 */ /* 0x001fce0000000000 */
[----:B------:R-:W0:Y:S01]  /*13f0*/  F2I.FTZ.U32.TRUNC.NTZ R17, R0 ;  /* 0x0000000000117305 */ /* 0x000e22000021f000 */
[----:B-1----:R-:W-:-:S07]  /*1400*/  VIADD R18, R18, 0xffffffe ;  /* 0x0ffffffe12127836 */ /* 0x002fce0000000000 */
[----:B------:R1:W4:Y:S01]  /*1410*/  F2I.FTZ.U32.TRUNC.NTZ R19, R18 ;  /* 0x0000001200137305 */ /* 0x000322000021f000 */
[----:B0-----:R-:W-:Y:S02]  /*1420*/  IMAD.MOV R0, RZ, RZ, -R17 ;  /* 0x000000ffff007224 */ /* 0x001fe400078e0a11 */
[----:B-1----:R-:W-:Y:S02]  /*1430*/  IMAD.MOV.U32 R18, RZ, RZ, RZ ;  /* 0x000000ffff127224 */ /* 0x002fe400078e00ff */
[----:B------:R-:W-:-:S04]  /*1440*/  IMAD R29, R0, R20, RZ ;  /* 0x00000014001d7224 */ /* 0x000fc800078e02ff */
[----:B------:R-:W-:-:S04]  /*1450*/  IMAD.HI.U32 R29, R17, R29, R16 ;  /* 0x0000001d111d7227 */ /* 0x000fc800078e0010 */
[----:B----4-:R-:W-:Y:S02]  /*1460*/  IMAD.MOV R0, RZ, RZ, -R19 ;  /* 0x000000ffff007224 */ /* 0x010fe400078e0a13 */
[----:B------:R-:W-:-:S04]  /*1470*/  IMAD.HI.U32 R28, R29, R25, RZ ;  /* 0x000000191d1c7227 */ /* 0x000fc800078e00ff */
[----:B------:R-:W-:Y:S02]  /*1480*/  IMAD.MOV R6, RZ, RZ, -R28 ;  /* 0x000000ffff067224 */ /* 0x000fe400078e0a1c */
[----:B------:R-:W-:Y:S02]  /*1490*/  IMAD R0, R0, R2, RZ ;  /* 0x0000000200007224 */ /* 0x000fe400078e02ff */
[----:B------:R-:W-:Y:S02]  /*14a0*/  IMAD R25, R20, R6, R25 ;  /* 0x0000000614197224 */ /* 0x000fe400078e0219 */
[----:B------:R-:W-:Y:S01]  /*14b0*/  IMAD.HI.U32 R0, R19, R0, R18 ;  /* 0x0000000013007227 */ /* 0x000fe200078e0012 */
[----:B------:R-:W-:Y:S02]  /*14c0*/  IABS R19, R13 ;  /* 0x0000000d00137213 */ /* 0x000fe40000000000 */
[----:B--2---:R-:W-:-:S05]  /*14d0*/  IABS R16, R3 ;  /* 0x0000000300107213 */ /* 0x004fca0000000000 */
[----:B------:R-:W-:-:S04]  /*14e0*/  IMAD.HI.U32 R27, R29, R16, RZ ;  /* 0x000000101d1b7227 */ /* 0x000fc800078e00ff */
[----:B------:R-:W-:-:S04]  /*14f0*/  IMAD.MOV R27, RZ, RZ, -R27 ;  /* 0x000000ffff1b7224 */ /* 0x000fc800078e0a1b */
[----:B------:R-:W-:Y:S01]  /*1500*/  IMAD R16, R20, R27, R16 ;  /* 0x0000001b14107224 */ /* 0x000fe200078e0210 */
[----:B---3--:R-:W-:-:S04]  /*1510*/  IABS R26, R7 ;  /* 0x00000007001a7213 */ /* 0x008fc80000000000 */
[----:B------:R-:W-:Y:S01]  /*1520*/  ISETP.GT.U32.AND P2, PT, R20, R16, PT ;  /* 0x000000101400720c */ /* 0x000fe20003f44070 */
[----:B------:R-:W-:-:S04]  /*1530*/  IMAD.HI.U32 R9, R29, R26, RZ ;  /* 0x0000001a1d097227 */ /* 0x000fc800078e00ff */
[----:B------:R-:W-:Y:S02]  /*1540*/  IMAD.MOV R28, RZ, RZ, -R9 ;  /* 0x000000ffff1c7224 */ /* 0x000fe400078e0a09 */
[----:B------:R-:W2:Y:S01]  /*1550*/  LDL.LU R9, [R1+0x1068] ;  /* 0x0010680001097983 */ /* 0x000ea20000300800 */
[----:B-----5:R-:W-:-:S03]  /*1560*/  IABS R17, R5 ;  /* 0x0000000500117213 */ /* 0x020fc60000000000 */
[----:B------:R-:W3:Y:S02]  /*1570*/  LDL.LU R6, [R1+0x1064] ;  /* 0x0010640001067983 */ /* 0x000ee40000300800 */
[----:B------:R-:W-:Y:S01]  /*1580*/  @!P2 IMAD.IADD R16, R16, 0x1, -R20 ;  /* 0x000000011010a824 */ /* 0x000fe200078e0a14 */
[----:B------:R-:W-:Y:S01]  /*1590*/  ISETP.GE.AND P2, PT, R13, RZ, PT ;  /* 0x000000ff0d00720c */ /* 0x000fe20003f46270 */
[----:B------:R-:W-:Y:S01]  /*15a0*/  IMAD.HI.U32 R29, R29, R17, RZ ;  /* 0x000000111d1d7227 */ /* 0x000fe200078e00ff */
[----:B------:R-:W4:Y:S03]  /*15b0*/  LDL R13, [R1+0xfbc] ;  /* 0x000fbc00010d7983 */ /* 0x000f260000100800 */
[----:B------:R-:W-:Y:S02]  /*15c0*/  IMAD.MOV R29, RZ, RZ, -R29 ;  /* 0x000000ffff1d7224 */ /* 0x000fe400078e0a1d */
[----:B------:R-:W-:-:S02]  /*15d0*/  IMAD R26, R20, R28, R26 ;  /* 0x0000001c141a7224 */ /* 0x000fc400078e021a */
[C---:B------:R-:W-:Y:S01]  /*15e0*/  IMAD R17, R20.reuse, R29, R17 ;  /* 0x0000001d14117224 */ /* 0x040fe200078e0211 */
[C---:B------:R-:W-:Y:S02]  /*15f0*/  ISETP.GT.U32.AND P1, PT, R20.reuse, R25, PT ;  /* 0x000000191400720c */ /* 0x040fe40003f24070 */
[C---:B------:R-:W-:Y:S02]  /*1600*/  ISETP.GT.U32.AND P3, PT, R20.reuse, R26, PT ;  /* 0x0000001a1400720c */ /* 0x040fe40003f64070 */
[----:B------:R-:W-:Y:S02]  /*1610*/  ISETP.GT.U32.AND P5, PT, R20, R17, PT ;  /* 0x000000111400720c */ /* 0x000fe40003fa4070 */
[----:B------:R-:W-:-:S07]  /*1620*/  IABS R28, R11 ;  /* 0x0000000b001c7213 */ /* 0x000fce0000000000 */
[--C-:B------:R-:W-:Y:S02]  /*1630*/  @!P1 IMAD.IADD R25, R25, 0x1, -R20.reuse ;  /* 0x0000000119199824 */ /* 0x100fe400078e0a14 */
[--C-:B------:R-:W-:Y:S02]  /*1640*/  @!P3 IMAD.IADD R26, R26, 0x1, -R20.reuse ;  /* 0x000000011a1ab824 */ /* 0x100fe400078e0a14 */
[----:B------:R-:W-:Y:S01]  /*1650*/  @!P5 IMAD.IADD R17, R17, 0x1, -R20 ;  /* 0x000000011111d824 */ /* 0x000fe200078e0a14 */
[----:B------:R-:W-:Y:S01]  /*1660*/  ISETP.GT.U32.AND P5, PT, R20, R16, PT ;  /* 0x000000101400720c */ /* 0x000fe20003fa4070 */
[----:B------:R-:W-:Y:S01]  /*1670*/  IMAD.HI.U32 R27, R0, R28, RZ ;  /* 0x0000001c001b7227 */ /* 0x000fe200078e00ff */
[C---:B------:R-:W-:Y:S02]  /*1680*/  ISETP.GT.U32.AND P4, PT, R20.reuse, R25, PT ;  /* 0x000000191400720c */ /* 0x040fe40003f84070 */
[----:B------:R-:W-:Y:S01]  /*1690*/  ISETP.GT.U32.AND P1, PT, R20, R26, PT ;  /* 0x0000001a1400720c */ /* 0x000fe20003f24070 */
[----:B------:R-:W-:Y:S01]  /*16a0*/  IMAD.HI.U32 R29, R0, R19, RZ ;  /* 0x00000013001d7227 */ /* 0x000fe200078e00ff */
[----:B------:R-:W-:-:S03]  /*16b0*/  ISETP.GT.U32.AND P3, PT, R20, R17, PT ;  /* 0x000000111400720c */ /* 0x000fc60003f64070 */
[----:B------:R-:W-:Y:S01]  /*16c0*/  IMAD.MOV R27, RZ, RZ, -R27 ;  /* 0x000000ffff1b7224 */ /* 0x000fe200078e0a1b */
[----:B------:R-:W-:Y:S01]  /*16d0*/  IABS R18, R14 ;  /* 0x0000000e00127213 */ /* 0x000fe20000000000 */
[----:B------:R-:W-:Y:S02]  /*16e0*/  IMAD.MOV R29, RZ, RZ, -R29 ;  /* 0x000000ffff1d7224 */ /* 0x000fe400078e0a1d */
[----:B------:R-:W-:Y:S02]  /*16f0*/  IMAD R27, R2, R27, R28 ;  /* 0x0000001b021b7224 */ /* 0x000fe400078e021c */
[--C-:B------:R-:W-:Y:S01]  /*1700*/  @!P5 IMAD.IADD R16, R16, 0x1, -R20.reuse ;  /* 0x000000011010d824 */ /* 0x100fe200078e0a14 */
[----:B------:R-:W-:Y:S01]  /*1710*/  ISETP.GE.AND P5, PT, R7, RZ, PT ;  /* 0x000000ff0700720c */ /* 0x000fe20003fa6270 */
[----:B------:R-:W-:Y:S02]  /*1720*/  IMAD R19, R2, R29, R19 ;  /* 0x0000001d02137224 */ /* 0x000fe400078e0213 */
[--C-:B------:R-:W-:Y:S01]  /*1730*/  @!P4 IMAD.IADD R25, R25, 0x1, -R20.reuse ;  /* 0x000000011919c824 */ /* 0x100fe200078e0a14 */
[----:B------:R-:W-:Y:S01]  /*1740*/  ISETP.GE.AND P4, PT, R3, RZ, PT ;  /* 0x000000ff0300720c */ /* 0x000fe20003f86270 */
[--C-:B------:R-:W-:Y:S01]  /*1750*/  @!P1 IMAD.IADD R26, R26, 0x1, -R20.reuse ;  /* 0x000000011a1a9824 */ /* 0x100fe200078e0a14 */
[----:B------:R-:W-:Y:S01]  /*1760*/  ISETP.GT.U32.AND P1, PT, R2, R27, PT ;  /* 0x0000001b0200720c */ /* 0x000fe20003f24070 */
[----:B------:R-:W-:Y:S01]  /*1770*/  IMAD.HI.U32 R11, R0, R18, RZ ;  /* 0x00000012000b7227 */ /* 0x000fe200078e00ff */
[----:B------:R-:W5:Y:S03]  /*1780*/  LDL.LU R3, [R1+0x1060] ;  /* 0x0010600001037983 */ /* 0x000f660000300800 */
[----:B------:R-:W-:Y:S01]  /*1790*/  @!P3 IMAD.IADD R17, R17, 0x1, -R20 ;  /* 0x000000011111b824 */ /* 0x000fe200078e0a14 */
[----:B------:R-:W-:Y:S01]  /*17a0*/  ISETP.GT.U32.AND P3, PT, R2, R19, PT ;  /* 0x000000130200720c */ /* 0x000fe20003f64070 */
[----:B------:R-:W-:Y:S01]  /*17b0*/  IMAD.MOV R11, RZ, RZ, -R11 ;  /* 0x000000ffff0b7224 */ /* 0x000fe200078e0a0b */
[----:B------:R-:W5:Y:S01]  /*17c0*/  LDL.LU R7, [R1+0x105c] ;  /* 0x00105c0001077983 */ /* 0x000f620000300800 */
[----:B------:R-:W-:-:S02]  /*17d0*/  @!P5 IMAD.MOV R26, RZ, RZ, -R26 ;  /* 0x000000ffff1ad224 */ /* 0x000fc400078e0a1a */
[C---:B------:R-:W-:Y:S01]  /*17e0*/  IMAD R11, R2.reuse, R11, R18 ;  /* 0x0000000b020b7224 */ /* 0x040fe200078e0212 */
[----:B------:R-:W-:Y:S01]  /*17f0*/  ISETP.GE.AND P5, PT, R5, RZ, PT ;  /* 0x000000ff0500720c */ /* 0x000fe20003fa6270 */
[----:B------:R-:W-:Y:S02]  /*1800*/  @!P4 IMAD.MOV R16, RZ, RZ, -R16 ;  /* 0x000000ffff10c224 */ /* 0x000fe400078e0a10 */
[--C-:B------:R-:W-:Y:S01]  /*1810*/  @!P1 IMAD.IADD R27, R27, 0x1, -R2.reuse ;  /* 0x000000011b1b9824 */ /* 0x100fe200078e0a02 */
[----:B------:R-:W-:Y:S02]  /*1820*/  ISETP.GT.U32.AND P4, PT, R2, R11, PT ;  /* 0x0000000b0200720c */ /* 0x000fe40003f84070 */
[----:B------:R-:W-:Y:S01]  /*1830*/  ISETP.NE.AND P1, PT, R4, RZ, PT ;  /* 0x000000ff0400720c */ /* 0x000fe20003f25270 */
[----:B------:R-:W-:Y:S01]  /*1840*/  @!P3 IMAD.IADD R19, R19, 0x1, -R2 ;  /* 0x000000011313b824 */ /* 0x000fe200078e0a02 */
[----:B------:R-:W-:Y:S02]  /*1850*/  ISETP.GT.U32.AND P3, PT, R2, R27, PT ;  /* 0x0000001b0200720c */ /* 0x000fe40003f64070 */
[----:B------:R-:W-:-:S03]  /*1860*/  LOP3.LUT R4, RZ, R4, RZ, 0x33, !PT ;  /* 0x00000004ff047212 */ /* 0x000fc600078e33ff */
[----:B------:R-:W-:Y:S01]  /*1870*/  @!P5 IMAD.MOV R17, RZ, RZ, -R17 ;  /* 0x000000ffff11d224 */ /* 0x000fe200078e0a11 */
[C---:B------:R-:W-:Y:S02]  /*1880*/  SEL R20, R4.reuse, R16, !P1 ;  /* 0x0000001004147207 */ /* 0x040fe40004800000 */
[----:B------:R-:W-:Y:S01]  /*1890*/  SEL R16, R4, R26, !P1 ;  /* 0x0000001a04107207 */ /* 0x000fe20004800000 */
[----:B------:R-:W-:Y:S01]  /*18a0*/  @!P4 IMAD.IADD R11, R11, 0x1, -R2 ;  /* 0x000000010b0bc824 */ /* 0x000fe200078e0a02 */
[----:B------:R-:W-:-:S03]  /*18b0*/  ISETP.GT.U32.AND P4, PT, R2, R19, PT ;  /* 0x000000130200720c */ /* 0x000fc60003f84070 */
[----:B------:R-:W-:Y:S01]  /*18c0*/  @!P3 IMAD.IADD R27, R27, 0x1, -R2 ;  /* 0x000000011b1bb824 */ /* 0x000fe200078e0a02 */
[----:B------:R-:W-:-:S09]  /*18d0*/  IABS R26, R22 ;  /* 0x00000016001a7213 */ /* 0x000fd20000000000 */
[----:B------:R-:W-:Y:S01]  /*18e0*/  @!P4 IMAD.IADD R19, R19, 0x1, -R2 ;  /* 0x000000011313c824 */ /* 0x000fe200078e0a02 */
[----:B------:R-:W-:Y:S02]  /*18f0*/  ISETP.GE.AND P3, PT, R24, RZ, PT ;  /* 0x000000ff1800720c */ /* 0x000fe40003f66270 */
[----:B------:R-:W-:Y:S02]  /*1900*/  ISETP.GE.AND P4, PT, R21, RZ, PT ;  /* 0x000000ff1500720c */ /* 0x000fe40003f86270 */
[----:B----4-:R-:W-:Y:S02]  /*1910*/  ISETP.GE.AND P6, PT, R13, RZ, PT ;  /* 0x000000ff0d00720c */ /* 0x010fe40003fc6270 */
[----:B------:R-:W-:-:S11]  /*1920*/  IABS R13, R24 ;  /* 0x00000018000d7213 */ /* 0x000fd60000000000 */
[----:B------:R-:W-:-:S05]  /*1930*/  @!P6 IMAD.MOV R25, RZ, RZ, -R25 ;  /* 0x000000ffff19e224 */ /* 0x000fca00078e0a19 */
[----:B------:R-:W-:Y:S01]  /*1940*/  SEL R5, R4, R25, !P1 ;  /* 0x0000001904057207 */ /* 0x000fe20004800000 */
[----:B------:R-:W-:-:S04]  /*1950*/  IMAD.HI.U32 R18, R0, R13, RZ ;  /* 0x0000000d00127227 */ /* 0x000fc800078e00ff */
[----:B------:R0:W-:Y:S04]  /*1960*/  STL [R1+0x68], R5 ;  /* 0x0000680501007387 */ /* 0x0001e80000100800 */
[----:B------:R-:W-:Y:S01]  /*1970*/  STL [R1+0x64], R20 ;  /* 0x0000641401007387 */ /* 0x000fe20000100800 */
[----:B0-----:R-:W-:-:S03]  /*1980*/  SEL R5, R4, R17, !P1 ;  /* 0x0000001104057207 */ /* 0x001fc60004800000 */
[----:B------:R-:W-:Y:S01]  /*1990*/  STL [R1+0x60], R16 ;  /* 0x0000601001007387 */ /* 0x000fe20000100800 */
[----:B------:R-:W-:-:S03]  /*19a0*/  IMAD.MOV R18, RZ, RZ, -R18 ;  /* 0x000000ffff127224 */ /* 0x000fc600078e0a12 */
[----:B------:R0:W-:Y:S01]  /*19b0*/  STL [R1+0x5c], R5 ;  /* 0x00005c0501007387 */ /* 0x0001e20000100800 */
[C---:B------:R-:W-:Y:S01]  /*19c0*/  ISETP.GT.U32.AND P1, PT, R2.reuse, R11, PT ;  /* 0x0000000b0200720c */ /* 0x040fe20003f24070 */
[----:B------:R-:W-:Y:S02]  /*19d0*/  IMAD R13, R2, R18, R13 ;  /* 0x00000012020d7224 */ /* 0x000fe400078e020d */
[----:B0-----:R-:W-:-:S04]  /*19e0*/  IMAD.MOV.U32 R5, RZ, RZ, R27 ;  /* 0x000000ffff057224 */ /* 0x001fc800078e001b */
[----:B------:R-:W-:Y:S01]  /*19f0*/  @!P0 IMAD.MOV R5, RZ, RZ, -R5 ;  /* 0x000000ffff058224 */ /* 0x000fe200078e0a05 */
[----:B------:R-:W-:-:S04]  /*1a00*/  ISETP.GT.U32.AND P5, PT, R2, R13, PT ;  /* 0x0000000d0200720c */ /* 0x000fc80003fa4070 */
[----:B------:R0:W-:Y:S01]  /*1a10*/  STL [R1+0x20], R5 ;  /* 0x0000200501007387 */ /* 0x0001e20000100800 */
[----:B------:R-:W-:Y:S01]  /*1a20*/  ISETP.GE.AND P6, PT, R14, RZ, PT ;  /* 0x000000ff0e00720c */ /* 0x000fe20003fc6270 */
[----:B------:R-:W-:Y:S02]  /*1a30*/  @!P1 IMAD.IADD R11, R11, 0x1, -R2 ;  /* 0x000000010b0b9824 */ /* 0x000fe400078e0a02 */
[----:B0-----:R-:W-:Y:S01]  /*1a40*/  IMAD.MOV.U32 R5, RZ, RZ, R19 ;  /* 0x000000ffff057224 */ /* 0x001fe200078e0013 */
[----:B------:R-:W-:-:S03]  /*1a50*/  IABS R19, R15 ;  /* 0x0000000f00137213 */ /* 0x000fc60000000000 */
[----:B------:R-:W-:Y:S01]  /*1a60*/  @!P2 IMAD.MOV R5, RZ, RZ, -R5 ;  /* 0x000000ffff05a224 */ /* 0x000fe200078e0a05 */
[----:B------:R-:W-:Y:S01]  /*1a70*/  IABS R18, R23 ;  /* 0x0000001700127213 */ /* 0x000fe20000000000 */
[----:B------:R-:W-:-:S03]  /*1a80*/  IMAD.HI.U32 R20, R0, R26, RZ ;  /* 0x0000001a00147227 */ /* 0x000fc600078e00ff */
[----:B------:R0:W-:Y:S01]  /*1a90*/  STL [R1+0x1c], R5 ;  /* 0x00001c0501007387 */ /* 0x0001e20000100800 */
[----:B------:R-:W-:Y:S01]  /*1aa0*/  @!P5 IMAD.IADD R13, R13, 0x1, -R2 ;  /* 0x000000010d0dd824 */ /* 0x000fe200078e0a02 */
[----:B------:R-:W-:Y:S01]  /*1ab0*/  IABS R14, R21 ;  /* 0x00000015000e7213 */ /* 0x000fe20000000000 */
[----:B------:R-:W-:-:S04]  /*1ac0*/  IMAD.HI.U32 R4, R0, R18, RZ ;  /* 0x0000001200047227 */ /* 0x000fc800078e00ff */
[----:B0-----:R-:W-:Y:S02]  /*1ad0*/  IMAD.MOV.U32 R5, RZ, RZ, R11 ;  /* 0x000000ffff057224 */ /* 0x001fe400078e000b */
[----:B------:R-:W-:Y:S02]  /*1ae0*/  IMAD.MOV.U32 R11, RZ, RZ, R19 ;  /* 0x000000ffff0b7224 */ /* 0x000fe400078e0013 */
[----:B------:R-:W-:Y:S02]  /*1af0*/  IMAD.MOV R19, RZ, RZ, -R20 ;  /* 0x000000ffff137224 */ /* 0x000fe400078e0a14 */
[----:B------:R-:W-:Y:S01]  /*1b00*/  IMAD.HI.U32 R20, R0, R11, RZ ;  /* 0x0000000b00147227 */ /* 0x000fe200078e00ff */
[----:B------:R-:W-:-:S03]  /*1b10*/  ISETP.GT.U32.AND P2, PT, R2, R13, PT ;  /* 0x0000000d0200720c */ /* 0x000fc60003f44070 */
[----:B------:R-:W-:-:S04]  /*1b20*/  IMAD.HI.U32 R16, R0, R14, RZ ;  /* 0x0000000e00107227 */ /* 0x000fc800078e00ff */
[----:B------:R-:W-:Y:S02]  /*1b30*/  IMAD.MOV R4, RZ, RZ, -R4 ;  /* 0x000000ffff047224 */ /* 0x000fe400078e0a04 */
[----:B------:R-:W-:Y:S02]  /*1b40*/  @!P6 IMAD.MOV R5, RZ, RZ, -R5 ;  /* 0x000000ffff05e224 */ /* 0x000fe400078e0a05 */
[----:B------:R-:W-:Y:S02]  /*1b50*/  IMAD.MOV R20, RZ, RZ, -R20 ;  /* 0x000000ffff147224 */ /* 0x000fe400078e0a14 */
[----:B------:R-:W-:Y:S01]  /*1b60*/  IMAD.MOV R16, RZ, RZ, -R16 ;  /* 0x000000ffff107224 */ /* 0x000fe200078e0a10 */
[----:B------:R0:W-:Y:S01]  /*1b70*/  STL [R1+0x18], R5 ;  /* 0x0000180501007387 */ /* 0x0001e20000100800 */
[C---:B------:R-:W-:Y:S02]  /*1b80*/  IMAD R18, R2.reuse, R4, R18 ;  /* 0x0000000402127224 */ /* 0x040fe400078e0212 */
[----:B------:R-:W-:-:S02]  /*1b90*/  IMAD R11, R2, R20, R11 ;  /* 0x00000014020b7224 */ /* 0x000fc400078e020b */
[----:B------:R-:W4:Y:S01]  /*1ba0*/  LDL.LU R20, [R1+0xc] ;  /* 0x00000c0001147983 */ /* 0x000f220000300800 */
[C---:B------:R-:W-:Y:S01]  /*1bb0*/  IMAD R14, R2.reuse, R16, R14 ;  /* 0x00000010020e7224 */ /* 0x040fe200078e020e */
[----:B------:R-:W-:Y:S01]  /*1bc0*/  ISETP.GT.U32.AND P6, PT, R2, R18, PT ;  /* 0x000000120200720c */ /* 0x000fe20003fc4070 */
[----:B------:R-:W-:-:S03]  /*1bd0*/  @!P2 IMAD.IADD R13, R13, 0x1, -R2 ;  /* 0x000000010d0da824 */ /* 0x000fc600078e0a02 */
[----:B------:R-:W-:Y:S01]  /*1be0*/  ISETP.GT.U32.AND P2, PT, R2, R14, PT ;  /* 0x0000000e0200720c */ /* 0x000fe20003f44070 */
[----:B0-----:R-:W-:-:S08]  /*1bf0*/  IMAD.MOV.U32 R5, RZ, RZ, R13 ;  /* 0x000000ffff057224 */ /* 0x001fd000078e000d */
[----:B------:R-:W-:-:S04]  /*1c00*/  @!P6 IMAD.IADD R18, R18, 0x1, -R2 ;  /* 0x000000011212e824 */ /* 0x000fc800078e0a02 */
[----:B------:R-:W-:Y:S01]  /*1c10*/  @!P2 IMAD.IADD R14, R14, 0x1, -R2 ;  /* 0x000000010e0ea824 */ /* 0x000fe200078e0a02 */
[----:B------:R-:W-:Y:S01]  /*1c20*/  ISETP.GT.U32.AND P2, PT, R2, R18, PT ;  /* 0x000000120200720c */ /* 0x000fe20003f44070 */
[----:B------:R-:W-:Y:S01]  /*1c30*/  @!P3 IMAD.MOV R5, RZ, RZ, -R5 ;  /* 0x000000ffff05b224 */ /* 0x000fe200078e0a05 */
[----:B------:R-:W-:-:S04]  /*1c40*/  ISETP.GE.AND P0, PT, R23, RZ, PT ;  /* 0x000000ff1700720c */ /* 0x000fc80003f06270 */
[----:B------:R0:W-:Y:S04]  /*1c50*/  STL [R1+0x14], R5 ;  /* 0x0000140501007387 */ /* 0x0001e80000100800 */
[----:B------:R-:W4:Y:S03]  /*1c60*/  LDL.LU R21, [R1+0x10] ;  /* 0x0000100001157983 */ /* 0x000f260000300800 */
[----:B------:R-:W-:-:S04]  /*1c70*/  @!P2 IMAD.IADD R18, R18, 0x1, -R2 ;  /* 0x000000011212a824 */ /* 0x000fc800078e0a02 */
[----:B0-----:R-:W-:-:S04]  /*1c80*/  IMAD.MOV.U32 R5, RZ, RZ, R18 ;  /* 0x000000ffff057224 */ /* 0x001fc800078e0012 */
[----:B------:R-:W-:-:S05]  /*1c90*/  @!P0 IMAD.MOV R5, RZ, RZ, -R5 ;  /* 0x000000ffff058224 */ /* 0x000fca00078e0a05 */
[----:B------:R0:W-:Y:S04]  /*1ca0*/  STL [R1+0x8], R5 ;  /* 0x0000080501007387 */ /* 0x0001e80000100800 */
[----:B------:R-:W4:Y:S04]  /*1cb0*/  LDL.LU R29, [R1+0x28] ;  /* 0x00002800011d7983 */ /* 0x000f280000300800 */
[----:B------:R-:W4:Y:S01]  /*1cc0*/  LDL.LU R28, [R1+0x2c] ;  /* 0x00002c00011c7983 */ /* 0x000f220000300800 */
[----:B------:R-:W-:Y:S01]  /*1cd0*/  IMAD R26, R2, R19, R26 ;  /* 0x00000013021a7224 */ /* 0x000fe200078e021a */
[----:B------:R-:W-:-:S04]  /*1ce0*/  IABS R16, R12 ;  /* 0x0000000c00107213 */ /* 0x000fc80000000000 */
[----:B------:R-:W-:Y:S01]  /*1cf0*/  ISETP.GT.U32.AND P6, PT, R2, R26, PT ;  /* 0x0000001a0200720c */ /* 0x000fe20003fc4070 */
[----:B------:R-:W-:Y:S01]  /*1d00*/  IMAD.HI.U32 R17, R0, R16, RZ ;  /* 0x0000001000117227 */ /* 0x000fe200078e00ff */
[----:B------:R-:W-:Y:S02]  /*1d10*/  ISETP.GE.AND P5, PT, R12, RZ, PT ;  /* 0x000000ff0c00720c */ /* 0x000fe40003fa6270 */
[----:B------:R-:W-:Y:S01]  /*1d20*/  IABS R12, R10 ;  /* 0x0000000a000c7213 */ /* 0x000fe20000000000 */
[----:B------:R-:W-:Y:S01]  /*1d30*/  IMAD.MOV R17, RZ, RZ, -R17 ;  /* 0x000000ffff117224 */ /* 0x000fe200078e0a11 */
[----:B------:R-:W-:-:S03]  /*1d40*/  ISETP.GT.U32.AND P3, PT, R2, R14, PT ;  /* 0x0000000e0200720c */ /* 0x000fc60003f64070 */
[----:B------:R-:W-:Y:S01]  /*1d50*/  IMAD R16, R2, R17, R16 ;  /* 0x0000001102107224 */ /* 0x000fe200078e0210 */
[----:B------:R-:W-:Y:S01]  /*1d60*/  IABS R4, R8 ;  /* 0x0000000800047213 */ /* 0x000fe20000000000 */
[----:B------:R-:W-:-:S04]  /*1d70*/  IMAD.HI.U32 R19, R0, R12, RZ ;  /* 0x0000000c00137227 */ /* 0x000fc800078e00ff */
[----:B------:R-:W-:Y:S01]  /*1d80*/  @!P6 IMAD.IADD R26, R26, 0x1, -R2 ;  /* 0x000000011a1ae824 */ /* 0x000fe200078e0a02 */
[----:B------:R-:W-:Y:S01]  /*1d90*/  ISETP.GT.U32.AND P2, PT, R2, R16, PT ;  /* 0x000000100200720c */ /* 0x000fe20003f44070 */
[----:B------:R-:W-:Y:S02]  /*1da0*/  IMAD.MOV R19, RZ, RZ, -R19 ;  /* 0x000000ffff137224 */ /* 0x000fe400078e0a13 */
[----:B------:R-:W-:Y:S01]  /*1db0*/  IMAD.HI.U32 R17, R0, R4, RZ ;  /* 0x0000000400117227 */ /* 0x000fe200078e00ff */
[C---:B------:R-:W-:Y:S02]  /*1dc0*/  ISETP.GT.U32.AND P6, PT, R2.reuse, R26, PT ;  /* 0x0000001a0200720c */ /* 0x040fe40003fc4070 */
[C---:B------:R-:W-:Y:S01]  /*1dd0*/  ISETP.GT.U32.AND P0, PT, R2.reuse, R11, PT ;  /* 0x0000000b0200720c */ /* 0x040fe20003f04070 */
[----:B------:R-:W-:Y:S02]  /*1de0*/  IMAD R12, R2, R19, R12 ;  /* 0x00000013020c7224 */ /* 0x000fe400078e020c */
[----:B------:R-:W-:-:S02]  /*1df0*/  IMAD.MOV R17, RZ, RZ, -R17 ;  /* 0x000000ffff117224 */ /* 0x000fc400078e0a11 */
[----:B------:R-:W-:Y:S01]  /*1e00*/  @!P3 IMAD.IADD R14, R14, 0x1, -R2 ;  /* 0x000000010e0eb824 */ /* 0x000fe200078e0a02 */
[C---:B------:R-:W-:Y:S01]  /*1e10*/  ISETP.GT.U32.AND P3, PT, R2.reuse, R12, PT ;  /* 0x0000000c0200720c */ /* 0x040fe20003f64070 */
[----:B------:R-:W-:Y:S01]  /*1e20*/  IMAD R4, R2, R17, R4 ;  /* 0x0000001102047224 */ /* 0x000fe200078e0204 */
[----:B---3--:R-:W-:Y:S01]  /*1e30*/  IABS R24, R6 ;  /* 0x0000000600187213 */ /* 0x008fe20000000000 */
[--C-:B------:R-:W-:Y:S01]  /*1e40*/  @!P2 IMAD.IADD R16, R16, 0x1, -R2.reuse ;  /* 0x000000011010a824 */ /* 0x100fe200078e0a02 */
[----:B------:R-:W-:Y:S01]  /*1e50*/  ISETP.GE.AND P1, PT, R22, RZ, PT ;  /* 0x000000ff1600720c */ /* 0x000fe20003f26270 */
[--C-:B------:R-:W-:Y:S01]  /*1e60*/  @!P6 IMAD.IADD R26, R26, 0x1, -R2.reuse ;  /* 0x000000011a1ae824 */ /* 0x100fe200078e0a02 */
[----:B------:R-:W-:Y:S01]  /*1e70*/  ISETP.GT.U32.AND P6, PT, R2, R4, PT ;  /* 0x000000040200720c */ /* 0x000fe20003fc4070 */
[----:B------:R-:W-:Y:S01]  /*1e80*/  @!P0 IMAD.IADD R11, R11, 0x1, -R2 ;  /* 0x000000010b0b8824 */ /* 0x000fe200078e0a02 */
[----:B--2---:R-:W-:Y:S01]  /*1e90*/  IABS R22, R9 ;  /* 0x0000000900167213 */ /* 0x004fe20000000000 */
[----:B------:R-:W-:Y:S01]  /*1ea0*/  IMAD.HI.U32 R17, R0, R24, RZ ;  /* 0x0000001800117227 */ /* 0x000fe200078e00ff */
[----:B------:R-:W-:-:S02]  /*1eb0*/  ISETP.GT.U32.AND P0, PT, R2, R16, PT ;  /* 0x000000100200720c */ /* 0x000fc40003f04070 */
[----:B-----5:R-:W-:Y:S01]  /*1ec0*/  IABS R25, R3 ;  /* 0x0000000300197213 */ /* 0x020fe20000000000 */
[----:B------:R-:W-:-:S04]  /*1ed0*/  IMAD.HI.U32 R18, R0, R22, RZ ;  /* 0x0000001600127227 */ /* 0x000fc800078e00ff */
[----:B------:R-:W-:Y:S01]  /*1ee0*/  @!P3 IMAD.IADD R12, R12, 0x1, -R2 ;  /* 0x000000010c0cb824 */ /* 0x000fe200078e0a02 */
[----:B------:R-:W-:Y:S01]  /*1ef0*/  ISETP.GT.U32.AND P3, PT, R2, R11, PT ;  /* 0x0000000b0200720c */ /* 0x000fe20003f64070 */
[----:B------:R-:W-:Y:S02]  /*1f00*/  IMAD.MOV R17, RZ, RZ, -R17 ;  /* 0x000000ffff117224 */ /* 0x000fe400078e0a11 */
[----:B------:R-:W-:-:S04]  /*1f10*/  IMAD.HI.U32 R13, R0, R25, RZ ;  /* 0x00000019000d7227 */ /* 0x000fc800078e00ff */
[----:B------:R-:W-:Y:S02]  /*1f20*/  IMAD.MOV R18, RZ, RZ, -R18 ;  /* 0x000000ffff127224 */ /* 0x000fe400078e0a12 */
[----:B------:R-:W-:Y:S02]  /*1f30*/  IMAD R24, R2, R17, R24 ;  /* 0x0000001102187224 */ /* 0x000fe400078e0218 */
[----:B------:R-:W-:Y:S02]  /*1f40*/  IMAD.MOV R13, RZ, RZ, -R13 ;  /* 0x000000ffff0d7224 */ /* 0x000fe400078e0a0d */
[----:B------:R-:W-:Y:S01]  /*1f50*/  @!P6 IMAD.IADD R4, R4, 0x1, -R2 ;  /* 0x000000010404e824 */ /* 0x000fe200078e0a02 */
[C---:B------:R-:W-:Y:S01]  /*1f60*/  ISETP.GT.U32.AND P6, PT, R2.reuse, R12, PT ;  /* 0x0000000c0200720c */ /* 0x040fe20003fc4070 */
[----:B------:R-:W-:Y:S02]  /*1f70*/  IMAD R22, R2, R18, R22 ;  /* 0x0000001202167224 */ /* 0x000fe400078e0216 */
[----:B------:R-:W-:Y:S01]  /*1f80*/  @!P0 IMAD.IADD R16, R16, 0x1, -R2 ;  /* 0x0000000110108824 */ /* 0x000fe200078e0a02 */
[C---:B------:R-:W-:Y:S01]  /*1f90*/  ISETP.GT.U32.AND P0, PT, R2.reuse, R24, PT ;  /* 0x000000180200720c */ /* 0x040fe20003f04070 */
[----:B------:R-:W-:-:S02]  /*1fa0*/  IMAD R25, R2, R13, R25 ;  /* 0x0000000d02197224 */ /* 0x000fc400078e0219 */
[----:B0-----:R-:W-:Y:S01]  /*1fb0*/  IMAD.MOV.U32 R5, RZ, RZ, R14 ;  /* 0x000000ffff057224 */ /* 0x001fe200078e000e */
[----:B------:R-:W-:Y:S01]  /*1fc0*/  IABS R27, R7 ;  /* 0x00000007001b7213 */ /* 0x000fe20000000000 */
[----:B------:R-:W-:Y:S01]  /*1fd0*/  @!P1 IMAD.MOV R26, RZ, RZ, -R26 ;  /* 0x000000ffff1a9224 */ /* 0x000fe200078e0a1a */
[C---:B------:R-:W-:Y:S01]  /*1fe0*/  ISETP.GT.U32.AND P1, PT, R2.reuse, R22, PT ;  /* 0x000000160200720c */ /* 0x040fe20003f24070 */
[----:B------:R-:W-:Y:S01]  /*1ff0*/  @!P4 IMAD.MOV R5, RZ, RZ, -R5 ;  /* 0x000000ffff05c224 */ /* 0x000fe200078e0a05 */
[----:B------:R-:W-:Y:S01]  /*2000*/  ISETP.GT.U32.AND P4, PT, R2, R4, PT ;  /* 0x000000040200720c */ /* 0x000fe20003f84070 */
[--C-:B------:R-:W-:Y:S01]  /*2010*/  @!P3 IMAD.IADD R11, R11, 0x1, -R2.reuse ;  /* 0x000000010b0bb824 */ /* 0x100fe200078e0a02 */
[----:B------:R-:W-:Y:S01]  /*2020*/  ISETP.GE.AND P3, PT, R10, RZ, PT ;  /* 0x000000ff0a00720c */ /* 0x000fe20003f66270 */
[--C-:B------:R-:W-:Y:S01]  /*2030*/  @!P6 IMAD.IADD R12, R12, 0x1, -R2.reuse ;  /* 0x000000010c0ce824 */ /* 0x100fe200078e0a02 */
[----:B------:R-:W-:Y:S01]  /*2040*/  ISETP.GT.U32.AND P6, PT, R2, R25, PT ;  /* 0x000000190200720c */ /* 0x000fe20003fc4070 */
[----:B------:R-:W-:Y:S01]  /*2050*/  @!P0 IMAD.IADD R24, R24, 0x1, -R2 ;  /* 0x0000000118188824 */ /* 0x000fe200078e0a02 */
[----:B------:R-:W-:Y:S01]  /*2060*/  ISETP.GE.AND P0, PT, R6, RZ, PT ;  /* 0x000000ff0600720c */ /* 0x000fe20003f06270 */
[----:B------:R-:W-:Y:S01]  /*2070*/  IMAD.MOV.U32 R6, RZ, RZ, R16 ;  /* 0x000000ffff067224 */ /* 0x000fe200078e0010 */
[----:B------:R-:W-:-:S03]  /*2080*/  ISETP.GE.AND P2, PT, R15, RZ, PT ;  /* 0x000000ff0f00720c */ /* 0x000fc60003f46270 */
[--C-:B------:R-:W-:Y:S02]  /*2090*/  @!P1 IMAD.IADD R22, R22, 0x1, -R2.reuse ;  /* 0x0000000116169824 */ /* 0x100fe400078e0a02 */
[----:B------:R-:W-:Y:S01]  /*20a0*/  @!P4 IMAD.IADD R4, R4, 0x1, -R2 ;  /* 0x000000010404c824 */ /* 0x000fe200078e0a02 */
[----:B------:R-:W-:Y:S01]  /*20b0*/  ISETP.GE.AND P4, PT, R8, RZ, PT ;  /* 0x000000ff0800720c */ /* 0x000fe20003f86270 */
[----:B------:R-:W-:Y:S01]  /*20c0*/  @!P5 IMAD.MOV R6, RZ, RZ, -R6 ;  /* 0x000000ffff06d224 */ /* 0x000fe200078e0a06 */
[C---:B------:R-:W-:Y:S01]  /*20d0*/  ISETP.GT.U32.AND P5, PT, R2.reuse, R22, PT ;  /* 0x000000160200720c */ /* 0x040fe20003fa4070 */
[----:B------:R-:W-:Y:S01]  /*20e0*/  @!P3 IMAD.MOV R12, RZ, RZ, -R12 ;  /* 0x000000ffff0cb224 */ /* 0x000fe200078e0a0c */
[----:B------:R-:W-:Y:S01]  /*20f0*/  ISETP.GE.AND P1, PT, R9, RZ, PT ;  /* 0x000000ff0900720c */ /* 0x000fe20003f26270 */
[----:B------:R-:W-:Y:S02]  /*2100*/  IMAD.MOV.U32 R9, RZ, RZ, R11 ;  /* 0x000000ffff097224 */ /* 0x000fe400078e000b */
[----:B------:R-:W-:Y:S01]  /*2110*/  @!P6 IMAD.IADD R25, R25, 0x1, -R2 ;  /* 0x000000011919e824 */ /* 0x000fe200078e0a02 */
[----:B------:R-:W-:Y:S01]  /*2120*/  ISETP.GT.U32.AND P6, PT, R2, R24, PT ;  /* 0x000000180200720c */ /* 0x000fe20003fc4070 */
[----:B------:R-:W-:-:S02]  /*2130*/  @!P2 IMAD.MOV R9, RZ, RZ, -R9 ;  /* 0x000000ffff09a224 */ /* 0x000fc400078e0a09 */
[----:B------:R-:W-:Y:S01]  /*2140*/  IMAD.MOV.U32 R15, RZ, RZ, R4 ;  /* 0x000000ffff0f7224 */ /* 0x000fe200078e0004 */
[----:B------:R-:W-:-:S03]  /*2150*/  ISETP.GT.U32.AND P2, PT, R2, R25, PT ;  /* 0x000000190200720c */ /* 0x000fc60003f44070 */
[----:B------:R-:W-:Y:S01]  /*2160*/  @!P4 IMAD.MOV R15, RZ, RZ, -R15 ;  /* 0x000000ffff0fc224 */ /* 0x000fe200078e0a0f */
[----:B------:R-:W-:Y:S01]  /*2170*/  ISETP.GE.AND P4, PT, R3, RZ, PT ;  /* 0x000000ff0300720c */ /* 0x000fe20003f86270 */
[----:B------:R-:W-:-:S04]  /*2180*/  @!P5 IMAD.IADD R22, R22, 0x1, -R2 ;  /* 0x000000011616d824 */ /* 0x000fc800078e0a02 */
[----:B------:R-:W-:Y:S01]  /*2190*/  @!P1 IMAD.MOV R22, RZ, RZ, -R22 ;  /* 0x000000ffff169224 */ /* 0x000fe200078e0a16 */
[----:B------:R0:W-:Y:S01]  /*21a0*/  STL [R1], R5 ;  /* 0x0000000501007387 */ /* 0x0001e20000100800 */
[--C-:B------:R-:W-:Y:S02]  /*21b0*/  @!P6 IMAD.IADD R24, R24, 0x1, -R2.reuse ;  /* 0x000000011818e824 */ /* 0x100fe400078e0a02 */
[----:B------:R-:W-:Y:S02]  /*21c0*/  @!P2 IMAD.IADD R25, R25, 0x1, -R2 ;  /* 0x000000011919a824 */ /* 0x000fe400078e0a02 */
[----:B------:R-:W-:Y:S01]  /*21d0*/  @!P0 IMAD.MOV R24, RZ, RZ, -R24 ;  /* 0x000000ffff188224 */ /* 0x000fe200078e0a18 */
[----:B0-----:R-:W2:Y:S01]  /*21e0*/  LDL.LU R5, [R1+0x24] ;  /* 0x0000240001057983 */ /* 0x001ea20000300800 */
[----:B------:R-:W-:-:S03]  /*21f0*/  @!P4 IMAD.MOV R25, RZ, RZ, -R25 ;  /* 0x000000ffff19c224 */ /* 0x000fc600078e0a19 */
[----:B------:R-:W-:Y:S04]  /*2200*/  STL [R1+0x102c], R26 ;  /* 0x00102c1a01007387 */ /* 0x000fe80000100800 */
[----:B------:R-:W-:Y:S04]  /*2210*/  STL [R1+0x1030], R6 ;  /* 0x0010300601007387 */ /* 0x000fe80000100800 */
[----:B------:R-:W-:Y:S04]  /*2220*/  STL [R1+0x1034], R9 ;  /* 0x0010340901007387 */ /* 0x000fe80000100800 */
[----:B------:R-:W-:Y:S04]  /*2230*/  STL [R1+0x1038], R12 ;  /* 0x0010380c01007387 */ /* 0x000fe80000100800 */
[----:B------:R-:W-:Y:S04]  /*2240*/  STL [R1+0x1040], R15 ;  /* 0x0010400f01007387 */ /* 0x000fe80000100800 */
[----:B------:R-:W-:Y:S04]  /*2250*/  STL [R1+0x1044], R22 ;  /* 0x0010441601007387 */ /* 0x000fe80000100800 */
[----:B------:R-:W-:Y:S01]  /*2260*/  STL [R1+0x1048], R24 ;  /* 0x0010481801007387 */ /* 0x000fe20000100800 */
[----:B----4-:R-:W-:-:S05]  /*2270*/  IABS R13, R20 ;  /* 0x00000014000d7213 */ /* 0x010fca0000000000 */
[----:B------:R-:W-:Y:S02]  /*2280*/  IMAD.MOV.U32 R10, RZ, RZ, R13 ;  /* 0x000000ffff0a7224 */ /* 0x000fe400078e000d */
[----:B------:R-:W-:-:S04]  /*2290*/  IMAD.HI.U32 R13, R0, R27, RZ ;  /* 0x0000001b000d7227 */ /* 0x000fc800078e00ff */
[----:B------:R-:W-:-:S04]  /*22a0*/  IMAD.MOV R13, RZ, RZ, -R13 ;  /* 0x000000ffff0d7224 */ /* 0x000fc800078e0a0d */
[----:B------:R-:W-:Y:S02]  /*22b0*/  IMAD R27, R2, R13, R27 ;  /* 0x0000000d021b7224 */ /* 0x000fe400078e021b */
[----:B------:R-:W-:-:S03]  /*22c0*/  IMAD.HI.U32 R8, R0, R10, RZ ;  /* 0x0000000a00087227 */ /* 0x000fc600078e00ff */
[----:B------:R-:W-:Y:S01]  /*22d0*/  ISETP.GT.U32.AND P3, PT, R2, R27, PT ;  /* 0x0000001b0200720c */ /* 0x000fe20003f64070 */
[----:B------:R-:W-:-:S04]  /*22e0*/  IMAD.MOV R16, RZ, RZ, -R8 ;  /* 0x000000ffff107224 */ /* 0x000fc800078e0a08 */
[----:B------:R-:W-:Y:S01]  /*22f0*/  IMAD R16, R2, R16, R10 ;  /* 0x0000001002107224 */ /* 0x000fe200078e020a */
[----:B------:R-:W-:-:S07]  /*2300*/  IABS R23, R21 ;  /* 0x0000001500177213 */ /* 0x000fce0000000000 */
[----:B------:R-:W-:Y:S01]  /*2310*/  @!P3 IMAD.IADD R27, R27, 0x1, -R2 ;  /* 0x000000011b1bb824 */ /* 0x000fe200078e0a02 */
[----:B------:R-:W-:Y:S01]  /*2320*/  ISETP.GT.U32.AND P5, PT, R2, R16, PT ;  /* 0x000000100200720c */ /* 0x000fe20003fa4070 */
[----:B------:R-:W-:-:S03]  /*2330*/  IMAD.HI.U32 R3, R0, R23, RZ ;  /* 0x0000001700037227 */ /* 0x000fc600078e00ff */
[C---:B------:R-:W-:Y:S01]  /*2340*/  ISETP.GT.U32.AND P1, PT, R2.reuse, R27, PT ;  /* 0x0000001b0200720c */ /* 0x040fe20003f24070 */
[----:B------:R-:W-:Y:S01]  /*2350*/  IMAD.MOV R3, RZ, RZ, -R3 ;  /* 0x000000ffff037224 */ /* 0x000fe200078e0a03 */
[----:B------:R-:W-:Y:S02]  /*2360*/  ISETP.GE.AND P3, PT, R21, RZ, PT ;  /* 0x000000ff1500720c */ /* 0x000fe40003f66270 */
[----:B------:R-:W3:Y:S01]  /*2370*/  LDL R21, [R1+0x34] ;  /* 0x0000340001157983 */ /* 0x000ee20000100800 */
[----:B------:R-:W-:-:S04]  /*2380*/  IMAD R23, R2, R3, R23 ;  /* 0x0000000302177224 */ /* 0x000fc800078e0217 */
[--C-:B------:R-:W-:Y:S01]  /*2390*/  @!P5 IMAD.IADD R16, R16, 0x1, -R2.reuse ;  /* 0x000000011010d824 */ /* 0x100fe200078e0a02 */
[----:B------:R-:W-:Y:S02]  /*23a0*/  ISETP.GE.AND P5, PT, R29, RZ, PT ;  /* 0x000000ff1d00720c */ /* 0x000fe40003fa6270 */
[----:B------:R-:W-:Y:S01]  /*23b0*/  IABS R3, R29 ;  /* 0x0000001d00037213 */ /* 0x000fe20000000000 */
[----:B------:R-:W-:Y:S01]  /*23c0*/  @!P1 IMAD.IADD R27, R27, 0x1, -R2 ;  /* 0x000000011b1b9824 */ /* 0x000fe200078e0a02 */
[----:B------:R-:W4:Y:S01]  /*23d0*/  LDL R29, [R1+0x38] ;  /* 0x00003800011d7983 */ /* 0x000f220000100800 */
[----:B------:R-:W-:Y:S02]  /*23e0*/  IABS R4, R28 ;  /* 0x0000001c00047213 */ /* 0x000fe40000000000 */
[----:B------:R-:W-:Y:S01]  /*23f0*/  ISETP.GE.AND P1, PT, R28, RZ, PT ;  /* 0x000000ff1c00720c */ /* 0x000fe20003f26270 */
[----:B------:R0:W-:Y:S04]  /*2400*/  STL [R1+0x104c], R25 ;  /* 0x00104c1901007387 */ /* 0x0001e80000100800 */
[----:B0-----:R-:W5:Y:S04]  /*2410*/  LDL.LU R25, [R1+0x30] ;  /* 0x0000300001197983 */ /* 0x001f680000300800 */
[----:B------:R-:W5:Y:S04]  /*2420*/  LDL R28, [R1+0x3c] ;  /* 0x00003c00011c7983 */ /* 0x000f680000100800 */
[----:B------:R-:W3:Y:S01]  /*2430*/  LDL.LU R24, [R1+0x40] ;  /* 0x0000400001187983 */ /* 0x000ee20000300800 */
[----:B------:R-:W-:Y:S01]  /*2440*/  ISETP.GT.U32.AND P0, PT, R2, R16, PT ;  /* 0x000000100200720c */ /* 0x000fe20003f04070 */
[----:B------:R-:W-:-:S02]  /*2450*/  IMAD.HI.U32 R14, R0, R4, RZ ;  /* 0x00000004000e7227 */ /* 0x000fc400078e00ff */
[----:B------:R-:W5:Y:S02]  /*2460*/  LDL.LU R9, [R1+0x44] ;  /* 0x0000440001097983 */ /* 0x000f640000300800 */
[----:B------:R-:W-:Y:S02]  /*2470*/  IMAD.MOV R14, RZ, RZ, -R14 ;  /* 0x000000ffff0e7224 */ /* 0x000fe400078e0a0e */
[----:B------:R-:W5:Y:S01]  /*2480*/  LDL.LU R22, [R1+0x48] ;  /* 0x0000480001167983 */ /* 0x000f620000300800 */
[----:B------:R-:W-:-:S03]  /*2490*/  ISETP.GE.AND P6, PT, R7, RZ, PT ;  /* 0x000000ff0700720c */ /* 0x000fc60003fc6270 */
[----:B------:R-:W5:Y:S02]  /*24a0*/  LDL.LU R6, [R1+0x4c] ;  /* 0x00004c0001067983 */ /* 0x000f640000300800 */
[----:B------:R-:W-:Y:S02]  /*24b0*/  @!P0 IMAD.IADD R16, R16, 0x1, -R2 ;  /* 0x0000000110108824 */ /* 0x000fe400078e0a02 */
[----:B------:R-:W5:Y:S01]  /*24c0*/  LDL.LU R15, [R1+0x50] ;  /* 0x00005000010f7983 */ /* 0x000f620000300800 */
[----:B------:R-:W-:-:S03]  /*24d0*/  IMAD R4, R2, R14, R4 ;  /* 0x0000000e02047224 */ /* 0x000fc600078e0204 */
[----:B------:R-:W5:Y:S04]  /*24e0*/  LDL.LU R26, [R1+0x54] ;  /* 0x00005400011a7983 */ /* 0x000f680000300800 */
[----:B------:R-:W5:Y:S01]  /*24f0*/  LDL.LU R12, [R1+0x58] ;  /* 0x00005800010c7983 */ /* 0x000f620000300800 */
[----:B--2---:R-:W-:Y:S02]  /*2500*/  IABS R7, R5 ;  /* 0x0000000500077213 */ /* 0x004fe40000000000 */
[----:B------:R-:W-:Y:S02]  /*2510*/  ISETP.GE.AND P0, PT, R5, RZ, PT ;  /* 0x000000ff0500720c */ /* 0x000fe40003f06270 */
[----:B------:R-:W2:Y:S01]  /*2520*/  LDL R5, [R1+0x6b4] ;  /* 0x0006b40001057983 */ /* 0x000ea20000100800 */
[----:B---3--:R-:W-:-:S03]  /*2530*/  IABS R14, R24 ;  /* 0x00000018000e7213 */ /* 0x008fc60000000000 */
[----:B------:R0:W-:Y:S04]  /*2540*/  STL [R1+0x1050], R24 ;  /* 0x0010501801007387 */ /* 0x0001e80000100800 */
[----:B0-----:R-:W3:Y:S04]  /*2550*/  LDL.LU R24, [R1+0x3c] ;  /* 0x00003c0001187983 */ /* 0x001ee80000300800 */
[----:B---3--:R0:W-:Y:S04]  /*2560*/  STL [R1+0x1054], R24 ;  /* 0x0010541801007387 */ /* 0x0081e80000100800 */
[----:B0-----:R-:W3:Y:S01]  /*2570*/  LDL.LU R24, [R1+0x38] ;  /* 0x0000380001187983 */ /* 0x001ee20000300800 */
[----:B------:R-:W-:Y:S01]  /*2580*/  ISETP.GT.U32.AND P4, PT, R2, R23, PT ;  /* 0x000000170200720c */ /* 0x000fe20003f84070 */
[----:B------:R-:W-:-:S12]  /*2590*/  IMAD.HI.U32 R10, R0, R3, RZ ;  /* 0x00000003000a7227 */ /* 0x000fd800078e00ff */
[----:B------:R-:W-:-:S05]  /*25a0*/  @!P4 IMAD.IADD R23, R23, 0x1, -R2 ;  /* 0x000000011717c824 */ /* 0x000fca00078e0a02 */
[----:B------:R-:W-:Y:S01]  /*25b0*/  ISETP.GT.U32.AND P4, PT, R2, R23, PT ;  /* 0x000000170200720c */ /* 0x000fe20003f84070 */
[----:B------:R-:W-:-:S04]  /*25c0*/  IMAD.MOV R10, RZ, RZ, -R10 ;  /* 0x000000ffff0a7224 */ /* 0x000fc800078e0a0a */
[----:B------:R-:W-:-:S08]  /*25d0*/  IMAD R3, R2, R10, R3 ;  /* 0x0000000a02037224 */ /* 0x000fd000078e0203 */
[----:B------:R-:W-:Y:S01]  /*25e0*/  @!P4 IMAD.IADD R23, R23, 0x1, -R2 ;  /* 0x000000011717c824 */ /* 0x000fe200078e0a02 */
[----:B------:R-:W-:Y:S01]  /*25f0*/  ISETP.GT.U32.AND P4, PT, R2, R3, PT ;  /* 0x000000030200720c */ /* 0x000fe20003f84070 */
[----:B------:R-:W-:Y:S01]  /*2600*/  IMAD.HI.U32 R11, R0, R7, RZ ;  /* 0x00000007000b7227 */ /* 0x000fe200078e00ff */
[----:B------:R-:W-:-:S11]  /*2610*/  IABS R10, R21 ;  /* 0x00000015000a7213 */ /* 0x000fd60000000000 */
[----:B------:R-:W-:Y:S01]  /*2620*/  @!P4 IMAD.IADD R3, R3, 0x1, -R2 ;  /* 0x000000010303c824 */ /* 0x000fe200078e0a02 */
[----:B------:R-:W-:Y:S01]  /*2630*/  ISETP.GT.U32.AND P4, PT, R2, R4, PT ;  /* 0x000000040200720c */ /* 0x000fe20003f84070 */
[----:B------:R-:W-:Y:S02]  /*2640*/  IMAD.MOV R11, RZ, RZ, -R11 ;  /* 0x000000ffff0b7224 */ /* 0x000fe400078e0a0b */
[----:B------:R-:W-:-:S04]  /*2650*/  IMAD.HI.U32 R17, R0, R10, RZ ;  /* 0x0000000a00117227 */ /* 0x000fc800078e00ff */
[----:B------:R-:W-:Y:S01]  /*2660*/  IMAD R7, R2, R11, R7 ;  /* 0x0000000b02077224 */ /* 0x000fe200078e0207 */
[----:B----4-:R-:W-:Y:S01]  /*2670*/  IABS R11, R29 ;  /* 0x0000001d000b7213 */ /* 0x010fe20000000000 */
[----:B------:R-:W-:-:S04]  /*2680*/  @!P6 IMAD.MOV R27, RZ, RZ, -R27 ;  /* 0x000000ffff1be224 */ /* 0x000fc800078e0a1b */
[----:B------:R-:W-:Y:S01]  /*2690*/  @!P4 IMAD.IADD R4, R4, 0x1, -R2 ;  /* 0x000000010404c824 */ /* 0x000fe200078e0a02 */
[----:B---3--:R0:W-:Y:S04]  /*26a0*/  STL [R1+0x1058], R24 ;  /* 0x0010581801007387 */ /* 0x0081e80000100800 */
[----:B0-----:R-:W3:Y:S01]  /*26b0*/  LDL.LU R24, [R1+0x34] ;  /* 0x0000340001187983 */ /* 0x001ee20000300800 */
[----:B------:R-:W-:Y:S01]  /*26c0*/  ISETP.GT.U32.AND P4, PT, R2, R3, PT ;  /* 0x000000030200720c */ /* 0x000fe20003f84070 */
[----:B------:R-:W-:Y:S01]  /*26d0*/  IMAD.MOV R17, RZ, RZ, -R17 ;  /* 0x000000ffff117224 */ /* 0x000fe200078e0a11 */
[----:B------:R-:W-:Y:S01]  /*26e0*/  ISETP.GE.AND P2, PT, R20, RZ, PT ;  /* 0x000000ff1400720c */ /* 0x000fe20003f46270 */
[----:B------:R-:W-:Y:S01]  /*26f0*/  IMAD.HI.U32 R20, R0, R11, RZ ;  /* 0x0000000b00147227 */ /* 0x000fe200078e00ff */
[----:B------:R-:W-:-:S03]  /*2700*/  ISETP.GT.U32.AND P6, PT, R2, R4, PT ;  /* 0x000000040200720c */ /* 0x000fc60003fc4070 */
[----:B------:R-:W-:Y:S02]  /*2710*/  IMAD R10, R2, R17, R10 ;  /* 0x00000011020a7224 */ /* 0x000fe400078e020a */
[----:B------:R-:W-:Y:S01]  /*2720*/  IMAD.MOV R20, RZ, RZ, -R20 ;  /* 0x000000ffff147224 */ /* 0x000fe200078e0a14 */
[----:B-----5:R-:W-:-:S03]  /*2730*/  IABS R8, R25 ;  /* 0x0000001900087213 */ /* 0x020fc60000000000 */
[C---:B------:R-:W-:Y:S02]  /*2740*/  IMAD R11, R2.reuse, R20, R11 ;  /* 0x00000014020b7224 */ /* 0x040fe400078e020b */
[--C-:B------:R-:W-:Y:S01]  /*2750*/  @!P4 IMAD.IADD R3, R3, 0x1, -R2.reuse ;  /* 0x000000010303c824 */ /* 0x100fe200078e0a02 */
[----:B------:R-:W-:Y:S01]  /*2760*/  ISETP.GT.U32.AND P4, PT, R2, R10, PT ;  /* 0x0000000a0200720c */ /* 0x000fe20003f84070 */
[----:B------:R-:W-:Y:S01]  /*2770*/  @!P6 IMAD.IADD R4, R4, 0x1, -R2 ;  /* 0x000000010404e824 */ /* 0x000fe200078e0a02 */
[----:B------:R-:W-:Y:S01]  /*2780*/  ISETP.GT.U32.AND P6, PT, R2, R11, PT ;  /* 0x0000000b0200720c */ /* 0x000fe20003fc4070 */
[----:B------:R-:W-:Y:S01]  /*2790*/  IMAD.HI.U32 R13, R0, R8, RZ ;  /* 0x00000008000d7227 */ /* 0x000fe200078e00ff */
[----:B------:R-:W-:-:S03]  /*27a0*/  IABS R29, R9 ;  /* 0x00000009001d7213 */ /* 0x000fc60000000000 */
[----:B------:R-:W-:Y:S02]  /*27b0*/  IMAD.MOV R13, RZ, RZ, -R13 ;  /* 0x000000ffff0d7224 */ /* 0x000fe400078e0a0d */
[----:B------:R-:W-:-:S04]  /*27c0*/  IMAD.HI.U32 R17, R0, R29, RZ ;  /* 0x0000001d00117227 */ /* 0x000fc800078e00ff */
[----:B------:R-:W-:Y:S01]  /*27d0*/  IMAD R8, R2, R13, R8 ;  /* 0x0000000d02087224 */ /* 0x000fe200078e0208 */
[----:B------:R-:W-:Y:S01]  /*27e0*/  IABS R13, R28 ;  /* 0x0000001c000d7213 */ /* 0x000fe20000000000 */
[--C-:B------:R-:W-:Y:S01]  /*27f0*/  @!P4 IMAD.IADD R10, R10, 0x1, -R2.reuse ;  /* 0x000000010a0ac824 */ /* 0x100fe200078e0a02 */
[----:B------:R-:W-:Y:S01]  /*2800*/  IABS R28, R22 ;  /* 0x00000016001c7213 */ /* 0x000fe20000000000 */
[----:B------:R-:W-:Y:S02]  /*2810*/  IMAD.MOV R17, RZ, RZ, -R17 ;  /* 0x000000ffff117224 */ /* 0x000fe400078e0a11 */
[----:B------:R-:W-:Y:S01]  /*2820*/  @!P6 IMAD.IADD R11, R11, 0x1, -R2 ;  /* 0x000000010b0be824 */ /* 0x000fe200078e0a02 */
[C---:B------:R-:W-:Y:S01]  /*2830*/  ISETP.GT.U32.AND P6, PT, R2.reuse, R10, PT ;  /* 0x0000000a0200720c */ /* 0x040fe20003fc4070 */
[----:B------:R-:W-:Y:S02]  /*2840*/  IMAD R29, R2, R17, R29 ;  /* 0x00000011021d7224 */ /* 0x000fe400078e021d */
[----:B------:R-:W-:-:S04]  /*2850*/  IMAD.HI.U32 R17, R0, R28, RZ ;  /* 0x0000001c00117227 */ /* 0x000fc800078e00ff */
[----:B------:R-:W-:-:S04]  /*2860*/  IMAD.MOV R17, RZ, RZ, -R17 ;  /* 0x000000ffff117224 */ /* 0x000fc800078e0a11 */
[----:B------:R-:W-:Y:S02]  /*2870*/  IMAD R28, R2, R17, R28 ;  /* 0x00000011021c7224 */ /* 0x000fe400078e021c */
[----:B------:R-:W-:-:S03]  /*2880*/  @!P6 IMAD.IADD R10, R10, 0x1, -R2 ;  /* 0x000000010a0ae824 */ /* 0x000fc600078e0a02 */
[----:B------:R-:W-:-:S13]  /*2890*/  ISETP.GT.U32.AND P6, PT, R2, R28, PT ;  /* 0x0000001c0200720c */ /* 0x000fda0003fc4070 */
[----:B------:R-:W-:Y:S01]  /*28a0*/  @!P6 IMAD.IADD R28, R28, 0x1, -R2 ;  /* 0x000000011c1ce824 */ /* 0x000fe200078e0a02 */
[----:B---3--:R-:W-:Y:S02]  /*28b0*/  ISETP.GE.AND P6, PT, R24, RZ, PT ;  /* 0x000000ff1800720c */ /* 0x008fe40003fc6270 */
[----:B------:R-:W3:Y:S01]  /*28c0*/  LDL.LU R24, [R1+0x1058] ;  /* 0x0010580001187983 */ /* 0x000ee20000300800 */
[----:B------:R-:W-:Y:S01]  /*28d0*/  @!P2 IMAD.MOV R16, RZ, RZ, -R16 ;  /* 0x000000ffff10a224 */ /* 0x000fe200078e0a10 */
[----:B------:R-:W-:Y:S01]  /*28e0*/  ISETP.GT.U32.AND P2, PT, R2, R7, PT ;  /* 0x000000070200720c */ /* 0x000fe20003f44070 */
[----:B------:R-:W-:-:S04]  /*28f0*/  IMAD.HI.U32 R19, R0, R13, RZ ;  /* 0x0000000d00137227 */ /* 0x000fc800078e00ff */
[----:B------:R-:W-:-:S04]  /*2900*/  IMAD.MOV R19, RZ, RZ, -R19 ;  /* 0x000000ffff137224 */ /* 0x000fc800078e0a13 */
[----:B------:R-:W-:-:S04]  /*2910*/  IMAD R13, R2, R19, R13 ;  /* 0x00000013020d7224 */ /* 0x000fc800078e020d */
[----:B------:R-:W-:Y:S01]  /*2920*/  @!P2 IMAD.IADD R7, R7, 0x1, -R2 ;  /* 0x000000010707a824 */ /* 0x000fe200078e0a02 */
[----:B------:R-:W-:Y:S02]  /*2930*/  ISETP.GT.U32.AND P2, PT, R2, R13, PT ;  /* 0x0000000d0200720c */ /* 0x000fe40003f44070 */
[----:B------:R-:W-:-:S05]  /*2940*/  IABS R19, R6 ;  /* 0x0000000600137213 */ /* 0x000fca0000000000 */
[----:B------:R-:W-:-:S06]  /*2950*/  IMAD.HI.U32 R17, R0, R19, RZ ;  /* 0x0000001300117227 */ /* 0x000fcc00078e00ff */
[----:B------:R-:W-:Y:S01]  /*2960*/  @!P2 IMAD.IADD R13, R13, 0x1, -R2 ;  /* 0x000000010d0da824 */ /* 0x000fe200078e0a02 */
[----:B------:R-:W-:Y:S01]  /*2970*/  ISETP.GT.U32.AND P2, PT, R2, R11, PT ;  /* 0x0000000b0200720c */ /* 0x000fe20003f44070 */
[----:B------:R-:W-:-:S04]  /*2980*/  IMAD.MOV R17, RZ, RZ, -R17 ;  /* 0x000000ffff117224 */ /* 0x000fc800078e0a11 */
[----:B------:R-:W-:-:S08]  /*2990*/  IMAD R17, R2, R17, R19 ;  /* 0x0000001102117224 */ /* 0x000fd000078e0213 */
[----:B------:R-:W-:Y:S01]  /*29a0*/  @!P2 IMAD.IADD R11, R11, 0x1, -R2 ;  /* 0x000000010b0ba824 */ /* 0x000fe200078e0a02 */
[----:B------:R-:W-:-:S13]  /*29b0*/  ISETP.GT.U32.AND P2, PT, R2, R17, PT ;  /* 0x000000110200720c */ /* 0x000fda0003f44070 */
[----:B------:R-:W-:Y:S01]  /*29c0*/  @!P2 IMAD.IADD R17, R17, 0x1, -R2 ;  /* 0x000000011111a824 */ /* 0x000fe200078e0a02 */
[----:B---3--:R-:W-:Y:S02]  /*29d0*/  ISETP.GE.AND P2, PT, R24, RZ, PT ;  /* 0x000000ff1800720c */ /* 0x008fe40003f46270 */
[----:B------:R-:W3:Y:S01]  /*29e0*/  LDL.LU R24, [R1+0x1054] ;  /* 0x0010540001187983 */ /* 0x000ee20000300800 */
[----:B------:R-:W-:-:S04]  /*29f0*/  IMAD.HI.U32 R18, R0, R14, RZ ;  /* 0x0000000e00127227 */ /* 0x000fc800078e00ff */
[----:B------:R-:W-:-:S04]  /*2a00*/  IMAD.MOV R18, RZ, RZ, -R18 ;  /* 0x000000ffff127224 */ /* 0x000fc800078e0a12 */
[C---:B------:R-:W-:Y:S01]  /*2a10*/  IMAD R14, R2.reuse, R18, R14 ;  /* 0x00000012020e7224 */ /* 0x040fe200078e020e */
[----:B------:R-:W-:Y:S01]  /*2a20*/  IABS R18, R15 ;  /* 0x0000000f00127213 */ /* 0x000fe20000000000 */
[----:B------:R-:W-:Y:S01]  /*2a30*/  @!P5 IMAD.MOV R3, RZ, RZ, -R3 ;  /* 0x000000ffff03d224 */ /* 0x000fe200078e0a03 */
[----:B------:R-:W-:-:S03]  /*2a40*/  ISETP.GT.U32.AND P5, PT, R2, R13, PT ;  /* 0x0000000d0200720c */ /* 0x000fc60003fa4070 */
[----:B------:R-:W-:-:S04]  /*2a50*/  IMAD.HI.U32 R21, R0, R18, RZ ;  /* 0x0000001200157227 */ /* 0x000fc800078e00ff */
[----:B------:R-:W-:-:S04]  /*2a60*/  IMAD.MOV R21, RZ, RZ, -R21 ;  /* 0x000000ffff157224 */ /* 0x000fc800078e0a15 */
[----:B------:R-:W-:Y:S02]  /*2a70*/  IMAD R18, R2, R21, R18 ;  /* 0x0000001502127224 */ /* 0x000fe400078e0212 */
[----:B------:R-:W-:-:S03]  /*2a80*/  @!P5 IMAD.IADD R13, R13, 0x1, -R2 ;  /* 0x000000010d0dd824 */ /* 0x000fc600078e0a02 */
[----:B------:R-:W-:-:S13]  /*2a90*/  ISETP.GT.U32.AND P5, PT, R2, R18, PT ;  /* 0x000000120200720c */ /* 0x000fda0003fa4070 */
[----:B------:R-:W-:Y:S02]  /*2aa0*/  @!P5 IMAD.IADD R18, R18, 0x1, -R2 ;  /* 0x000000011212d824 */ /* 0x000fe400078e0a02 */
[----:B------:R-:W-:Y:S01]  /*2ab0*/  @!P3 IMAD.MOV R23, RZ, RZ, -R23 ;  /* 0x000000ffff17b224 */ /* 0x000fe200078e0a17 */
[----:B------:R-:W-:-:S13]  /*2ac0*/  ISETP.GT.U32.AND P3, PT, R2, R8, PT ;  /* 0x000000080200720c */ /* 0x000fda0003f64070 */
[----:B------:R-:W-:Y:S01]  /*2ad0*/  @!P3 IMAD.IADD R8, R8, 0x1, -R2 ;  /* 0x000000010808b824 */ /* 0x000fe200078e0a02 */
[----:B------:R-:W-:Y:S02]  /*2ae0*/  ISETP.GT.U32.AND P3, PT, R2, R7, PT ;  /* 0x000000070200720c */ /* 0x000fe40003f64070 */
[----:B---3--:R-:W-:Y:S02]  /*2af0*/  ISETP.GE.AND P5, PT, R24, RZ, PT ;  /* 0x000000ff1800720c */ /* 0x008fe40003fa6270 */
[----:B------:R-:W3:Y:S01]  /*2b00*/  LDL.LU R24, [R1+0x1050] ;  /* 0x0010500001187983 */ /* 0x000ee20000300800 */
[----:B------:R-:W-:-:S08]  /*2b10*/  ISETP.GT.U32.AND P4, PT, R2, R8, PT ;  /* 0x000000080200720c */ /* 0x000fd00003f84070 */
[----:B------:R-:W-:Y:S01]  /*2b20*/  @!P3 IMAD.IADD R7, R7, 0x1, -R2 ;  /* 0x000000010707b824 */ /* 0x000fe200078e0a02 */
[----:B------:R-:W-:Y:S02]  /*2b30*/  ISETP.GT.U32.AND P3, PT, R2, R14, PT ;  /* 0x0000000e0200720c */ /* 0x000fe40003f64070 */
[----:B------:R-:W-:-:S05]  /*2b40*/  IABS R20, R26 ;  /* 0x0000001a00147213 */ /* 0x000fca0000000000 */
[----:B------:R-:W-:-:S04]  /*2b50*/  IMAD.HI.U32 R19, R0, R20, RZ ;  /* 0x0000001400137227 */ /* 0x000fc800078e00ff */
[--C-:B------:R-:W-:Y:S01]  /*2b60*/  @!P4 IMAD.IADD R8, R8, 0x1, -R2.reuse ;  /* 0x000000010808c824 */ /* 0x100fe200078e0a02 */
[----:B------:R-:W-:Y:S01]  /*2b70*/  ISETP.GT.U32.AND P4, PT, R2, R29, PT ;  /* 0x0000001d0200720c */ /* 0x000fe20003f84070 */
[----:B------:R-:W-:Y:S01]  /*2b80*/  @!P3 IMAD.IADD R14, R14, 0x1, -R2 ;  /* 0x000000010e0eb824 */ /* 0x000fe200078e0a02 */
[----:B------:R-:W-:Y:S01]  /*2b90*/  ISETP.GE.AND P3, PT, R25, RZ, PT ;  /* 0x000000ff1900720c */ /* 0x000fe20003f66270 */
[----:B------:R-:W-:Y:S01]  /*2ba0*/  IMAD.MOV R19, RZ, RZ, -R19 ;  /* 0x000000ffff137224 */ /* 0x000fe200078e0a13 */
[----:B------:R-:W-:-:S03]  /*2bb0*/  IABS R21, R12 ;  /* 0x0000000c00157213 */ /* 0x000fc60000000000 */
[C---:B------:R-:W-:Y:S02]  /*2bc0*/  IMAD R19, R2.reuse, R19, R20 ;  /* 0x0000001302137224 */ /* 0x040fe400078e0214 */
[----:B------:R-:W-:Y:S01]  /*2bd0*/  IMAD.MOV.U32 R20, RZ, RZ, R21 ;  /* 0x000000ffff147224 */ /* 0x000fe200078e0015 */
[----:B--2---:R-:W-:Y:S01]  /*2be0*/  IABS R21, R5 ;  /* 0x0000000500157213 */ /* 0x004fe20000000000 */
[----:B------:R-:W-:Y:S02]  /*2bf0*/  @!P1 IMAD.MOV R4, RZ, RZ, -R4 ;  /* 0x000000ffff049224 */ /* 0x000fe400078e0a04 */
[----:B------:R-:W-:Y:S01]  /*2c00*/  @!P4 IMAD.IADD R29, R29, 0x1, -R2 ;  /* 0x000000011d1dc824 */ /* 0x000fe200078e0a02 */
[C---:B------:R-:W-:Y:S01]  /*2c10*/  ISETP.GT.U32.AND P1, PT, R2.reuse, R14, PT ;  /* 0x0000000e0200720c */ /* 0x040fe20003f24070 */
[----:B------:R-:W-:Y:S01]  /*2c20*/  @!P3 IMAD.MOV R8, RZ, RZ, -R8 ;  /* 0x000000ffff08b224 */ /* 0x000fe200078e0a08 */
[----:B------:R-:W-:Y:S01]  /*2c30*/  ISETP.GT.U32.AND P3, PT, R2, R28, PT ;  /* 0x0000001c0200720c */ /* 0x000fe20003f64070 */
[----:B------:R-:W-:-:S04]  /*2c40*/  IMAD.HI.U32 R25, R0, R20, RZ ;  /* 0x0000001400197227 */ /* 0x000fc800078e00ff */
[----:B------:R-:W-:-:S04]  /*2c50*/  IMAD.HI.U32 R0, R0, R21, RZ ;  /* 0x0000001500007227 */ /* 0x000fc800078e00ff */
[----:B------:R-:W-:Y:S01]  /*2c60*/  @!P0 IMAD.MOV R7, RZ, RZ, -R7 ;  /* 0x000000ffff078224 */ /* 0x000fe200078e0a07 */
[C---:B------:R-:W-:Y:S01]  /*2c70*/  ISETP.GT.U32.AND P0, PT, R2.reuse, R29, PT ;  /* 0x0000001d0200720c */ /* 0x040fe20003f04070 */
[----:B------:R-:W-:Y:S02]  /*2c80*/  IMAD.MOV R25, RZ, RZ, -R25 ;  /* 0x000000ffff197224 */ /* 0x000fe400078e0a19 */
[----:B------:R-:W-:Y:S02]  /*2c90*/  IMAD.MOV R0, RZ, RZ, -R0 ;  /* 0x000000ffff007224 */ /* 0x000fe400078e0a00 */
[C---:B------:R-:W-:Y:S02]  /*2ca0*/  IMAD R20, R2.reuse, R25, R20 ;  /* 0x0000001902147224 */ /* 0x040fe400078e0214 */
[C---:B------:R-:W-:Y:S01]  /*2cb0*/  IMAD R21, R2.reuse, R0, R21 ;  /* 0x0000000002157224 */ /* 0x040fe200078e0215 */
[----:B------:R-:W-:Y:S01]  /*2cc0*/  ISETP.GT.U32.AND P4, PT, R2, R19, PT ;  /* 0x000000130200720c */ /* 0x000fe20003f84070 */
[--C-:B------:R-:W-:Y:S01]  /*2cd0*/  @!P1 IMAD.IADD R14, R14, 0x1, -R2.reuse ;  /* 0x000000010e0e9824 */ /* 0x100fe200078e0a02 */
[----:B------:R-:W-:Y:S01]  /*2ce0*/  ISETP.GT.U32.AND P1, PT, R2, R20, PT ;  /* 0x000000140200720c */ /* 0x000fe20003f24070 */
[--C-:B------:R-:W-:Y:S01]  /*2cf0*/  @!P3 IMAD.IADD R28, R28, 0x1, -R2.reuse ;  /* 0x000000011c1cb824 */ /* 0x100fe200078e0a02 */
[----:B------:R-:W-:Y:S01]  /*2d00*/  ISETP.GT.U32.AND P3, PT, R2, R21, PT ;  /* 0x000000150200720c */ /* 0x000fe20003f64070 */
[----:B------:R-:W-:Y:S01]  /*2d10*/  @!P0 IMAD.IADD R29, R29, 0x1, -R2 ;  /* 0x000000011d1d8824 */ /* 0x000fe200078e0a02 */
[----:B------:R-:W-:Y:S01]  /*2d20*/  ISETP.GE.AND P0, PT, R9, RZ, PT ;  /* 0x000000ff0900720c */ /* 0x000fe20003f06270 */
[----:B------:R-:W-:Y:S01]  /*2d30*/  @!P6 IMAD.MOV R10, RZ, RZ, -R10 ;  /* 0x000000ffff0ae224 */ /* 0x000fe200078e0a0a */
[----:B------:R-:W0:Y:S01]  /*2d40*/  S2R R9, SR_TID.X ;  /* 0x0000000000097919 */ /* 0x000e220000002100 */
[----:B------:R-:W-:-:S02]  /*2d50*/  @!P2 IMAD.MOV R11, RZ, RZ, -R11 ;  /* 0x000000ffff0ba224 */ /* 0x000fc400078e0a0b */
[----:B------:R-:W-:Y:S01]  /*2d60*/  @!P5 IMAD.MOV R13, RZ, RZ, -R13 ;  /* 0x000000ffff0dd224 */ /* 0x000fe200078e0a0d */
[----:B------:R-:W2:Y:S01]  /*2d70*/  LDL.LU R25, [R1+0x104c] ;  /* 0x00104c0001197983 */ /* 0x000ea20000300800 */
[--C-:B------:R-:W-:Y:S02]  /*2d80*/  @!P4 IMAD.IADD R19, R19, 0x1, -R2.reuse ;  /* 0x000000011313c824 */ /* 0x100fe400078e0a02 */
[--C-:B------:R-:W-:Y:S02]  /*2d90*/  @!P1 IMAD.IADD R20, R20, 0x1, -R2.reuse ;  /* 0x0000000114149824 */ /* 0x100fe400078e0a02 */
[----:B------:R-:W-:Y:S01]  /*2da0*/  @!P3 IMAD.IADD R21, R21, 0x1, -R2 ;  /* 0x000000011515b824 */ /* 0x000fe200078e0a02 */
[C---:B------:R-:W-:Y:S02]  /*2db0*/  ISETP.GT.U32.AND P4, PT, R2.reuse, R17, PT ;  /* 0x000000110200720c */ /* 0x040fe40003f84070 */
[C---:B------:R-:W-:Y:S02]  /*2dc0*/  ISETP.GT.U32.AND P2, PT, R2.reuse, R18, PT ;  /* 0x000000120200720c */ /* 0x040fe40003f44070 */
[----:B------:R-:W-:-:S02]  /*2dd0*/  ISETP.GT.U32.AND P5, PT, R2, R19, PT ;  /* 0x000000130200720c */ /* 0x000fc40003fa4070 */
[----:B------:R-:W-:Y:S02]  /*2de0*/  ISETP.GT.U32.AND P1, PT, R2, R20, PT ;  /* 0x000000140200720c */ /* 0x000fe40003f24070 */
[----:B------:R-:W-:Y:S02]  /*2df0*/  ISETP.GE.AND P3, PT, R26, RZ, PT ;  /* 0x000000ff1a00720c */ /* 0x000fe40003f66270 */
[----:B------:R-:W1:Y:S03]  /*2e00*/  LDC R26, c[0x0][0x230] ;  /* 0x00008c00ff1a7b82 */ /* 0x000e660000000800 */
[--C-:B------:R-:W-:Y:S02]  /*2e10*/  @!P4 IMAD.IADD R17, R17, 0x1, -R2.reuse ;  /* 0x000000011111c824 */ /* 0x100fe400078e0a02 */
[--C-:B------:R-:W-:Y:S02]  /*2e20*/  @!P2 IMAD.IADD R18, R18, 0x1, -R2.reuse ;  /* 0x000000011212a824 */ /* 0x100fe400078e0a02 */
[----:B------:R-:W-:-:S02]  /*2e30*/  @!P5 IMAD.IADD R19, R19, 0x1, -R2 ;  /* 0x000000011313d824 */ /* 0x000fc400078e0a02 */
[----:B------:R-:W-:Y:S01]  /*2e40*/  @!P1 IMAD.IADD R20, R20, 0x1, -R2 ;  /* 0x0000000114149824 */ /* 0x000fe200078e0a02 */
[----:B------:R-:W-:Y:S02]  /*2e50*/  ISETP.GE.AND P2, PT, R6, RZ, PT ;  /* 0x000000ff0600720c */ /* 0x000fe40003f46270 */
[----:B0-----:R-:W-:Y:S02]  /*2e60*/  SHF.R.U32.HI R0, RZ, 0x2, R9 ;  /* 0x00000002ff007819 */ /* 0x001fe40000011609 */
[----:B------:R-:W-:Y:S02]  /*2e70*/  LOP3.LUT R6, R9, 0x3, RZ, 0xc0, !PT ;  /* 0x0000000309067812 */ /* 0x000fe400078ec0ff */
[----:B------:R-:W-:Y:S02]  /*2e80*/  ISETP.GE.AND P5, PT, R15, RZ, PT ;  /* 0x000000ff0f00720c */ /* 0x000fe40003fa6270 */
[----:B------:R-:W-:Y:S01]  /*2e90*/  SGXT.U32 R15, R0, 0x3 ;  /* 0x00000003000f781a */ /* 0x000fe20000000000 */
[----:B------:R-:W-:-:S02]  /*2ea0*/  IMAD R0, R6, 0x420, RZ ;  /* 0x0000042006007824 */ /* 0x000fc400078e02ff */
[C---:B------:R-:W-:Y:S02]  /*2eb0*/  IMAD.SHL.U32 R6, R9.reuse, 0x40, RZ ;  /* 0x0000004009067824 */ /* 0x040fe400078e00ff */
[----:B-1----:R-:W-:Y:S01]  /*2ec0*/  VIADD R26, R26, 0x3f ;  /* 0x0000003f1a1a7836 */ /* 0x002fe20000000000 */
[----:B------:R-:W-:Y:S02]  /*2ed0*/  LOP3.LUT R0, R0, R15, RZ, 0xfc, !PT ;  /* 0x0000000f00007212 */ /* 0x000fe400078efcff */
[----:B------:R-:W-:Y:S01]  /*2ee0*/  ISETP.GE.AND P4, PT, R22, RZ, PT ;  /* 0x000000ff1600720c */ /* 0x000fe20003f86270 */
[----:B------:R-:W-:Y:S01]  /*2ef0*/  IMAD.SHL.U32 R22, R9, 0x2, RZ ;  /* 0x0000000209167824 */ /* 0x000fe200078e00ff */
[----:B------:R-:W-:Y:S02]  /*2f00*/  LOP3.LUT R15, R6, 0x1c0, RZ, 0xc0, !PT ;  /* 0x000001c0060f7812 */ /* 0x000fe400078ec0ff */
[----:B------:R-:W-:Y:S02]  /*2f10*/  SHF.R.U32.HI R6, RZ, 0x1, R9 ;  /* 0x00000001ff067819 */ /* 0x000fe40000011609 */
[----:B------:R-:W-:-:S02]  /*2f20*/  ISETP.GE.AND P1, PT, R12, RZ, PT ;  /* 0x000000ff0c00720c */ /* 0x000fc40003f26270 */
[----:B------:R-:W-:Y:S01]  /*2f30*/  LOP3.LUT R0, R0, 0x10, R6, 0xf8, !PT ;  /* 0x0000001000007812 */ /* 0x000fe200078ef806 */
[----:B------:R-:W-:Y:S01]  /*2f40*/  @!P0 IMAD.MOV R29, RZ, RZ, -R29 ;  /* 0x000000ffff1d8224 */ /* 0x000fe200078e0a1d */
[----:B------:R-:W-:Y:S02]  /*2f50*/  ISETP.GE.AND P0, PT, R5, RZ, PT ;  /* 0x000000ff0500720c */ /* 0x000fe40003f06270 */
[----:B---3--:R-:W-:-:S13]  /*2f60*/  ISETP.GE.AND P6, PT, R24, RZ, PT ;  /* 0x000000ff1800720c */ /* 0x008fda0003fc6270 */
[----:B------:R-:W-:Y:S01]  /*2f70*/  @!P6 IMAD.MOV R14, RZ, RZ, -R14 ;  /* 0x000000ffff0ee224 */ /* 0x000fe200078e0a0e */
[----:B------:R-:W-:-:S13]  /*2f80*/  ISETP.GT.U32.AND P6, PT, R2, R21, PT ;  /* 0x000000150200720c */ /* 0x000fda0003fc4070 */
[----:B------:R-:W-:Y:S02]  /*2f90*/  @!P6 IMAD.IADD R21, R21, 0x1, -R2 ;  /* 0x000000011515e824 */ /* 0x000fe400078e0a02 */
[----:B------:R-:W0:Y:S01]  /*2fa0*/  S2R R2, SR_TID.X ;  /* 0x0000000000027919 */ /* 0x000e220000002100 */
[----:B------:R-:W-:Y:S01]  /*2fb0*/  IMAD.SHL.U32 R24, R9, 0x8, RZ ;  /* 0x0000000809187824 */ /* 0x000fe200078e00ff */
[----:B------:R-:W-:-:S04]  /*2fc0*/  SHF.R.S32.HI R9, RZ, 0x1f, R26 ;  /* 0x0000001fff097819 */ /* 0x000fc8000001141a */
[----:B------:R-:W-:Y:S01]  /*2fd0*/  LEA.HI R9, R9, R26, RZ, 0x6 ;  /* 0x0000001a09097211 */ /* 0x000fe200078f30ff */
[----:B------:R1:W-:Y:S01]  /*2fe0*/  STL [R1+0xfec], R24 ;  /* 0x000fec1801007387 */ /* 0x0003e20000100800 */
[----:B------:R-:W-:-:S04]  /*2ff0*/  LOP3.LUT R15, R15, 0x30, R24, 0xf8, !PT ;  /* 0x000000300f0f7812 */ /* 0x000fc800078ef818 */
[----:B------:R-:W-:Y:S01]  /*3000*/  LOP3.LUT R15, R15, 0x30, R22, 0x78, !PT ;  /* 0x000000300f0f7812 */ /* 0x000fe200078e7816 */
[----:B-1----:R-:W3:Y:S04]  /*3010*/  LDL.LU R24, [R1+0x1048] ;  /* 0x0010480001187983 */ /* 0x002ee80000300800 */
[----:B------:R-:W4:Y:S04]  /*3020*/  LDL.LU R12, [R1+0x20] ;  /* 0x00002000010c7983 */ /* 0x000f280000300800 */
[----:B------:R-:W5:Y:S04]  /*3030*/  LDL.LU R9, [R1+0x1c] ;  /* 0x00001c0001097983 */ /* 0x000f680000300800 */
[----:B------:R-:W2:Y:S04]  /*3040*/  LDL.LU R6, [R1+0x18] ;  /* 0x0000180001067983 */ /* 0x000ea80000300800 */
[----:B------:R-:W3:Y:S01]  /*3050*/  LDL.LU R26, [R1+0x14] ;  /* 0x00001400011a7983 */ /* 0x000ee20000300800 */
[----:B0-----:R-:W-:-:S03]  /*3060*/  LOP3.LUT R2, R2, 0x3f, RZ, 0xc0, !PT ;  /* 0x0000003f02027812 */ /* 0x001fc600078ec0ff */
[----:B------:R0:W-:Y:S02]  /*3070*/  STL [R1+0xff0], R0 ;  /* 0x000ff00001007387 */ /* 0x0001e40000100800 */
[----:B------:R-:W-:Y:S02]  /*3080*/  IMAD R2, R2, UR4, RZ ;  /* 0x0000000402027c24 */ /* 0x000fe4000f8e02ff */
[----:B0-----:R-:W3:Y:S04]  /*3090*/  LDL.LU R0, [R1] ;  /* 0x0000000001007983 */ /* 0x001ee80000300800 */
[----:B------:R-:W3:Y:S04]  /*30a0*/  LDL.LU R22, [R1+0x1044] ;  /* 0x0010440001167983 */ /* 0x000ee80000300800 */
[----:B------:R0:W-:Y:S01]  /*30b0*/  STL [R1+0x5f0], R15 ;  /* 0x0005f00f01007387 */ /* 0x0001e20000100800 */
[----:B------:R-:W-:Y:S01]  /*30c0*/  IADD3 R2, P6, R2, UR6, RZ ;  /* 0x0000000602027c10 */ /* 0x000fe2000ffde0ff */
[----:B------:R-:W-:Y:S01]  /*30d0*/  @!P4 IMAD.MOV R28, RZ, RZ, -R28 ;  /* 0x000000ffff1cc224 */ /* 0x000fe200078e0a1c */
[----:B------:R-:W-:Y:S01]  /*30e0*/  ULDC UR6, c[0x0][0x234] ;  /* 0x00008d0000067ab9 */ /* 0x000fe20000000800 */
[----:B0-----:R-:W3:Y:S04]  /*30f0*/  LDL.LU R15, [R1+0x1040] ;  /* 0x00104000010f7983 */ /* 0x001ee80000300800 */
[----:B------:R-:W4:Y:S04]  /*3100*/  LDL.LU R5, [R1+0x103c] ;  /* 0x00103c0001057983 */ /* 0x000f280000300800 */
[----:B------:R0:W-:Y:S04]  /*3110*/  STL [R1+0x1010], R2 ;  /* 0x0010100201007387 */ /* 0x0001e80000100800 */
[----:B0-----:R-:W3:Y:S01]  /*3120*/  LDL.LU R2, [R1+0x8] ;  /* 0x0000080001027983 */ /* 0x001ee20000300800 */
[----:B----4-:R-:W-:-:S02]  /*3130*/  ISETP.NE.AND P4, PT, R5, RZ, PT ;  /* 0x000000ff0500720c */ /* 0x010fc40003f85270 */
[----:B------:R-:W-:-:S04]  /*3140*/  LOP3.LUT R5, RZ, R5, RZ, 0x33, !PT ;  /* 0x00000005ff057212 */ /* 0x000fc800078e33ff */
[C---:B------:R-:W-:Y:S02]  /*3150*/  SEL R12, R5.reuse, R12, !P4 ;  /* 0x0000000c050c7207 */ /* 0x040fe40006000000 */
[C---:B-----5:R-:W-:Y:S02]  /*3160*/  SEL R9, R5.reuse, R9, !P4 ;  /* 0x0000000905097207 */ /* 0x060fe40006000000 */
[C---:B--2---:R-:W-:Y:S01]  /*3170*/  SEL R6, R5.reuse, R6, !P4 ;  /* 0x0000000605067207 */ /* 0x044fe20006000000 */
[----:B------:R0:W-:Y:S01]  /*3180*/  STL [R1+0x20], R12 ;  /* 0x0000200c01007387 */ /* 0x0001e20000100800 */
[C---:B---3--:R-:W-:Y:S02]  /*3190*/  SEL R26, R5.reuse, R26, !P4 ;  /* 0x0000001a051a7207 */ /* 0x048fe40006000000 */
[C---:B------:R-:W-:Y:S01]  /*31a0*/  SEL R2, R5.reuse, R2, !P4 ;  /* 0x0000000205027207 */ /* 0x040fe20006000000 */
[----:B0-----:R-:W2:Y:S04]  /*31b0*/  LDL.LU R12, [R1+0x1038] ;  /* 0x00103800010c7983 */ /* 0x001ea80000300800 */
[----:B------:R0:W-:Y:S04]  /*31c0*/  STL [R1+0x1c], R9 ;  /* 0x00001c0901007387 */ /* 0x0001e80000100800 */
[----:B0-----:R-:W3:Y:S04]  /*31d0*/  LDL.LU R9, [R1+0x1034] ;  /* 0x0010340001097983 */ /* 0x001ee80000300800 */
[----:B------:R0:W-:Y:S04]  /*31e0*/  STL [R1+0x10], R6 ;  /* 0x0000100601007387 */ /* 0x0001e80000100800 */
[----:B0-----:R-:W4:Y:S04]  /*31f0*/  LDL.LU R6, [R1+0x1030] ;  /* 0x0010300001067983 */ /* 0x001f280000300800 */
[----:B------:R0:W-:Y:S04]  /*3200*/  STL [R1+0xc], R26 ;  /* 0x00000c1a01007387 */ /* 0x0001e80000100800 */
[----:B0-----:R-:W5:Y:S04]  /*3210*/  LDL.LU R26, [R1+0x102c] ;  /* 0x00102c00011a7983 */ /* 0x001f680000300800 */
[----:B------:R0:W-:Y:S02]  /*3220*/  STL [R1+0x4], R2 ;  /* 0x0000040201007387 */ /* 0x0001e40000100800 */
[----:B0-----:R-:W-:-:S02]  /*3230*/  SEL R2, R5, R0, !P4 ;  /* 0x0000000005027207 */ /* 0x001fc40006000000 */
[----:B------:R-:W2:Y:S04]  /*3240*/  LDL.LU R0, [R1+0x5c] ;  /* 0x00005c0001007983 */ /* 0x000ea80000300800 */
[----:B--2---:R0:W-:Y:S04]  /*3250*/  STL [R1+0x1020], R0 ;  /* 0x0010200001007387 */ /* 0x0041e80000100800 */
[----:B0-----:R-:W2:Y:S04]  /*3260*/  LDL.LU R0, [R1+0x60] ;  /* 0x0000600001007983 */ /* 0x001ea80000300800 */
[----:B--2---:R0:W-:Y:S04]  /*3270*/  STL [R1+0x1024], R0 ;  /* 0x0010240001007387 */ /* 0x0041e80000100800 */
[----:B0-----:R-:W2:Y:S04]  /*3280*/  LDL.LU R0, [R1+0x64] ;  /* 0x0000640001007983 */ /* 0x001ea80000300800 */
[----:B--2---:R0:W-:Y:S04]  /*3290*/  STL [R1+0x1028], R0 ;  /* 0x0010280001007387 */ /* 0x0041e80000100800 */
[----:B0-----:R-:W2:Y:S04]  /*32a0*/  LDL.LU R0, [R1+0x68] ;  /* 0x0000680001007983 */ /* 0x001ea80000300800 */
[----:B------:R0:W-:Y:S04]  /*32b0*/  STL [R1+0x1014], R2 ;  /* 0x0010140201007387 */ /* 0x0001e80000100800 */
[----:B0-----:R-:W2:Y:S01]  /*32c0*/  LDL.LU R2, [R1+0x10] ;  /* 0x0000100001027983 */ /* 0x001ea20000300800 */
[----:B------:R-:W-:-:S02]  /*32d0*/  @!P2 IMAD.MOV R17, RZ, RZ, -R17 ;  /* 0x000000ffff11a224 */ /* 0x000fc400078e0a11 */
[----:B------:R-:W-:Y:S02]  /*32e0*/  @!P5 IMAD.MOV R18, RZ, RZ, -R18 ;  /* 0x000000ffff12d224 */ /* 0x000fe400078e0a12 */
[----:B------:R-:W-:Y:S02]  /*32f0*/  @!P3 IMAD.MOV R19, RZ, RZ, -R19 ;  /* 0x000000ffff13b224 */ /* 0x000fe400078e0a13 */
[----:B------:R-:W-:Y:S02]  /*3300*/  @!P1 IMAD.MOV R20, RZ, RZ, -R20 ;  /* 0x000000ffff149224 */ /* 0x000fe400078e0a14 */
[----:B------:R-:W-:Y:S01]  /*3310*/  @!P0 IMAD.MOV R21, RZ, RZ, -R21 ;  /* 0x000000ffff158224 */ /* 0x000fe200078e0a15 */
[C---:B-----5:R-:W-:Y:S02]  /*3320*/  SEL R26, R5.reuse, R26, !P4 ;  /* 0x0000001a051a7207 */ /* 0x060fe40006000000 */
[C---:B----4-:R-:W-:Y:S02]  /*3330*/  SEL R6, R5.reuse, R6, !P4 ;  /* 0x0000000605067207 */ /* 0x050fe40006000000 */
[----:B---3--:R-:W-:-:S02]  /*3340*/  SEL R9, R5, R9, !P4 ;  /* 0x0000000905097207 */ /* 0x008fc40006000000 */
[C---:B------:R-:W-:Y:S02]  /*3350*/  SEL R12, R5.reuse, R12, !P4 ;  /* 0x0000000c050c7207 */ /* 0x040fe40006000000 */
[C---:B------:R-:W-:Y:S02]  /*3360*/  SEL R15, R5.reuse, R15, !P4 ;  /* 0x0000000f050f7207 */ /* 0x040fe40006000000 */
[C---:B------:R-:W-:Y:S02]  /*3370*/  SEL R22, R5.reuse, R22, !P4 ;  /* 0x0000001605167207 */ /* 0x040fe40006000000 */
[C---:B------:R-:W-:Y:S02]  /*3380*/  SEL R24, R5.reuse, R24, !P4 ;  /* 0x0000001805187207 */ /* 0x040fe40006000000 */
[C---:B------:R-:W-:Y:S02]  /*3390*/  SEL R25, R5.reuse, R25, !P4 ;  /* 0x0000001905197207 */ /* 0x040fe40006000000 */
[----:B------:R-:W-:-:S02]  /*33a0*/  SEL R27, R5, R27, !P4 ;  /* 0x0000001b051b7207 */ /* 0x000fc40006000000 */
        /* <DEDUP_REMOVED lines=8> */
[C---:B------:R-:W-:Y:S01]  /*3430*/  SEL R13, R5.reuse, R13, !P4 ;  /* 0x0000000d050d7207 */ /* 0x040fe20006000000 */
[----:B--2---:R0:W-:Y:S04]  /*3440*/  STL [R1+0x1018], R2 ;  /* 0x0010180201007387 */ /* 0x0041e80000100800 */
[----:B0-----:R-:W2:Y:S01]  /*3450*/  LDL.LU R2, [R1+0x1c] ;  /* 0x00001c0001027983 */ /* 0x001ea20000300800 */
[----:B------:R-:W-:-:S02]  /*3460*/  SEL R14, R5, R14, !P4 ;  /* 0x0000000e050e7207 */ /* 0x000fc40006000000 */
[C---:B------:R-:W-:Y:S02]  /*3470*/  SEL R29, R5.reuse, R29, !P4 ;  /* 0x0000001d051d7207 */ /* 0x040fe40006000000 */
[C---:B------:R-:W-:Y:S02]  /*3480*/  SEL R28, R5.reuse, R28, !P4 ;  /* 0x0000001c051c7207 */ /* 0x040fe40006000000 */
[C---:B------:R-:W-:Y:S02]  /*3490*/  SEL R17, R5.reuse, R17, !P4 ;  /* 0x0000001105117207 */ /* 0x040fe40006000000 */
[C---:B------:R-:W-:Y:S02]  /*34a0*/  SEL R18, R5.reuse, R18, !P4 ;  /* 0x0000001205127207 */ /* 0x040fe40006000000 */
[C---:B------:R-:W-:Y:S02]  /*34b0*/  SEL R19, R5.reuse, R19, !P4 ;  /* 0x0000001305137207 */ /* 0x040fe40006000000 */
[----:B------:R-:W-:-:S02]  /*34c0*/  SEL R20, R5, R20, !P4 ;  /* 0x0000001405147207 */ /* 0x000fc40006000000 */
[----:B------:R-:W-:Y:S02]  /*34d0*/  SEL R21, R5, R21, !P4 ;  /* 0x0000001505157207 */ /* 0x000fe40006000000 */
[----:B------:R-:W0:Y:S01]  /*34e0*/  S2R R5, SR_TID.X ;  /* 0x0000000000057919 */ /* 0x000e220000002100 */
[----:B------:R-:W-:Y:S01]  /*34f0*/  IMAD R0, R0, UR6, RZ ;  /* 0x0000000600007c24 */ /* 0x000fe2000f8e02ff */
[----:B0-----:R-:W-:-:S05]  /*3500*/  LOP3.LUT R5, R5, 0x3f, RZ, 0xc0, !PT ;  /* 0x0000003f05057812 */ /* 0x001fca00078ec0ff */
[----:B------:R-:W-:-:S05]  /*3510*/  IMAD R5, R5, UR4, RZ ;  /* 0x0000000405057c24 */ /* 0x000fca000f8e02ff */
[----:B------:R-:W-:Y:S01]  /*3520*/  LEA.HI.X.SX32 R5, R5, UR7, 0x1, P6 ;  /* 0x0000000705057c11 */ /* 0x000fe2000b0f0eff */
[----:B------:R-:W-:Y:S01]  /*3530*/  ULDC UR7, c[0x0][0x240] ;  /* 0x0000900000077ab9 */ /* 0x000fe20000000800 */
[----:B--2---:R0:W-:Y:S04]  /*3540*/  STL [R1+0x101c], R2 ;  /* 0x00101c0201007387 */ /* 0x0041e80000100800 */
[----:B0-----:R-:W2:Y:S04]  /*3550*/  LDL.LU R2, [R1+0x20] ;  /* 0x0000200001027983 */ /* 0x001ea80000300800 */
[----:B------:R0:W-:Y:S04]  /*3560*/  STL [R1+0x100c], R5 ;  /* 0x00100c0501007387 */ /* 0x0001e80000100800 */
[----:B0-----:R-:W3:Y:S04]  /*3570*/  LDL.LU R5, [R1+0x4] ;  /* 0x0000040001057983 */ /* 0x001ee80000300800 */
[----:B------:R0:W-:Y:S04]  /*3580*/  STL [R1+0x24], R0 ;  /* 0x0000240001007387 */ /* 0x0001e80000100800 */
[----:B0-----:R-:W4:Y:S02]  /*3590*/  LDL.LU R0, [R1+0x1028] ;  /* 0x0010280001007983 */ /* 0x001f240000300800 */
[----:B----4-:R-:W-:-:S05]  /*35a0*/  IMAD R0, R0, UR6, RZ ;  /* 0x0000000600007c24 */ /* 0x010fca000f8e02ff */
[----:B------:R0:W-:Y:S04]  /*35b0*/  STL [R1+0x28], R0 ;  /* 0x0000280001007387 */ /* 0x0001e80000100800 */
[----:B0-----:R-:W4:Y:S02]  /*35c0*/  LDL.LU R0, [R1+0x1024] ;  /* 0x0010240001007983 */ /* 0x001f240000300800 */
[----:B----4-:R-:W-:-:S05]  /*35d0*/  IMAD R0, R0, UR6, RZ ;  /* 0x0000000600007c24 */ /* 0x010fca000f8e02ff */
[----:B------:R0:W-:Y:S04]  /*35e0*/  STL [R1+0x2c], R0 ;  /* 0x00002c0001007387 */ /* 0x0001e80000100800 */
[----:B0-----:R-:W4:Y:S01]  /*35f0*/  LDL.LU R0, [R1+0x1020] ;  /* 0x0010200001007983 */ /* 0x001f220000300800 */
[----:B--2---:R-:W-:Y:S02]  /*3600*/  IMAD R2, R2, UR7, RZ ;  /* 0x0000000702027c24 */ /* 0x004fe4000f8e02ff */
[----:B----4-:R-:W-:Y:S01]  /*3610*/  IMAD R0, R0, UR6, RZ ;  /* 0x0000000600007c24 */ /* 0x010fe2000f8e02ff */
[----:B------:R-:W-:Y:S01]  /*3620*/  UIMAD UR48, UR21, 0x3f, URZ ;  /* 0x0000003f153078a4 */ /* 0x000fe2000f8e023f */
[----:B---3--:R-:W-:Y:S01]  /*3630*/  IMAD R5, R5, UR7, RZ ;  /* 0x0000000705057c24 */ /* 0x008fe2000f8e02ff */
[----:B------:R-:W-:-:S02]  /*3640*/  UIMAD UR49, UR21, 0x3e, URZ ;  /* 0x0000003e153178a4 */ /* 0x000fc4000f8e023f */
[----:B------:R0:W-:Y:S01]  /*3650*/  STL [R1+0xff4], R0 ;  /* 0x000ff40001007387 */ /* 0x0001e20000100800 */
[----:B------:R-:W-:Y:S01]  /*3660*/  IMAD R9, R9, UR7, RZ ;  /* 0x0000000709097c24 */ /* 0x000fe2000f8e02ff */
[----:B------:R-:W-:Y:S01]  /*3670*/  UIMAD UR50, UR21, 0x3d, URZ ;  /* 0x0000003d153278a4 */ /* 0x000fe2000f8e023f */
[----:B------:R-:W-:Y:S01]  /*3680*/  IMAD R12, R12, UR7, RZ ;  /* 0x000000070c0c7c24 */ /* 0x000fe2000f8e02ff */
[----:B------:R-:W-:Y:S01]  /*3690*/  UIMAD UR51, UR21, 0x3c, URZ ;  /* 0x0000003c153378a4 */ /* 0x000fe2000f8e023f */
[----:B------:R-:W-:Y:S01]  /*36a0*/  IMAD R15, R15, UR7, RZ ;  /* 0x000000070f0f7c24 */ /* 0x000fe2000f8e02ff */
[----:B------:R-:W-:Y:S01]  /*36b0*/  UIMAD UR52, UR21, 0x3b, URZ ;  /* 0x0000003b153478a4 */ /* 0x000fe2000f8e023f */
[----:B------:R-:W-:Y:S01]  /*36c0*/  IMAD R22, R22, UR7, RZ ;  /* 0x0000000716167c24 */ /* 0x000fe2000f8e02ff */
[----:B------:R-:W-:Y:S01]  /*36d0*/  UIMAD UR53, UR21, 0x3a, URZ ;  /* 0x0000003a153578a4 */ /* 0x000fe2000f8e023f */
[----:B0-----:R-:W2:Y:S01]  /*36e0*/  LDL.LU R0, [R1+0xc] ;  /* 0x00000c0001007983 */ /* 0x001ea20000300800 */
[----:B------:R-:W-:Y:S01]  /*36f0*/  IMAD R24, R24, UR7, RZ ;  /* 0x0000000718187c24 */ /* 0x000fe2000f8e02ff */
        /* <DEDUP_REMOVED lines=10> */
[----:B0-----:R-:W3:Y:S01]  /*37a0*/  LDL.LU R2, [R1+0x101c] ;  /* 0x00101c0001027983 */ /* 0x001ee20000300800 */
        /* <DEDUP_REMOVED lines=33> */
[----:B------:R-:W-:-:S02]  /*39c0*/  UIMAD UR29, UR29, 0x15, URZ ;  /* 0x000000151d1d78a4 */ /* 0x000fc4000f8e023f */
[----:B------:R-:W-:Y:S02]  /*39d0*/  UIMAD UR30, UR30, 0x14, URZ ;  /* 0x000000141e1e78a4 */ /* 0x000fe4000f8e023f */
[----:B------:R-:W-:Y:S02]  /*39e0*/  UIMAD UR31, UR31, 0x13, URZ ;  /* 0x000000131f1f78a4 */ /* 0x000fe4000f8e023f */
[----:B------:R-:W-:Y:S02]  /*39f0*/  UIMAD UR34, UR34, 0x12, URZ ;  /* 0x00000012222278a4 */ /* 0x000fe4000f8e023f */
[----:B------:R-:W-:Y:S02]  /*3a00*/  UIMAD UR35, UR35, 0x11, URZ ;  /* 0x00000011232378a4 */ /* 0x000fe4000f8e023f */
[----:B------:R-:W-:Y:S02]  /*3a10*/  USHF.L.U32 UR36, UR36, 0x4, URZ ;  /* 0x0000000424247899 */ /* 0x000fe4000800063f */
[----:B------:R-:W-:Y:S01]  /*3a20*/  UIMAD UR37, UR37, 0xf, URZ ;  /* 0x0000000f252578a4 */ /* 0x000fe2000f8e023f */
[----:B------:R-:W-:Y:S01]  /*3a30*/  ULDC UR6, c[0x0][0x238] ;  /* 0x00008e0000067ab9 */ /* 0x000fe20000000800 */
[----:B---3--:R-:W-:-:S05]  /*3a40*/  IMAD R2, R2, UR7, RZ ;  /* 0x0000000702027c24 */ /* 0x008fca000f8e02ff */
[----:B------:R0:W-:Y:S04]  /*3a50*/  STL [R1+0x14], R2 ;  /* 0x0000140201007387 */ /* 0x0001e80000100800 */
[----:B0-----:R-:W3:Y:S02]  /*3a60*/  LDL.LU R2, [R1+0x1018] ;  /* 0x0010180001027983 */ /* 0x001ee40000300800 */
[----:B---3--:R-:W-:-:S05]  /*3a70*/  IMAD R2, R2, UR7, RZ ;  /* 0x0000000702027c24 */ /* 0x008fca000f8e02ff */
[----:B------:R0:W-:Y:S04]  /*3a80*/  STL [R1+0x10], R2 ;  /* 0x0000100201007387 */ /* 0x0001e80000100800 */
[----:B0-----:R-:W3:Y:S01]  /*3a90*/  LDL.LU R2, [R1+0x1014] ;  /* 0x0010140001027983 */ /* 0x001ee20000300800 */
[----:B--2---:R-:W-:-:S05]  /*3aa0*/  IMAD R0, R0, UR7, RZ ;  /* 0x0000000700007c24 */ /* 0x004fca000f8e02ff */
[----:B------:R3:W-:Y:S02]  /*3ab0*/  STL [R1+0x8], R0 ;  /* 0x0000080001007387 */ /* 0x0007e40000100800 */
[----:B---3--:R-:W-:Y:S01]  /*3ac0*/  IMAD R0, R2, UR7, RZ ;  /* 0x0000000702007c24 */ /* 0x008fe2000f8e02ff */
[----:B------:R-:W-:Y:S01]  /*3ad0*/  USHF.R.S32.HI UR38, URZ, 0x1f, UR48 ;  /* 0x0000001f3f267899 */ /* 0x000fe20008011430 */
[----:B------:R-:W2:Y:S01]  /*3ae0*/  LDL.LU R2, [R1+0x1010] ;  /* 0x0010100001027983 */ /* 0x000ea20000300800 */
[----:B------:R-:W-:Y:S01]  /*3af0*/  UIMAD UR6, UR6, 0xe, URZ ;  /* 0x0000000e060678a4 */ /* 0x000fe2000f8e023f */
[----:B------:R-:W-:Y:S02]  /*3b00*/  ULDC UR7, c[0x0][0x238] ;  /* 0x00008e0000077ab9 */ /* 0x000fe40000000800 */
[----:B------:R-:W-:Y:S04]  /*3b10*/  STL [R1+0x4], R5 ;  /* 0x0000040501007387 */ /* 0x000fe80000100800 */
[----:B------:R0:W-:Y:S04]  /*3b20*/  STL [R1+0x1008], R9 ;  /* 0x0010080901007387 */ /* 0x0001e80000100800 */
[----:B0-----:R-:W2:Y:S04]  /*3b30*/  LDL.LU R9, [R1+0x18] ;  /* 0x0000180001097983 */ /* 0x001ea80000300800 */
[----:B------:R0:W-:Y:S04]  /*3b40*/  STL [R1+0x1004], R12 ;  /* 0x0010040c01007387 */ /* 0x0001e80000100800 */
[----:B0-----:R-:W3:Y:S04]  /*3b50*/  LDL.LU R12, [R1+0x14] ;  /* 0x00001400010c7983 */ /* 0x001ee80000300800 */
[----:B------:R0:W-:Y:S04]  /*3b60*/  STL [R1+0x1000], R15 ;  /* 0x0010000f01007387 */ /* 0x0001e80000100800 */
[----:B0-----:R-:W4:Y:S04]  /*3b70*/  LDL.LU R15, [R1+0x10] ;  /* 0x00001000010f7983 */ /* 0x001f280000300800 */
[----:B------:R0:W-:Y:S04]  /*3b80*/  STL [R1+0xffc], R22 ;  /* 0x000ffc1601007387 */ /* 0x0001e80000100800 */
[----:B0-----:R-:W5:Y:S04]  /*3b90*/  LDL.LU R22, [R1+0x8] ;  /* 0x0000080001167983 */ /* 0x001f680000300800 */
[----:B------:R0:W-:Y:S04]  /*3ba0*/  STL [R1+0xff8], R24 ;  /* 0x000ff81801007387 */ /* 0x0001e80000100800 */
[----:B0-----:R-:W5:Y:S01]  /*3bb0*/  LDL.LU R24, [R1+0x4] ;  /* 0x0000040001187983 */ /* 0x001f620000300800 */
[----:B--2---:R-:W-:-:S05]  /*3bc0*/  IADD3 R5, P4, R9, R2, RZ ;  /* 0x0000000209057210 */ /* 0x004fca0007f9e0ff */
[----:B------:R3:W-:Y:S02]  /*3bd0*/  STL [R1+0xf7c], R5 ;  /* 0x000f7c0501007387 */ /* 0x0007e40000100800 */
[----:B---3--:R-:W-:-:S05]  /*3be0*/  IADD3 R5, P3, R12, R2, RZ ;  /* 0x000000020c057210 */ /* 0x008fca0007f7e0ff */
[----:B------:R4:W-:Y:S02]  /*3bf0*/  STL [R1+0xf80], R5 ;  /* 0x000f800501007387 */ /* 0x0009e40000100800 */
[----:B----4-:R-:W-:-:S05]  /*3c00*/  IADD3 R5, P2, R15, R2, RZ ;  /* 0x000000020f057210 */ /* 0x010fca0007f5e0ff */
[----:B------:R5:W-:Y:S02]  /*3c10*/  STL [R1+0xf84], R5 ;  /* 0x000f840501007387 */ /* 0x000be40000100800 */
[----:B-----5:R-:W-:-:S05]  /*3c20*/  IADD3 R5, P1, R22, R2, RZ ;  /* 0x0000000216057210 */ /* 0x020fca0007f3e0ff */
[----:B------:R0:W-:Y:S02]  /*3c30*/  STL [R1+0xf88], R5 ;  /* 0x000f880501007387 */ /* 0x0001e40000100800 */
[----:B0-----:R-:W-:-:S05]  /*3c40*/  IADD3 R5, P0, R24, R2, RZ ;  /* 0x0000000218057210 */ /* 0x001fca0007f1e0ff */
[----:B------:R0:W-:Y:S02]  /*3c50*/  STL [R1+0xf8c], R5 ;  /* 0x000f8c0501007387 */ /* 0x0001e40000100800 */
[----:B0-----:R-:W-:-:S05]  /*3c60*/  IADD3 R5, P6, R0, R2, RZ ;  /* 0x0000000200057210 */ /* 0x001fca0007fde0ff */
[----:B------:R0:W-:Y:S02]  /*3c70*/  STL [R1+0xf90], R5 ;  /* 0x000f900501007387 */ /* 0x0001e40000100800 */
[----:B0-----:R-:W-:-:S05]  /*3c80*/  IADD3 R5, P5, R26, R2, RZ ;  /* 0x000000021a057210 */ /* 0x001fca0007fbe0ff */
[----:B------:R0:W-:Y:S04]  /*3c90*/  STL [R1+0xf94], R5 ;  /* 0x000f940501007387 */ /* 0x0001e80000100800 */
[----:B0-----:R-:W2:Y:S02]  /*3ca0*/  LDL.LU R5, [R1+0x100c] ;  /* 0x00100c0001057983 */ /* 0x001ea40000300800 */
[----:B--2---:R-:W-:-:S05]  /*3cb0*/  LEA.HI.X.SX32 R9, R9, R5, 0x1, P4 ;  /* 0x0000000509097211 */ /* 0x004fca00020f0eff */
[----:B------:R0:W-:Y:S02]  /*3cc0*/  STL [R1+0xf74], R9 ;  /* 0x000f740901007387 */ /* 0x0001e40000100800 */
[----:B0-----:R-:W-:-:S05]  /*3cd0*/  IADD3 R9, P4, R6, R2, RZ ;  /* 0x0000000206097210 */ /* 0x001fca0007f9e0ff */
[----:B------:R0:W-:Y:S04]  /*3ce0*/  STL [R1+0xf78], R9 ;  /* 0x000f780901007387 */ /* 0x0001e80000100800 */
[----:B0-----:R-:W2:Y:S01]  /*3cf0*/  LDL.LU R9, [R1+0x1008] ;  /* 0x0010080001097983 */ /* 0x001ea20000300800 */
[----:B------:R-:W-:-:S05]  /*3d00*/  LEA.HI.X.SX32 R12, R12, R5, 0x1, P3 ;  /* 0x000000050c0c7211 */ /* 0x000fca00018f0eff */
[----:B------:R2:W-:Y:S02]  /*3d10*/  STL [R1+0xf6c], R12 ;  /* 0x000f6c0c01007387 */ /* 0x0005e40000100800 */
[----:B--2---:R-:W-:-:S05]  /*3d20*/  IADD3 R12, P3, R9, R2, RZ ;  /* 0x00000002090c7210 */ /* 0x004fca0007f7e0ff */
        /* <DEDUP_REMOVED lines=17> */
[-C--:B------:R-:W-:Y:S02]  /*3e40*/  LEA.HI.X.SX32 R0, R0, R5.reuse, 0x1, P6 ;  /* 0x0000000500007211 */ /* 0x080fe400030f0eff */
[----:B------:R-:W-:-:S03]  /*3e50*/  LEA.HI.X.SX32 R26, R26, R5, 0x1, P5 ;  /* 0x000000051a1a7211 */ /* 0x000fc600028f0eff */
[----:B------:R2:W-:Y:S01]  /*3e60*/  STL [R1+0xf4c], R0 ;  /* 0x000f4c0001007387 */ /* 0x0005e20000100800 */
[----:B------:R-:W-:Y:S02]  /*3e70*/  LEA.HI.X.SX32 R6, R6, R5, 0x1, P4 ;  /* 0x0000000506067211 */ /* 0x000fe400020f0eff */
[----:B--2---:R-:W-:-:S05]  /*3e80*/  IADD3 R0, P6, R24, R2, RZ ;  /* 0x0000000218007210 */ /* 0x004fca0007fde0ff */
[----:B------:R0:W-:Y:S04]  /*3e90*/  STL [R1+0xf50], R0 ;  /* 0x000f500001007387 */ /* 0x0001e80000100800 */
[----:B0-----:R-:W2:Y:S04]  /*3ea0*/  LDL.LU R0, [R1+0xff4] ;  /* 0x000ff40001007983 */ /* 0x001ea80000300800 */
[----:B------:R0:W-:Y:S02]  /*3eb0*/  STL [R1+0xf44], R26 ;  /* 0x000f441a01007387 */ /* 0x0001e40000100800 */
[----:B0-----:R-:W-:-:S05]  /*3ec0*/  IADD3 R26, P5, R25, R2, RZ ;  /* 0x00000002191a7210 */ /* 0x001fca0007fbe0ff */
[----:B------:R0:W-:Y:S04]  /*3ed0*/  STL [R1+0xf48], R26 ;  /* 0x000f481a01007387 */ /* 0x0001e80000100800 */
[----:B------:R1:W-:Y:S01]  /*3ee0*/  STL [R1+0xf3c], R6 ;  /* 0x000f3c0601007387 */ /* 0x0003e20000100800 */
[----:B0-----:R-:W-:Y:S02]  /*3ef0*/  IADD3 R26, P4, R27, R2, RZ ;  /* 0x000000021b1a7210 */ /* 0x001fe40007f9e0ff */
[----:B-1----:R-:W-:-:S03]  /*3f00*/  LEA.HI.X.SX32 R6, R9, R5, 0x1, P3 ;  /* 0x0000000509067211 */ /* 0x002fc600018f0eff */
[----:B------:R0:W-:Y:S01]  /*3f10*/  STL [R1+0xf40], R26 ;  /* 0x000f401a01007387 */ /* 0x0001e20000100800 */
[----:B------:R-:W-:-:S03]  /*3f20*/  LEA.HI.X.SX32 R9, R12, R5, 0x1, P2 ;  /* 0x000000050c097211 */ /* 0x000fc600010f0eff */
[----:B------:R1:W-:Y:S01]  /*3f30*/  STL [R1+0xf34], R6 ;  /* 0x000f340601007387 */ /* 0x0003e20000100800 */
[----:B------:R-:W-:Y:S02]  /*3f40*/  LEA.HI.X.SX32 R12, R15, R5, 0x1, P1 ;  /* 0x000000050f0c7211 */ /* 0x000fe400008f0eff */
[-C--:B0-----:R-:W-:Y:S02]  /*3f50*/  IADD3 R26, P3, R16, R2.reuse, RZ ;  /* 0x00000002101a7210 */ /* 0x081fe40007f7e0ff */
[----:B-1----:R-:W-:-:S03]  /*3f60*/  IADD3 R6, P2, R23, R2, RZ ;  /* 0x0000000217067210 */ /* 0x002fc60007f5e0ff */
[----:B------:R-:W-:Y:S04]  /*3f70*/  STL [R1+0xf38], R26 ;  /* 0x000f381a01007387 */ /* 0x000fe80000100800 */
[----:B------:R0:W-:Y:S04]  /*3f80*/  STL [R1+0xf2c], R9 ;  /* 0x000f2c0901007387 */ /* 0x0001e80000100800 */
[----:B------:R1:W-:Y:S01]  /*3f90*/  STL [R1+0xf30], R6 ;  /* 0x000f300601007387 */ /* 0x0003e20000100800 */
[----:B0-----:R-:W-:-:S03]  /*3fa0*/  IADD3 R9, P1, R3, R2, RZ ;  /* 0x0000000203097210 */ /* 0x001fc60007f3e0ff */
[----:B------:R0:W-:Y:S01]  /*3fb0*/  STL [R1+0xf24], R12 ;  /* 0x000f240c01007387 */ /* 0x0001e20000100800 */
[----:B-1----:R-:W-:-:S03]  /*3fc0*/  LEA.HI.X.SX32 R6, R22, R5, 0x1, P0 ;  /* 0x0000000516067211 */ /* 0x002fc600000f0eff */
        /* <DEDUP_REMOVED lines=12> */
[----:B------:R-:W3:Y:S04]  /*4090*/  LDL.LU R15, [R1+0x24] ;  /* 0x00002400010f7983 */ /* 0x000ee80000300800 */
[----:B------:R1:W-:Y:S04]  /*40a0*/  STL [R1+0xf10], R9 ;  /* 0x000f100901007387 */ /* 0x0003e80000100800 */
[----:B0-----:R-:W4:Y:S04]  /*40b0*/  LDL.LU R12, [R1+0x28] ;  /* 0x00002800010c7983 */ /* 0x001f280000300800 */
[----:B------:R0:W-:Y:S04]  /*40c0*/  STL [R1+0xf04], R6 ;  /* 0x000f040601007387 */ /* 0x0001e80000100800 */
[----:B------:R-:W5:Y:S01]  /*40d0*/  LDL.LU R26, [R1+0x2c] ;  /* 0x00002c00011a7983 */ /* 0x000f620000300800 */
[----:B-1----:R-:W-:-:S02]  /*40e0*/  LEA.HI.X.SX32 R9, R16, R5, 0x1, P3 ;  /* 0x0000000510097211 */ /* 0x002fc400018f0eff */
[-C--:B0-----:R-:W-:Y:S02]  /*40f0*/  IADD3 R6, P4, R10, R2.reuse, RZ ;  /* 0x000000020a067210 */ /* 0x081fe40007f9e0ff */
[----:B------:R-:W-:-:S03]  /*4100*/  IADD3 R16, P3, R11, R2, RZ ;  /* 0x000000020b107210 */ /* 0x000fc60007f7e0ff */
[----:B------:R0:W-:Y:S01]  /*4110*/  STL [R1+0xf08], R6 ;  /* 0x000f080601007387 */ /* 0x0001e20000100800 */
[----:B------:R-:W-:-:S03]  /*4120*/  LEA.HI.X.SX32 R3, R3, R5, 0x1, P1 ;  /* 0x0000000503037211 */ /* 0x000fc600008f0eff */
[----:B------:R1:W-:Y:S01]  /*4130*/  STL [R1+0xefc], R9 ;  /* 0x000efc0901007387 */ /* 0x0003e20000100800 */
[----:B0-----:R-:W-:-:S03]  /*4140*/  LEA.HI.X.SX32 R6, R23, R5, 0x1, P2 ;  /* 0x0000000517067211 */ /* 0x001fc600010f0eff */
[----:B------:R-:W-:Y:S01]  /*4150*/  STL [R1+0xf00], R16 ;  /* 0x000f001001007387 */ /* 0x000fe20000100800 */
[----:B-1----:R-:W-:-:S03]  /*4160*/  IADD3 R9, P2, R13, R2, RZ ;  /* 0x000000020d097210 */ /* 0x002fc60007f5e0ff */
[----:B------:R0:W-:Y:S01]  /*4170*/  STL [R1+0xef4], R6 ;  /* 0x000ef40601007387 */ /* 0x0001e20000100800 */
[----:B------:R-:W-:-:S03]  /*4180*/  LEA.HI.X.SX32 R4, R4, R5, 0x1, P0 ;  /* 0x0000000504047211 */ /* 0x000fc600000f0eff */
[----:B------:R-:W-:Y:S04]  /*4190*/  STL [R1+0xef8], R9 ;  /* 0x000ef80901007387 */ /* 0x000fe80000100800 */
[----:B------:R1:W-:Y:S01]  /*41a0*/  STL [R1+0xeec], R3 ;  /* 0x000eec0301007387 */ /* 0x0003e20000100800 */
[----:B0-----:R-:W-:-:S05]  /*41b0*/  IADD3 R6, P1, R14, R2, RZ ;  /* 0x000000020e067210 */ /* 0x001fca0007f3e0ff */
[----:B------:R0:W-:Y:S01]  /*41c0*/  STL [R1+0xef0], R6 ;  /* 0x000ef00601007387 */ /* 0x0001e20000100800 */
[----:B-1----:R-:W-:-:S03]  /*41d0*/  IADD3 R3, P0, R29, R2, RZ ;  /* 0x000000021d037210 */ /* 0x002fc60007f1e0ff */
[----:B------:R1:W-:Y:S04]  /*41e0*/  STL [R1+0xee4], R4 ;  /* 0x000ee40401007387 */ /* 0x0003e80000100800 */
[----:B------:R1:W-:Y:S01]  /*41f0*/  STL [R1+0xee8], R3 ;  /* 0x000ee80301007387 */ /* 0x0003e20000100800 */
[----:B0-----:R-:W-:Y:S02]  /*4200*/  LEA.HI.X.SX32 R6, R7, R5, 0x1, P6 ;  /* 0x0000000507067211 */ /* 0x001fe400030f0eff */
[----:B-1----:R-:W-:-:S03]  /*4210*/  IADD3 R4, P6, R28, R2, RZ ;  /* 0x000000021c047210 */ /* 0x002fc60007fde0ff */
[----:B------:R0:W-:Y:S01]  /*4220*/  STL [R1+0xedc], R6 ;  /* 0x000edc0601007387 */ /* 0x0001e20000100800 */
[----:B------:R-:W-:-:S03]  /*4230*/  LEA.HI.X.SX32 R3, R8, R5, 0x1, P5 ;  /* 0x0000000508037211 */ /* 0x000fc600028f0eff */
[----:B------:R1:W-:Y:S04]  /*4240*/  STL [R1+0xee0], R4 ;  /* 0x000ee00401007387 */ /* 0x0003e80000100800 */
[----:B------:R1:W-:Y:S01]  /*4250*/  STL [R1+0xed4], R3 ;  /* 0x000ed40301007387 */ /* 0x0003e20000100800 */
[----:B0-----:R-:W-:Y:S02]  /*4260*/  IADD3 R6, P5, R17, R2, RZ ;  /* 0x0000000211067210 */ /* 0x001fe40007fbe0ff */
[----:B-1----:R-:W-:-:S03]  /*4270*/  LEA.HI.X.SX32 R4, R10, R5, 0x1, P4 ;  /* 0x000000050a047211 */ /* 0x002fc600020f0eff */
[----:B------:R0:W-:Y:S01]  /*4280*/  STL [R1+0xed8], R6 ;  /* 0x000ed80601007387 */ /* 0x0001e20000100800 */
[----:B------:R-:W-:-:S03]  /*4290*/  IADD3 R3, P4, R18, R2, RZ ;  /* 0x0000000212037210 */ /* 0x000fc60007f9e0ff */
        /* <DEDUP_REMOVED lines=10> */
[----:B------:R-:W-:Y:S01]  /*4340*/  STL [R1+0xec0], R6 ;  /* 0x000ec00601007387 */ /* 0x000fe20000100800 */
[----:B------:R-:W-:Y:S02]  /*4350*/  IADD3 R3, P1, R21, R2, RZ ;  /* 0x0000000215037210 */ /* 0x000fe40007f3e0ff */
[-C--:B------:R-:W-:Y:S01]  /*4360*/  LEA.HI.X.SX32 R2, R29, R5.reuse, 0x1, P0 ;  /* 0x000000051d027211 */ /* 0x080fe200000f0eff */
[----:B------:R0:W-:Y:S04]  /*4370*/  STL [R1+0xeb8], R4 ;  /* 0x000eb80401007387 */ /* 0x0001e80000100800 */
[----:B------:R1:W-:Y:S04]  /*4380*/  STL [R1+0xeb4], R3 ;  /* 0x000eb40301007387 */ /* 0x0003e80000100800 */
[----:B------:R1:W-:Y:S01]  /*4390*/  STL [R1+0xeb0], R2 ;  /* 0x000eb00201007387 */ /* 0x0003e20000100800 */
[----:B0-----:R-:W-:-:S02]  /*43a0*/  LEA.HI.X.SX32 R4, R28, R5, 0x1, P6 ;  /* 0x000000051c047211 */ /* 0x001fc400030f0eff */
[----:B-1----:R-:W-:-:S03]  /*43b0*/  LEA.HI.X.SX32 R3, R17, R5, 0x1, P5 ;  /* 0x0000000511037211 */ /* 0x002fc600028f0eff */
[----:B------:R0:W-:Y:S01]  /*43c0*/  STL [R1+0xeac], R4 ;  /* 0x000eac0401007387 */ /* 0x0001e20000100800 */
[----:B------:R-:W-:-:S03]  /*43d0*/  LEA.HI.X.SX32 R2, R18, R5, 0x1, P4 ;  /* 0x0000000512027211 */ /* 0x000fc600020f0eff */
[----:B------:R1:W-:Y:S04]  /*43e0*/  STL [R1+0xea8], R3 ;  /* 0x000ea80301007387 */ /* 0x0003e80000100800 */
[----:B------:R1:W-:Y:S01]  /*43f0*/  STL [R1+0xea4], R2 ;  /* 0x000ea40201007387 */ /* 0x0003e20000100800 */
[-C--:B0-----:R-:W-:Y:S02]  /*4400*/  LEA.HI.X.SX32 R4, R19, R5.reuse, 0x1, P3 ;  /* 0x0000000513047211 */ /* 0x081fe400018f0eff */
[----:B-1----:R-:W-:-:S03]  /*4410*/  LEA.HI.X.SX32 R3, R20, R5, 0x1, P2 ;  /* 0x0000000514037211 */ /* 0x002fc600010f0eff */
[----:B------:R-:W-:Y:S01]  /*4420*/  STL [R1+0xea0], R4 ;  /* 0x000ea00401007387 */ /* 0x000fe20000100800 */
[----:B------:R-:W-:-:S03]  /*4430*/  LEA.HI.X.SX32 R2, R21, R5, 0x1, P1 ;  /* 0x0000000515027211 */ /* 0x000fc600008f0eff */
[----:B------:R-:W-:Y:S04]  /*4440*/  STL [R1+0xe9c], R3 ;  /* 0x000e9c0301007387 */ /* 0x000fe80000100800 */
[----:B------:R0:W-:Y:S01]  /*4450*/  STL [R1+0x6b8], R2 ;  /* 0x0006b80201007387 */ /* 0x0001e20000100800 */
[----:B--2---:R-:W-:-:S04]  /*4460*/  IADD3 R9, P3, R0, UR8, RZ ;  /* 0x0000000800097c10 */ /* 0x004fc8000ff7e0ff */
[----:B------:R-:W-:Y:S02]  /*4470*/  LEA.HI.X.SX32 R5, R0, UR9, 0x1, P3 ;  /* 0x0000000900057c11 */ /* 0x000fe400098f0eff */
[----:B---3--:R-:W-:-:S04]  /*4480*/  IADD3 R6, P0, R15, UR8, RZ ;  /* 0x000000080f067c10 */ /* 0x008fc8000ff1e0ff */
[----:B0-----:R-:W-:Y:S02]  /*4490*/  LEA.HI.X.SX32 R2, R15, UR9, 0x1, P0 ;  /* 0x000000090f027c11 */ /* 0x001fe400080f0eff */
[C---:B----4-:R-:W-:Y:S01]  /*44a0*/  IADD3 R7, P1, R12.reuse, UR8, RZ ;  /* 0x000000080c077c10 */ /* 0x050fe2000ff3e0ff */
[----:B------:R-:W-:Y:S03]  /*44b0*/  STL [R1+0x4b4], R6 ;  /* 0x0004b40601007387 */ /* 0x000fe60000100800 */
[----:B------:R-:W-:Y:S02]  /*44c0*/  LEA.HI.X.SX32 R3, R12, UR9, 0x1, P1 ;  /* 0x000000090c037c11 */ /* 0x000fe400088f0eff */
[C---:B-----5:R-:W-:Y:S01]  /*44d0*/  IADD3 R8, P2, R26.reuse, UR8, RZ ;  /* 0x000000081a087c10 */ /* 0x060fe2000ff5e0ff */
[----:B------:R-:W-:Y:S01]  /*44e0*/  STL [R1+0x4bc], R7 ;  /* 0x0004bc0701007387 */ /* 0x000fe20000100800 */
[----:B------:R-:W-:Y:S01]  /*44f0*/  IADD3 R11, P0, R9, UR48, RZ ;  /* 0x00000030090b7c10 */ /* 0x000fe2000ff1e0ff */
[----:B------:R-:W-:Y:S01]  /*4500*/  UIMAD UR7, UR7, 0xd, URZ ;  /* 0x0000000d070778a4 */ /* 0x000fe2000f8e023f */
[----:B------:R-:W-:Y:S01]  /*4510*/  LEA.HI.X.SX32 R4, R26, UR9, 0x1, P2 ;  /* 0x000000091a047c11 */ /* 0x000fe200090f0eff */
[----:B------:R-:W-:Y:S01]  /*4520*/  STL [R1+0x4c4], R8 ;  /* 0x0004c40801007387 */ /* 0x000fe20000100800 */
[----:B------:R-:W-:Y:S01]  /*4530*/  IADD3 R12, P1, R8, UR48, RZ ;  /* 0x00000030080c7c10 */ /* 0x000fe2000ff3e0ff */
[----:B------:R-:W-:Y:S01]  /*4540*/  ULDC UR8, c[0x0][0x238] ;  /* 0x00008e0000087ab9 */ /* 0x000fe20000000800 */
[----:B------:R-:W-:Y:S01]  /*4550*/  ULDC UR9, c[0x0][0x238] ;  /* 0x00008e0000097ab9 */ /* 0x000fe20000000800 */
[----:B------:R-:W-:Y:S04]  /*4560*/  STL [R1+0x4cc], R9 ;  /* 0x0004cc0901007387 */ /* 0x000fe80000100800 */
[----:B------:R-:W2:Y:S04]  /*4570*/  LDL.LU R0, [R1+0xff0] ;  /* 0x000ff00001007983 */ /* 0x000ea80000300800 */
[----:B------:R-:W-:Y:S04]  /*4580*/  STL [R1+0x4b0], R2 ;  /* 0x0004b00201007387 */ /* 0x000fe80000100800 */
[----:B------:R-:W-:Y:S04]  /*4590*/  STL [R1+0x4b8], R3 ;  /* 0x0004b80301007387 */ /* 0x000fe80000100800 */
[----:B------:R-:W-:Y:S04]  /*45a0*/  STL [R1+0x4c0], R4 ;  /* 0x0004c00401007387 */ /* 0x000fe80000100800 */
[----:B------:R-:W-:Y:S04]  /*45b0*/  STL [R1+0x4c8], R5 ;  /* 0x0004c80501007387 */ /* 0x000fe80000100800 */
[----:B------:R-:W-:Y:S04]  /*45c0*/  STL [R1+0x5bc], RZ ;  /* 0x0005bcff01007387 */ /* 0x000fe80000100800 */
        /* <DEDUP_REMOVED lines=92> */
[----:B------:R-:W-:Y:S01]  /*4b90*/  STL [R1+0xb0], RZ ;  /* 0x0000b0ff01007387 */ /* 0x000fe20000100800 */
[----:B------:R-:W-:-:S03]  /*4ba0*/  IADD3 R10, P2, R7, UR48, RZ ;  /* 0x00000030070a7c10 */ /* 0x000fc6000ff5e0ff */
[----:B------:R-:W-:Y:S04]  /*4bb0*/  STL [R1+0xb4], RZ ;  /* 0x0000b4ff01007387 */ /* 0x000fe80000100800 */
[----:B------:R-:W-:Y:S04]  /*4bc0*/  STL [R1+0xb8], RZ ;  /* 0x0000b8ff01007387 */ /* 0x000fe80000100800 */
[----:B------:R-:W-:Y:S04]  /*4bd0*/  STL [R1+0xbc], RZ ;  /* 0x0000bcff01007387 */ /* 0x000fe80000100800 */
[----:B------:R-:W-:Y:S04]  /*4be0*/  STL [R1+0x2f0], RZ ;  /* 0x0002f0ff01007387 */ /* 0x000fe80000100800 */
[----:B------:R-:W-:Y:S04]  /*4bf0*/  STL [R1+0x2f4], RZ ;  /* 0x0002f4ff01007387 */ /* 0x000fe80000100800 */
[----:B------:R-:W-:Y:S04]  /*4c00*/  STL [R1+0x2f8], RZ ;  /* 0x0002f8ff01007387 */ /* 0x000fe80000100800 */
[----:B------:R0:W-:Y:S04]  /*4c10*/  STL [R1+0x6c0], R11 ;  /* 0x0006c00b01007387 */ /* 0x0001e80000100800 */
[----:B------:R1:W-:Y:S04]  /*4c20*/  STL [R1+0x6c8], R12 ;  /* 0x0006c80c01007387 */ /* 0x0003e80000100800 */
[----:B------:R3:W-:Y:S01]  /*4c30*/  STL [R1+0x6d0], R10 ;  /* 0x0006d00a01007387 */ /* 0x0007e20000100800 */
[----:B0-----:R-:W-:-:S02]  /*4c40*/  IADD3 R11, P3, R6, UR48, RZ ;  /* 0x00000030060b7c10 */ /* 0x001fc4000ff7e0ff */
[----:B-1----:R-:W-:-:S03]  /*4c50*/  IADD3.X R12, R4, UR38, RZ, P1, !PT ;  /* 0x00000026040c7c10 */ /* 0x002fc60008ffe4ff */
[----:B------:R0:W-:Y:S01]  /*4c60*/  STL [R1+0x6d8], R11 ;  /* 0x0006d80b01007387 */ /* 0x0001e20000100800 */
[----:B---3--:R-:W-:-:S05]  /*4c70*/  IADD3.X R10, R5, UR38, RZ, P0, !PT ;  /* 0x00000026050a7c10 */ /* 0x008fca00087fe4ff */
[----:B------:R1:W-:Y:S01]  /*4c80*/  STL [R1+0x6bc], R10 ;  /* 0x0006bc0a01007387 */ /* 0x0003e20000100800 */
[----:B0-----:R-:W-:-:S03]  /*4c90*/  IADD3.X R11, R3, UR38, RZ, P2, !PT ;  /* 0x00000026030b7c10 */ /* 0x001fc600097fe4ff */
[----:B------:R0:W-:Y:S01]  /*4ca0*/  STL [R1+0x6c4], R12 ;  /* 0x0006c40c01007387 */ /* 0x0001e20000100800 */
[----:B-1----:R-:W-:-:S03]  /*4cb0*/  IADD3.X R10, R2, UR38, RZ, P3, !PT ;  /* 0x00000026020a7c10 */ /* 0x002fc60009ffe4ff */
[----:B------:R1:W-:Y:S01]  /*4cc0*/  STL [R1+0x6cc], R11 ;  /* 0x0006cc0b01007387 */ /* 0x0003e20000100800 */
[----:B------:R-:W-:Y:S02]  /*4cd0*/  USHF.R.S32.HI UR38, URZ, 0x1f, UR49 ;  /* 0x0000001f3f267899 */ /* 0x000fe40008011431 */
[----:B0-----:R-:W-:Y:S01]  /*4ce0*/  IADD3 R12, P1, R8, UR49, RZ ;  /* 0x00000031080c7c10 */ /* 0x001fe2000ff3e0ff */
[----:B------:R0:W-:Y:S01]  /*4cf0*/  STL [R1+0x6d4], R10 ;  /* 0x0006d40a01007387 */ /* 0x0001e20000100800 */
[----:B-1----:R-:W-:Y:S02]  /*4d00*/  IADD3 R11, P0, R9, UR49, RZ ;  /* 0x00000031090b7c10 */ /* 0x002fe4000ff1e0ff */
[----:B0-----:R-:W-:-:S03]  /*4d10*/  IADD3 R10, P2, R7, UR49, RZ ;  /* 0x00000031070a7c10 */ /* 0x001fc6000ff5e0ff */
[----:B------:R0:W-:Y:S04]  /*4d20*/  STL [R1+0x6e0], R11 ;  /* 0x0006e00b01007387 */ /* 0x0001e80000100800 */
[----:B------:R1:W-:Y:S04]  /*4d30*/  STL [R1+0x6e8], R12 ;  /* 0x0006e80c01007387 */ /* 0x0003e80000100800 */
[----:B------:R3:W-:Y:S01]  /*4d40*/  STL [R1+0x6f0], R10 ;  /* 0x0006f00a01007387 */ /* 0x0007e20000100800 */
[----:B0-----:R-:W-:Y:S02]  /*4d50*/  IADD3 R11, P3, R6, UR49, RZ ;  /* 0x00000031060b7c10 */ /* 0x001fe4000ff7e0ff */
        /* <DEDUP_REMOVED lines=204> */
[----:B-1----:R-:W-:-:S02]  /*5a20*/  IADD3.X R12, R4, UR38, RZ, P1, !PT ;  /* 0x00000026040c7c10 */ /* 0x002fc40008ffe4ff */
[----:B---3--:R-:W-:Y:S01]  /*5a30*/  IADD3.X R10, R5, UR38, RZ, P0, !PT ;  /* 0x00000026050a7c10 */ /* 0x008fe200087fe4ff */
[----:B------:R0:W-:Y:S04]  /*5a40*/  STL [R1+0x878], R11 ;  /* 0x0008780b01007387 */ /* 0x0001e80000100800 */
[----:B------:R1:W-:Y:S01]  /*5a50*/  STL [R1+0x85c], R10 ;  /* 0x00085c0a01007387 */ /* 0x0003e20000100800 */
[----:B0-----:R-:W-:-:S03]  /*5a60*/  IADD3.X R11, R3, UR38, RZ, P2, !PT ;  /* 0x00000026030b7c10 */ /* 0x001fc600097fe4ff */
[----:B------:R-:W-:Y:S01]  /*5a70*/  STL [R1+0x864], R12 ;  /* 0x0008640c01007387 */ /* 0x000fe20000100800 */
[----:B-1----:R-:W-:-:S03]  /*5a80*/  IADD3.X R10, R2, UR38, RZ, P3, !PT ;  /* 0x00000026020a7c10 */ /* 0x002fc60009ffe4ff */
[----:B------:R-:W-:Y:S04]  /*5a90*/  STL [R1+0x86c], R11 ;  /* 0x00086c0b01007387 */ /* 0x000fe80000100800 */
[----:B------:R0:W-:Y:S04]  /*5aa0*/  STL [R1+0x874], R10 ;  /* 0x0008740a01007387 */ /* 0x0001e80000100800 */
        /* <DEDUP_REMOVED lines=18> */
[----:B0-----:R-:W-:-:S03]  /*5bd0*/  IADD3 R10, P0, R9, UR20, RZ ;  /* 0x00000014090a7c10 */ /* 0x001fc6000ff1e0ff */
[----:B------:R-:W-:Y:S04]  /*5be0*/  STL [R1+0x214], RZ ;  /* 0x000214ff01007387 */ /* 0x000fe80000100800 */
[----:B------:R-:W-:Y:S04]  /*5bf0*/  STL [R1+0x218], RZ ;  /* 0x000218ff01007387 */ /* 0x000fe80000100800 */
[----:B------:R-:W-:Y:S04]  /*5c00*/  STL [R1+0x21c], RZ ;  /* 0x00021cff01007387 */ /* 0x000fe80000100800 */
[----:B------:R-:W-:Y:S04]  /*5c10*/  STL [R1+0x310], RZ ;  /* 0x000310ff01007387 */ /* 0x000fe80000100800 */
[----:B------:R-:W-:Y:S04]  /*5c20*/  STL [R1+0x314], RZ ;  /* 0x000314ff01007387 */ /* 0x000fe80000100800 */
[----:B------:R-:W-:Y:S01]  /*5c30*/  STL [R1+0x318], RZ ;  /* 0x000318ff01007387 */ /* 0x000fe20000100800 */
[----:B------:R-:W-:-:S03]  /*5c40*/  IADD3 R12, P1, R8, UR20, RZ ;  /* 0x00000014080c7c10 */ /* 0x000fc6000ff3e0ff */
[----:B------:R-:W-:Y:S01]  /*5c50*/  STL [R1+0x31c], RZ ;  /* 0x00031cff01007387 */ /* 0x000fe20000100800 */
[----:B------:R-:W-:-:S03]  /*5c60*/  IADD3 R11, P2, R7, UR20, RZ ;  /* 0x00000014070b7c10 */ /* 0x000fc6000ff5e0ff */
[----:B------:R-:W-:Y:S04]  /*5c70*/  STL [R1+0x300], RZ ;  /* 0x000300ff01007387 */ /* 0x000fe80000100800 */
[----:B------:R0:W-:Y:S04]  /*5c80*/  STL [R1+0x880], R10 ;  /* 0x0008800a01007387 */ /* 0x0001e80000100800 */
[----:B------:R1:W-:Y:S01]  /*5c90*/  STL [R1+0x888], R12 ;  /* 0x0008880c01007387 */ /* 0x0003e20000100800 */
[----:B0-----:R-:W-:Y:S01]  /*5ca0*/  IADD3 R10, P3, R6, UR20, RZ ;  /* 0x00000014060a7c10 */ /* 0x001fe2000ff7e0ff */
[----:B------:R-:W-:-:S02]  /*5cb0*/  USHF.R.S32.HI UR20, URZ, 0x1f, UR20 ;  /* 0x0000001f3f147899 */ /* 0x000fc40008011414 */
[----:B------:R0:W-:Y:S04]  /*5cc0*/  STL [R1+0x890], R11 ;  /* 0x0008900b01007387 */ /* 0x0001e80000100800 */
[----:B------:R3:W-:Y:S01]  /*5cd0*/  STL [R1+0x898], R10 ;  /* 0x0008980a01007387 */ /* 0x0007e20000100800 */
[----:B-1----:R-:W-:-:S03]  /*5ce0*/  IADD3.X R12, R4, UR20, RZ, P1, !PT ;  /* 0x00000014040c7c10 */ /* 0x002fc60008ffe4ff */
[----:B------:R-:W-:Y:S01]  /*5cf0*/  STL [R1+0x304], RZ ;  /* 0x000304ff01007387 */ /* 0x000fe20000100800 */
[----:B0-----:R-:W-:-:S03]  /*5d00*/  IADD3.X R11, R5, UR20, RZ, P0, !PT ;  /* 0x00000014050b7c10 */ /* 0x001fc600087fe4ff */
[----:B------:R-:W-:Y:S01]  /*5d10*/  STL [R1+0x308], RZ ;  /* 0x000308ff01007387 */ /* 0x000fe20000100800 */
[----:B---3--:R-:W-:-:S03]  /*5d20*/  IADD3.X R10, R3, UR20, RZ, P2, !PT ;  /* 0x00000014030a7c10 */ /* 0x008fc600097fe4ff */
[----:B------:R-:W-:Y:S04]  /*5d30*/  STL [R1+0x30c], RZ ;  /* 0x00030cff01007387 */ /* 0x000fe80000100800 */
[----:B------:R0:W-:Y:S04]  /*5d40*/  STL [R1+0x87c], R11 ;  /* 0x00087c0b01007387 */ /* 0x0001e80000100800 */
[----:B------:R1:W-:Y:S01]  /*5d50*/  STL [R1+0x884], R12 ;  /* 0x0008840c01007387 */ /* 0x0003e20000100800 */
[----:B0-----:R-:W-:-:S03]  /*5d60*/  IADD3.X R11, R2, UR20, RZ, P3, !PT ;  /* 0x00000014020b7c10 */ /* 0x001fc60009ffe4ff */
[----:B------:R0:W-:Y:S01]  /*5d70*/  STL [R1+0x88c], R10 ;  /* 0x00088c0a01007387 */ /* 0x0001e20000100800 */
[----:B------:R-:W-:Y:S02]  /*5d80*/  USHF.R.S32.HI UR20, URZ, 0x1f, UR43 ;  /* 0x0000001f3f147899 */ /* 0x000fe4000801142b */
[----:B-1----:R-:W-:Y:S01]  /*5d90*/  IADD3 R12, P1, R8, UR43, RZ ;  /* 0x0000002b080c7c10 */ /* 0x002fe2000ff3e0ff */
[----:B------:R1:W-:Y:S01]  /*5da0*/  STL [R1+0x894], R11 ;  /* 0x0008940b01007387 */ /* 0x0003e20000100800 */
[----:B0-----:R-:W-:Y:S02]  /*5db0*/  IADD3 R10, P0, R9, UR43, RZ ;  /* 0x0000002b090a7c10 */ /* 0x001fe4000ff1e0ff */
[----:B-1----:R-:W-:-:S03]  /*5dc0*/  IADD3 R11, P2, R7, UR43, RZ ;  /* 0x0000002b070b7c10 */ /* 0x002fc6000ff5e0ff */
        /* <DEDUP_REMOVED lines=71> */
[----:B0-----:R-:W-:Y:S01]  /*6240*/  IADD3 R10, P3, R6, UR47, RZ ;  /* 0x0000002f060a7c10 */ /* 0x001fe2000ff7e0ff */
[----:B------:R-:W-:Y:S01]  /*6250*/  UIMAD UR48, UR21, 0x2b, URZ ;  /* 0x0000002b153078a4 */ /* 0x000fe2000f8e023f */
        /* <DEDUP_REMOVED lines=197> */
[----:B------:R-:W-:Y:S01]  /*6eb0*/  USHF.L.U32 UR59, UR21, 0x5, URZ ;  /* 0x00000005153b7899 */ /* 0x000fe2000800063f */
        /* <DEDUP_REMOVED lines=53> */
[----:B------:R-:W-:-:S02]  /*7210*/  USHF.L.U32 UR38, UR21, 0x6, URZ ;  /* 0x0000000615267899 */ /* 0x000fc4000800063f */
[----:B------:R-:W-:Y:S01]  /*7220*/  UIMAD UR21, UR21, 0x1d, URZ ;  /* 0x0000001d151578a4 */ /* 0x000fe2000f8e023f */
[----:B-1----:R-:W-:Y:S01]  /*7230*/  IADD3.X R12, R4, UR44, RZ, P1, !PT ;  /* 0x0000002c040c7c10 */ /* 0x002fe20008ffe4ff */
        /* <DEDUP_REMOVED lines=53> */
[----:B------:R-:W-:Y:S04]  /*7590*/  STL [R1+0xb3c], R11 ;  /* 0x000b3c0b01007387 */ /* 0x000fe80000100800 */
[----:B------:R1:W-:Y:S01]  /*75a0*/  STL [R1+0xb44], R12 ;  /* 0x000b440c01007387 */ /* 0x0003e20000100800 */
[----:B0-----:R-:W-:Y:S01]  /*75b0*/  IADD3.X R10, R3, UR53, RZ, P2, !PT ;  /* 0x00000035030a7c10 */ /* 0x001fe200097fe4ff */
[----:B-1----:R-:W0:Y:S01]  /*75c0*/  LDC R12, c[0x0][0x230] ;  /* 0x00008c00ff0c7b82 */ /* 0x002e220000000800 */
[----:B------:R-:W-:-:S03]  /*75d0*/  IADD3.X R11, R2, UR53, RZ, P3, !PT ;  /* 0x00000035020b7c10 */ /* 0x000fc60009ffe4ff */
[----:B------:R1:W-:Y:S01]  /*75e0*/  STL [R1+0xb4c], R10 ;  /* 0x000b4c0a01007387 */ /* 0x0003e20000100800 */
[----:B------:R-:W-:Y:S01]  /*75f0*/  IADD3 R13, P1, R8, UR24, RZ ;  /* 0x00000018080d7c10 */ /* 0x000fe2000ff3e0ff */
[----:B------:R-:W-:Y:S02]  /*7600*/  USHF.R.S32.HI UR43, URZ, 0x1f, UR24 ;  /* 0x0000001f3f2b7899 */ /* 0x000fe40008011418 */
[----:B------:R3:W-:Y:S01]  /*7610*/  STL [R1+0xb54], R11 ;  /* 0x000b540b01007387 */ /* 0x0007e20000100800 */
[----:B-1----:R-:W-:Y:S02]  /*7620*/  IADD3 R10, P0, R9, UR24, RZ ;  /* 0x00000018090a7c10 */ /* 0x002fe4000ff1e0ff */
[----:B---3--:R-:W-:-:S03]  /*7630*/  IADD3 R11, P2, R7, UR24, RZ ;  /* 0x00000018070b7c10 */ /* 0x008fc6000ff5e0ff */
[----:B------:R1:W-:Y:S04]  /*7640*/  STL [R1+0xb60], R10 ;  /* 0x000b600a01007387 */ /* 0x0003e80000100800 */
[----:B------:R-:W-:Y:S01]  /*7650*/  STL [R1+0xb68], R13 ;  /* 0x000b680d01007387 */ /* 0x000fe20000100800 */
[----:B-1----:R-:W-:-:S03]  /*7660*/  IADD3 R10, P3, R6, UR24, RZ ;  /* 0x00000018060a7c10 */ /* 0x002fc6000ff7e0ff */
[----:B------:R1:W-:Y:S01]  /*7670*/  STL [R1+0xb70], R11 ;  /* 0x000b700b01007387 */ /* 0x0003e20000100800 */
[----:B0-----:R-:W-:-:S03]  /*7680*/  VIADD R12, R12, 0x3f ;  /* 0x0000003f0c0c7836 */ /* 0x001fc60000000000 */
[----:B------:R0:W-:Y:S01]  /*7690*/  STL [R1+0xb78], R10 ;  /* 0x000b780a01007387 */ /* 0x0001e20000100800 */
[----:B-1----:R-:W-:Y:S02]  /*76a0*/  IADD3.X R11, R4, UR43, RZ, P1, !PT ;  /* 0x0000002b040b7c10 */ /* 0x002fe40008ffe4ff */
[----:B0-----:R-:W-:Y:S02]  /*76b0*/  IADD3.X R10, R5, UR43, RZ, P0, !PT ;  /* 0x0000002b050a7c10 */ /* 0x001fe400087fe4ff */
[----:B------:R-:W-:-:S03]  /*76c0*/  SHF.R.S32.HI R26, RZ, 0x1f, R12 ;  /* 0x0000001fff1a7819 */ /* 0x000fc6000001140c */
[----:B------:R0:W-:Y:S04]  /*76d0*/  STL [R1+0xb5c], R10 ;  /* 0x000b5c0a01007387 */ /* 0x0001e80000100800 */
[----:B------:R1:W-:Y:S01]  /*76e0*/  STL [R1+0xb64], R11 ;  /* 0x000b640b01007387 */ /* 0x0003e20000100800 */
[----:B------:R-:W-:Y:S02]  /*76f0*/  LEA.HI R26, R26, R12, RZ, 0x6 ;  /* 0x0000000c1a1a7211 */ /* 0x000fe400078f30ff */
[----:B0-----:R-:W-:Y:S02]  /*7700*/  IADD3.X R10, R3, UR43, RZ, P2, !PT ;  /* 0x0000002b030a7c10 */ /* 0x001fe400097fe4ff */
[----:B-1----:R-:W-:-:S03]  /*7710*/  IADD3.X R11, R2, UR43, RZ, P3, !PT ;  /* 0x0000002b020b7c10 */ /* 0x002fc60009ffe4ff */
[----:B------:R0:W-:Y:S01]  /*7720*/  STL [R1+0xb6c], R10 ;  /* 0x000b6c0a01007387 */ /* 0x0001e20000100800 */
[----:B------:R-:W-:-:S03]  /*7730*/  IADD3 R12, P1, R8, UR25, RZ ;  /* 0x00000019080c7c10 */ /* 0x000fc6000ff3e0ff */
[----:B------:R1:W-:Y:S01]  /*7740*/  STL [R1+0xb74], R11 ;  /* 0x000b740b01007387 */ /* 0x0003e20000100800 */
[----:B------:R-:W-:Y:S01]  /*7750*/  USHF.R.S32.HI UR54, URZ, 0x1f, UR25 ;  /* 0x0000001f3f367899 */ /* 0x000fe20008011419 */
[----:B0-----:R-:W-:Y:S02]  /*7760*/  SHF.R.S32.HI R10, RZ, 0x6, R26 ;  /* 0x00000006ff0a7819 */ /* 0x001fe4000001141a */
[----:B------:R-:W-:Y:S02]  /*7770*/  IADD3 R10, P2, R7, UR25, RZ ;  /* 0x00000019070a7c10 */ /* 0x000fe4000ff5e0ff */
[----:B-1----:R-:W-:-:S05]  /*7780*/  IADD3 R11, P0, R9, UR25, RZ ;  /* 0x00000019090b7c10 */ /* 0x002fca000ff1e0ff */
        /* <DEDUP_REMOVED lines=9> */
[----:B------:R2:W-:Y:S01]  /*7820*/  STL [R1+0xb84], R12 ;  /* 0x000b840c01007387 */ /* 0x0005e20000100800 */
[----:B-1----:R-:W-:-:S03]  /*7830*/  IADD3.X R10, R2, UR54, RZ, P3, !PT ;  /* 0x00000036020a7c10 */ /* 0x002fc60009ffe4ff */
[----:B------:R0:W-:Y:S04]  /*7840*/  STL [R1+0xb8c], R11 ;  /* 0x000b8c0b01007387 */ /* 0x0001e80000100800 */
[----:B------:R1:W-:Y:S01]  /*7850*/  STL [R1+0xb94], R10 ;  /* 0x000b940a01007387 */ /* 0x0003e20000100800 */
[C---:B--2---:R-:W-:Y:S02]  /*7860*/  LOP3.LUT R12, R0.reuse, 0x230, RZ, 0x3c, !PT ;  /* 0x00000230000c7812 */ /* 0x044fe400078e3cff */
[C---:B------:R-:W-:Y:S02]  /*7870*/  LOP3.LUT R12, R0.reuse, 0x60, RZ, 0x3c, !PT ;  /* 0x00000060000c7812 */ /* 0x040fe400078e3cff */
[C---:B0-----:R-:W-:Y:S02]  /*7880*/  LOP3.LUT R11, R0.reuse, 0x210, RZ, 0x3c, !PT ;  /* 0x00000210000b7812 */ /* 0x041fe400078e3cff */
[----:B-1----:R-:W-:-:S02]  /*7890*/  LOP3.LUT R10, R0, 0x20, RZ, 0x3c, !PT ;  /* 0x00000020000a7812 */ /* 0x002fc400078e3cff */
[C---:B------:R-:W-:Y:S02]  /*78a0*/  LOP3.LUT R10, R0.reuse, 0x250, RZ, 0x3c, !PT ;  /* 0x00000250000a7812 */ /* 0x040fe400078e3cff */
[----:B------:R-:W-:Y:S02]  /*78b0*/  IADD3 R10, P3, R9, UR26, RZ ;  /* 0x0000001a090a7c10 */ /* 0x000fe4000ff7e0ff */
[C---:B------:R-:W-:Y:S02]  /*78c0*/  LOP3.LUT R11, R0.reuse, 0x40, RZ, 0x3c, !PT ;  /* 0x00000040000b7812 */ /* 0x040fe400078e3cff */
[----:B------:R-:W-:Y:S01]  /*78d0*/  LOP3.LUT R11, R0, 0x270, RZ, 0x3c, !PT ;  /* 0x00000270000b7812 */ /* 0x000fe200078e3cff */
[----:B------:R0:W-:Y:S01]  /*78e0*/  STL [R1+0xba0], R10 ;  /* 0x000ba00a01007387 */ /* 0x0001e20000100800 */
[----:B------:R-:W-:Y:S02]  /*78f0*/  IADD3 R12, P2, R8, UR26, RZ ;  /* 0x0000001a080c7c10 */ /* 0x000fe4000ff5e0ff */
[----:B------:R-:W-:Y:S01]  /*7900*/  IADD3 R11, P6, R7, UR26, RZ ;  /* 0x0000001a070b7c10 */ /* 0x000fe2000ffde0ff */
[----:B------:R-:W-:-:S02]  /*7910*/  USHF.R.S32.HI UR48, URZ, 0x1f, UR26 ;  /* 0x0000001f3f307899 */ /* 0x000fc4000801141a */
[----:B------:R1:W-:Y:S01]  /*7920*/  STL [R1+0xba8], R12 ;  /* 0x000ba80c01007387 */ /* 0x0003e20000100800 */
[----:B0-----:R-:W-:-:S03]  /*7930*/  IADD3 R10, P5, R6, UR26, RZ ;  /* 0x0000001a060a7c10 */ /* 0x001fc6000ffbe0ff */
[----:B------:R0:W-:Y:S04]  /*7940*/  STL [R1+0xbb0], R11 ;  /* 0x000bb00b01007387 */ /* 0x0001e80000100800 */
[----:B------:R2:W-:Y:S01]  /*7950*/  STL [R1+0xbb8], R10 ;  /* 0x000bb80a01007387 */ /* 0x0005e20000100800 */
[----:B-1----:R-:W-:Y:S02]  /*7960*/  IADD3 R12, P1, R9, UR27, RZ ;  /* 0x0000001b090c7c10 */ /* 0x002fe4000ff3e0ff */
[----:B0-----:R-:W-:-:S03]  /*7970*/  IADD3 R11, P0, R8, UR27, RZ ;  /* 0x0000001b080b7c10 */ /* 0x001fc6000ff1e0ff */
[----:B------:R0:W-:Y:S01]  /*7980*/  STL [R1+0xbc0], R12 ;  /* 0x000bc00c01007387 */ /* 0x0001e20000100800 */
[----:B--2---:R-:W-:-:S03]  /*7990*/  IADD3 R10, P4, R7, UR27, RZ ;  /* 0x0000001b070a7c10 */ /* 0x004fc6000ff9e0ff */
[----:B------:R1:W-:Y:S04]  /*79a0*/  STL [R1+0xbc8], R11 ;  /* 0x000bc80b01007387 */ /* 0x0003e80000100800 */
[----:B------:R2:W-:Y:S01]  /*79b0*/  STL [R1+0xbd0], R10 ;  /* 0x000bd00a01007387 */ /* 0x0005e20000100800 */
[----:B0-----:R-:W-:Y:S02]  /*79c0*/  IADD3.X R12, R5, UR48, RZ, P3, !PT ;  /* 0x00000030050c7c10 */ /* 0x001fe40009ffe4ff */
[----:B-1----:R-:W-:-:S03]  /*79d0*/  IADD3 R11, P3, R6, UR27, RZ ;  /* 0x0000001b060b7c10 */ /* 0x002fc6000ff7e0ff */
[----:B------:R0:W-:Y:S01]  /*79e0*/  STL [R1+0xb9c], R12 ;  /* 0x000b9c0c01007387 */ /* 0x0001e20000100800 */
[----:B--2---:R-:W-:-:S03]  /*79f0*/  IADD3.X R10, R4, UR48, RZ, P2, !PT ;  /* 0x00000030040a7c10 */ /* 0x004fc600097fe4ff */
[----:B------:R1:W-:Y:S01]  /*7a00*/  STL [R1+0xbd8], R11 ;  /* 0x000bd80b01007387 */ /* 0x0003e20000100800 */
[----:B------:R-:W-:-:S03]  /*7a10*/  USHF.R.S32.HI UR55, URZ, 0x1f, UR27 ;  /* 0x0000001f3f377899 */ /* 0x000fc6000801141b */
[----:B------:R2:W-:Y:S01]  /*7a20*/  STL [R1+0xba4], R10 ;  /* 0x000ba40a01007387 */ /* 0x0005e20000100800 */
[----:B0-----:R-:W-:Y:S02]  /*7a30*/  IADD3 R12, P2, R9, UR28, RZ ;  /* 0x0000001c090c7c10 */ /* 0x001fe4000ff5e0ff */
[----:B-1----:R-:W-:-:S03]  /*7a40*/  IADD3.X R11, R3, UR48, RZ, P6, !PT ;  /* 0x00000030030b7c10 */ /* 0x002fc6000b7fe4ff */
        /* <DEDUP_REMOVED lines=8> */
[----:B------:R1:W-:Y:S04]  /*7ad0*/  STL [R1+0xbf0], R11 ;  /* 0x000bf00b01007387 */ /* 0x0003e80000100800 */
[----:B------:R2:W-:Y:S01]  /*7ae0*/  STL [R1+0xbbc], R10 ;  /* 0x000bbc0a01007387 */ /* 0x0005e20000100800 */
[----:B0-----:R-:W-:Y:S02]  /*7af0*/  IADD3 R12, P1, R6, UR28, RZ ;  /* 0x0000001c060c7c10 */ /* 0x001fe4000ff3e0ff */
[----:B-1----:R-:W-:-:S03]  /*7b00*/  IADD3.X R11, R4, UR55, RZ, P0, !PT ;  /* 0x00000037040b7c10 */ /* 0x002fc600087fe4ff */
[----:B------:R0:W-:Y:S01]  /*7b10*/  STL [R1+0xbf8], R12 ;  /* 0x000bf80c01007387 */ /* 0x0001e20000100800 */
[----:B--2---:R-:W-:-:S03]  /*7b20*/  IADD3 R10, P0, R9, UR29, RZ ;  /* 0x0000001d090a7c10 */ /* 0x004fc6000ff1e0ff */
[----:B------:R1:W-:Y:S01]  /*7b30*/  STL [R1+0xbc4], R11 ;  /* 0x000bc40b01007387 */ /* 0x0003e20000100800 */
[----:B------:R-:W-:-:S03]  /*7b40*/  USHF.R.S32.HI UR45, URZ, 0x1f, UR28 ;  /* 0x0000001f3f2d7899 */ /* 0x000fc6000801141c */
        /* <DEDUP_REMOVED lines=16> */
[----:B--2---:R-:W-:Y:S01]  /*7c50*/  IADD3.X R10, R3, UR45, RZ, P5, !PT ;  /* 0x0000002d030a7c10 */ /* 0x004fe2000affe4ff */
[----:B------:R-:W-:Y:S02]  /*7c60*/  USHF.R.S32.HI UR56, URZ, 0x1f, UR29 ;  /* 0x0000001f3f387899 */ /* 0x000fe4000801141d */
        /* <DEDUP_REMOVED lines=121> */
[----:B------:R1:W-:Y:S01]  /*8400*/  STL [R1+0xccc], R11 ;  /* 0x000ccc0b01007387 */ /* 0x0003e20000100800 */
[----:B------:R-:W-:-:S03]  /*8410*/  UIMAD UR8, UR8, 0xc, URZ ;  /* 0x0000000c080878a4 */ /* 0x000fc6000f8e023f */
        /* <DEDUP_REMOVED lines=18> */
[----:B------:R1:W-:Y:S01]  /*8540*/  STL [R1+0xd28], R11 ;  /* 0x000d280b01007387 */ /* 0x0003e20000100800 */
[----:B------:R-:W-:-:S03]  /*8550*/  UIMAD UR9, UR9, 0xb, URZ ;  /* 0x0000000b090978a4 */ /* 0x000fc6000f8e023f */
        /* <DEDUP_REMOVED lines=17> */
[----:B--2---:R-:W-:Y:S01]  /*8670*/  IADD3 R10, P0, R7, UR9, RZ ;  /* 0x00000009070a7c10 */ /* 0x004fe2000ff1e0ff */
[----:B------:R-:W-:Y:S02]  /*8680*/  UIMAD UR10, UR10, 0xa, URZ ;  /* 0x0000000a0a0a78a4 */ /* 0x000fe4000f8e023f */
        /* <DEDUP_REMOVED lines=34> */
[----:B------:R-:W-:-:S03]  /*88b0*/  USHF.L.U32 UR12, UR12, 0x3, URZ ;  /* 0x000000030c0c7899 */ /* 0x000fc6000800063f */
        /* <DEDUP_REMOVED lines=72> */
[----:B------:R-:W-:Y:S02]  /*8d40*/  USHF.L.U32 UR16, UR16, 0x2, URZ ;  /* 0x0000000210107899 */ /* 0x000fe4000800063f */
        /* <DEDUP_REMOVED lines=56> */
[----:B-1----:R-:W-:Y:S01]  /*90d0*/  IADD3 R11, P3, R6, UR18, RZ ;  /* 0x00000012060b7c10 */ /* 0x002fe2000ff7e0ff */
[----:B------:R-:W-:Y:S01]  /*90e0*/  USHF.R.S32.HI UR43, URZ, 0x1f, UR18 ;  /* 0x0000001f3f2b7899 */ /* 0x000fe20008011412 */
[----:B--2---:R-:W-:Y:S02]  /*90f0*/  IADD3.X R10, R4, UR24, RZ, P2, !PT ;  /* 0x00000018040a7c10 */ /* 0x004fe400097fe4ff */
[----:B------:R-:W-:Y:S01]  /*9100*/  IADD3 R9, P2, R9, UR39, RZ ;  /* 0x0000002709097c10 */ /* 0x000fe2000ff5e0ff */
[----:B------:R-:W-:Y:S04]  /*9110*/  STL [R1+0xe3c], R12 ;  /* 0x000e3c0c01007387 */ /* 0x000fe80000100800 */
[----:B------:R0:W-:Y:S04]  /*9120*/  STL [R1+0xe78], R11 ;  /* 0x000e780b01007387 */ /* 0x0001e80000100800 */
[----:B------:R1:W-:Y:S04]  /*9130*/  STL [R1+0xe44], R10 ;  /* 0x000e440a01007387 */ /* 0x0003e80000100800 */
[----:B------:R2:W-:Y:S01]  /*9140*/  STL [R1+0xe80], R9 ;  /* 0x000e800901007387 */ /* 0x0005e20000100800 */
[----:B0-----:R-:W-:-:S02]  /*9150*/  IADD3.X R11, R3, UR24, RZ, P6, !PT ;  /* 0x00000018030b7c10 */ /* 0x001fc4000b7fe4ff */
[----:B-1----:R-:W-:-:S03]  /*9160*/  IADD3 R10, P6, R8, UR40, RZ ;  /* 0x00000028080a7c10 */ /* 0x002fc6000ffde0ff */
[----:B------:R-:W-:Y:S01]  /*9170*/  STL [R1+0xe4c], R11 ;  /* 0x000e4c0b01007387 */ /* 0x000fe20000100800 */
[----:B--2---:R-:W-:Y:S02]  /*9180*/  IADD3.X R9, R2, UR24, RZ, P5, !PT ;  /* 0x0000001802097c10 */ /* 0x004fe4000affe4ff */
[----:B------:R-:W-:Y:S02]  /*9190*/  IADD3 R8, P5, R7, UR41, RZ ;  /* 0x0000002907087c10 */ /* 0x000fe4000ffbe0ff */
[C---:B------:R-:W-:Y:S01]  /*91a0*/  IADD3.X R7, R5.reuse, UR43, RZ, P1, !PT ;  /* 0x0000002b05077c10 */ /* 0x040fe20008ffe4ff */
[----:B------:R-:W-:Y:S01]  /*91b0*/  USHF.R.S32.HI UR19, URZ, 0x1f, UR19 ;  /* 0x0000001f3f137899 */ /* 0x000fe20008011413 */
[----:B------:R-:W-:Y:S01]  /*91c0*/  IADD3 R6, P1, R6, UR42, RZ ;  /* 0x0000002a06067c10 */ /* 0x000fe2000ff3e0ff */
[----:B------:R-:W-:Y:S04]  /*91d0*/  STL [R1+0xe88], R10 ;  /* 0x000e880a01007387 */ /* 0x000fe80000100800 */
[----:B------:R-:W-:Y:S04]  /*91e0*/  STL [R1+0xe54], R9 ;  /* 0x000e540901007387 */ /* 0x000fe80000100800 */
[----:B------:R0:W-:Y:S01]  /*91f0*/  STL [R1+0xe90], R8 ;  /* 0x000e900801007387 */ /* 0x0001e20000100800 */
[----:B------:R-:W-:-:S03]  /*9200*/  IADD3.X R5, R5, UR19, RZ, P2, !PT ;  /* 0x0000001305057c10 */ /* 0x000fc600097fe4ff */
[----:B------:R1:W-:Y:S04]  /*9210*/  STL [R1+0xe5c], R7 ;  /* 0x000e5c0701007387 */ /* 0x0003e80000100800 */
[----:B------:R2:W-:Y:S01]  /*9220*/  STL [R1+0xe98], R6 ;  /* 0x000e980601007387 */ /* 0x0005e20000100800 */
[----:B0-----:R-:W-:Y:S02]  /*9230*/  IADD3.X R8, R4, UR43, RZ, P0, !PT ;  /* 0x0000002b04087c10 */ /* 0x001fe400087fe4ff */
[----:B-1----:R-:W-:-:S03]  /*9240*/  IADD3.X R7, R3, UR43, RZ, P4, !PT ;  /* 0x0000002b03077c10 */ /* 0x002fc6000a7fe4ff */
[----:B------:R0:W-:Y:S01]  /*9250*/  STL [R1+0xe64], R8 ;  /* 0x000e640801007387 */ /* 0x0001e20000100800 */
[----:B------:R-:W-:Y:S02]  /*9260*/  IADD3.X R4, R4, UR19, RZ, P6, !PT ;  /* 0x0000001304047c10 */ /* 0x000fe4000b7fe4ff */
[C---:B--2---:R-:W-:Y:S01]  /*9270*/  IADD3.X R6, R2.reuse, UR43, RZ, P3, !PT ;  /* 0x0000002b02067c10 */ /* 0x044fe20009ffe4ff */
[----:B------:R0:W-:Y:S01]  /*9280*/  STL [R1+0xe6c], R7 ;  /* 0x000e6c0701007387 */ /* 0x0001e20000100800 */
[----:B------:R-:W-:Y:S02]  /*9290*/  IADD3.X R2, R2, UR19, RZ, P1, !PT ;  /* 0x0000001302027c10 */ /* 0x000fe40008ffe4ff */
[----:B------:R-:W-:Y:S01]  /*92a0*/  IADD3.X R3, R3, UR19, RZ, P5, !PT ;  /* 0x0000001303037c10 */ /* 0x000fe2000affe4ff */
[----:B------:R0:W-:Y:S04]  /*92b0*/  STL [R1+0xe74], R6 ;  /* 0x000e740601007387 */ /* 0x0001e80000100800 */
[----:B------:R0:W-:Y:S04]  /*92c0*/  STL [R1+0xe7c], R5 ;  /* 0x000e7c0501007387 */ /* 0x0001e80000100800 */
[----:B------:R0:W-:Y:S04]  /*92d0*/  STL [R1+0xe84], R4 ;  /* 0x000e840401007387 */ /* 0x0001e80000100800 */
[----:B------:R0:W-:Y:S04]  /*92e0*/  STL [R1+0xe94], R2 ;  /* 0x000e940201007387 */ /* 0x0001e80000100800 */
[----:B------:R0:W-:Y:S01]  /*92f0*/  STL [R1+0xe8c], R3 ;  /* 0x000e8c0301007387 */ /* 0x0001e20000100800 */
[----:B------:R-:W-:-:S02]  /*9300*/  USHF.L.U32 UR4, UR4, 0x6, URZ ;  /* 0x0000000604047899 */ /* 0x000fc4000800063f */
[----:B------:R-:W-:Y:S02]  /*9310*/  USHF.R.S32.HI UR25, URZ, 0x1f, UR38 ;  /* 0x0000001f3f197899 */ /* 0x000fe40008011426 */
[----:B------:R-:W-:-:S12]  /*9320*/  USHF.R.S32.HI UR54, URZ, 0x1f, UR4 ;  /* 0x0000001f3f367899 */ /* 0x000fd80008011404 */
.L_x_2:
[----:B01----:R-:W2:Y:S01]  /*9330*/  LDL R5, [R1+0x4b0] ;  /* 0x0004b00001057983 */ /* 0x003ea20000100800 */
[----:B------:R-:W0:Y:S03]  /*9340*/  LDC R2, c[0x0][0x230] ;  /* 0x00008c00ff027b82 */ /* 0x000e260000000800 */
[----:B--2---:R1:W-:Y:S04]  /*9350*/  STL [R1+0x1b20], R5 ;  /* 0x001b200501007387 */ /* 0x0043e80000100800 */
[----:B------:R-:W2:Y:S04]  /*9360*/  LDL R4, [R1+0x4b4] ;  /* 0x0004b40001047983 */ /* 0x000ea80000100800 */
[----:B-1----:R-:W0:Y:S04]  /*9370*/  LDL R5, [R1+0x5bc] ;  /* 0x0005bc0001057983 */ /* 0x002e280000100800 */
[----:B------:R-:W-:Y:S04]  /*9380*/  STL [R1+0x1810], R15 ;  /* 0x0018100f01007387 */ /* 0x000fe80000100800 */
        /* <DEDUP_REMOVED lines=195> */
[----:B------:R1:W-:Y:S04]  /*9fc0*/  STL [R1+0x1b1c], R11 ;  /* 0x001b1c0b01007387 */ /* 0x0003e80000100800 */
        /* <DEDUP_REMOVED lines=20> */
[----:B------:R-:W-:Y:S01]  /*a110*/  STL [R1+0x17b8], R25 ;  /* 0x0017b81901007387 */ /* 0x000fe20000100800 */
[----:B0-----:R-:W-:-:S03]  /*a120*/  IMAD R2, R5, -0x40, R2 ;  /* 0xffffffc005027824 */ /* 0x001fc600078e0202 */
[----:B------:R-:W-:Y:S04]  /*a130*/  STL [R1+0x17b4], R27 ;  /* 0x0017b41b01007387 */ /* 0x000fe80000100800 */
[----:B------:R-:W-:Y:S04]  /*a140*/  STL [R1+0x17b0], R29 ;  /* 0x0017b01d01007387 */ /* 0x000fe80000100800 */
[----:B-----5:R-:W-:Y:S04]  /*a150*/  STL [R1+0x16e8], R0 ;  /* 0x0016e80001007387 */ /* 0x020fe80000100800 */
[----:B------:R-:W-:Y:S04]  /*a160*/  STL [R1+0x16ec], R0 ;  /* 0x0016ec0001007387 */ /* 0x000fe80000100800 */
[----:B------:R-:W2:Y:S01]  /*a170*/  LDL.LU R5, [R1+0x1b20] ;  /* 0x001b200001057983 */ /* 0x000ea20000300800 */
[----:B------:R-:W-:-:S02]  /*a180*/  ISETP.GT.AND P0, PT, R2, RZ, PT ;  /* 0x000000ff0200720c */ /* 0x000fc40003f04270 */
[----:B-1----:R-:W-:-:S11]  /*a190*/  PRMT R11, RZ, 0x7610, R11 ;  /* 0x00007610ff0b7816 */ /* 0x002fd6000000000b */
[----:B--2---:R-:W2:Y:S04]  /*a1a0*/  @P0 LDG.E.U8 R11, desc[UR32][R4.64] ;  /* 0x00000020040b0981 */ /* 0x004ea8000c1e1100 */
[----:B--2---:R0:W-:Y:S04]  /*a1b0*/  STL [R1+0x5b8], R11 ;  /* 0x0005b80b01007387 */ /* 0x0041e80000100800 */
[----:B0-----:R-:W2:Y:S04]  /*a1c0*/  LDL.LU R11, [R1+0x1b1c] ;  /* 0x001b1c00010b7983 */ /* 0x001ea80000300800 */
[----:B------:R-:W3:Y:S04]  /*a1d0*/  LDL R4, [R1+0x4b8] ;  /* 0x0004b80001047983 */ /* 0x000ee80000100800 */
[----:B------:R-:W3:Y:S01]  /*a1e0*/  LDL R5, [R1+0x4bc] ;  /* 0x0004bc0001057983 */ /* 0x000ee20000100800 */
[----:B------:R-:W-:-:S02]  /*a1f0*/  PRMT R15, RZ, 0x7610, R15 ;  /* 0x00007610ff0f7816 */ /* 0x000fc4000000000f */
[----:B---3--:R-:W-:-:S04]  /*a200*/  @P0 LOP3.LUT R5, R5, R4, RZ, 0x3c, !PT ;  /* 0x0000000405050212 */ /* 0x008fc800078e3cff */
[----:B------:R-:W-:-:S04]  /*a210*/  @P0 LOP3.LUT R4, R5, R4, RZ, 0x3c, !PT ;  /* 0x0000000405040212 */ /* 0x000fc800078e3cff */
[----:B------:R-:W-:-:S05]  /*a220*/  @P0 LOP3.LUT R5, R5, R4, RZ, 0x3c, !PT ;  /* 0x0000000405050212 */ /* 0x000fca00078e3cff */
[----:B------:R-:W3:Y:S04]  /*a230*/  @P0 LDG.E.U8 R15, desc[UR32][R4.64] ;  /* 0x00000020040f0981 */ /* 0x000ee8000c1e1100 */
[----:B---3--:R0:W-:Y:S04]  /*a240*/  STL [R1+0x5b4], R15 ;  /* 0x0005b40f01007387 */ /* 0x0081e80000100800 */
[----:B0-----:R-:W3:Y:S04]  /*a250*/  LDL.LU R15, [R1+0x1b18] ;  /* 0x001b1800010f7983 */ /* 0x001ee80000300800 */
[----:B------:R-:W4:Y:S04]  /*a260*/  LDL R4, [R1+0x4c0] ;  /* 0x0004c00001047983 */ /* 0x000f280000100800 */
[----:B------:R-:W4:Y:S01]  /*a270*/  LDL R5, [R1+0x4c4] ;  /* 0x0004c40001057983 */ /* 0x000f220000100800 */
[----:B--2---:R-:W-:-:S02]  /*a280*/  PRMT R11, RZ, 0x7610, R11 ;  /* 0x00007610ff0b7816 */ /* 0x004fc4000000000b */
[----:B----4-:R-:W-:-:S04]  /*a290*/  @P0 LOP3.LUT R5, R5, R4, RZ, 0x3c, !PT ;  /* 0x0000000405050212 */ /* 0x010fc800078e3cff */
[----:B------:R-:W-:-:S04]  /*a2a0*/  @P0 LOP3.LUT R4, R5, R4, RZ, 0x3c, !PT ;  /* 0x0000000405040212 */ /* 0x000fc800078e3cff */
[----:B------:R-:W-:-:S05]  /*a2b0*/  @P0 LOP3.LUT R5, R5, R4, RZ, 0x3c, !PT ;  /* 0x0000000405050212 */ /* 0x000fca00078e3cff */
[----:B------:R-:W2:Y:S04]  /*a2c0*/  @P0 LDG.E.U8 R11, desc[UR32][R4.64] ;  /* 0x00000020040b0981 */ /* 0x000ea8000c1e1100 */
[----:B--2---:R0:W-:Y:S04]  /*a2d0*/  STL [R1+0x5b0], R11 ;  /* 0x0005b00b01007387 */ /* 0x0041e80000100800 */
[----:B0-----:R-:W2:Y:S04]  /*a2e0*/  LDL.LU R11, [R1+0x1b14] ;  /* 0x001b1400010b7983 */ /* 0x001ea80000300800 */
[----:B------:R-:W4:Y:S04]  /*a2f0*/  LDL R4, [R1+0x4c8] ;  /* 0x0004c80001047983 */ /* 0x000f280000100800 */
[----:B------:R-:W4:Y:S01]  /*a300*/  LDL R5, [R1+0x4cc] ;  /* 0x0004cc0001057983 */ /* 0x000f220000100800 */
[----:B---3--:R-:W-:-:S02]  /*a310*/  PRMT R15, RZ, 0x7610, R15 ;  /* 0x00007610ff0f7816 */ /* 0x008fc4000000000f */
[----:B----4-:R-:W-:-:S04]  /*a320*/  @P0 LOP3.LUT R5, R5, R4, RZ, 0x3c, !PT ;  /* 0x0000000405050212 */ /* 0x010fc800078e3cff */
[----:B------:R-:W-:-:S04]  /*a330*/  @P0 LOP3.LUT R4, R5, R4, RZ, 0x3c, !PT ;  /* 0x0000000405040212 */ /* 0x000fc800078e3cff */
[----:B------:R-:W-:-:S05]  /*a340*/  @P0 LOP3.LUT R5, R5, R4, RZ, 0x3c, !PT ;  /* 0x0000000405050212 */ /* 0x000fca00078e3cff */
[----:B------:R-:W3:Y:S01]  /*a350*/  @P0 LDG.E.U8 R15, desc[UR32][R4.64] ;  /* 0x00000020040f0981 */ /* 0x000ee2000c1e1100 */
[----:B------:R-:W-:-:S03]  /*a360*/  ISETP.GT.AND P1, PT, R2, 0x1, PT ;  /* 0x000000010200780c */ /* 0x000fc60003f24270 */
        /* <DEDUP_REMOVED lines=1789> */
[----:B------:R-:W-:-:S02]  /*11340*/  PRMT R9, RZ, 0x7610, R9 ;  /* 0x00007610ff097816 */ /* 0x000fc40000000009 */
[----:B----4-:R-:W-:-:S04]  /*11350*/  @P1 LOP3.LUT R5, R5, R4, RZ, 0x3c, !PT ;  /* 0x0000000405051212 */ /* 0x010fc800078e3cff */
[----:B------:R-:W-:-:S04]  /*11360*/  @P1 LOP3.LUT R4, R5, R4, RZ, 0x3c, !PT ;  /* 0x0000000405041212 */ /* 0x000fc800078e3cff */
[----:B------:R-:W-:-:S05]  /*11370*/  @P1 LOP3.LUT R5, R5, R4, RZ, 0x3c, !PT ;  /* 0x0000000405051212 */ /* 0x000fca00078e3cff */
[----:B------:R-:W4:Y:S04]  /*11380*/  @P1 LDG.E.U8 R9, desc[UR32][R4.64] ;  /* 0x0000002004091981 */ /* 0x000f28000c1e1100 */
[----:B----4-:R0:W-:Y:S04]  /*11390*/  STL [R1+0x84], R9 ;  /* 0x0000840901007387 */ /* 0x0101e80000100800 */
[----:B0-----:R-:W4:Y:S04]  /*113a0*/  LDL.LU R9, [R1+0x1808] ;  /* 0x0018080001097983 */ /* 0x001f280000300800 */
        /* <DEDUP_REMOVED lines=9> */
[----:B------:R-:W2:Y:S04]  /*11440*/  LDL R4, [R1+0x87c] ;  /* 0x00087c0001047983 */ /* 0x000ea80000100800 */
[----:B------:R-:W2:Y:S01]  /*11450*/  LDL R5, [R1+0x880] ;  /* 0x0008800001057983 */ /* 0x000ea20000100800 */
[----:B------:R-:W-:-:S02]  /*11460*/  PRMT R8, RZ, 0x7610, R8 ;  /* 0x00007610ff087816 */ /* 0x000fc40000000008 */
[----:B--2---:R-:W-:-:S04]  /*11470*/  @P1 LOP3.LUT R5, R5, R4, RZ, 0x3c, !PT ;  /* 0x0000000405051212 */ /* 0x004fc800078e3cff */
[----:B------:R-:W-:-:S04]  /*11480*/  @P1 LOP3.LUT R4, R5, R4, RZ, 0x3c, !PT ;  /* 0x0000000405041212 */ /* 0x000fc800078e3cff */
[----:B------:R-:W-:-:S05]  /*11490*/  @P1 LOP3.LUT R5, R5, R4, RZ, 0x3c, !PT ;  /* 0x0000000405051212 */ /* 0x000fca00078e3cff */
[----:B------:R-:W2:Y:S01]  /*114a0*/  @P1 LDG.E.U8 R8, desc[UR32][R4.64] ;  /* 0x0000002004081981 */ /* 0x000ea2000c1e1100 */
[----:B------:R-:W-:-:S03]  /*114b0*/  ISETP.GT.AND P0, PT, R2, 0x32, PT ;  /* 0x000000320200780c */ /* 0x000fc60003f04270 */
        /* <DEDUP_REMOVED lines=35> */
[----:B------:R-:W4:Y:S01]  /*116f0*/  @P0 LDG.E.U8 R28, desc[UR32][R4.64] ;  /* 0x00000020041c0981 */ /* 0x000f22000c1e1100 */
[----:B------:R-:W-:-:S03]  /*11700*/  ISETP.GT.AND P1, PT, R2, 0x33, PT ;  /* 0x000000330200780c */ /* 0x000fc60003f24270 */
        /* <DEDUP_REMOVED lines=35> */
[----:B------:R0:W3:Y:S04]  /*11940*/  @P1 LDG.E.U8 R15, desc[UR32][R4.64] ;  /* 0x00000020040f1981 */ /* 0x0000e8000c1e1100 */
[----:B------:R-:W0:Y:S04]  /*11950*/  LDL R4, [R1+0x834] ;  /* 0x0008340001047983 */ /* 0x000e280000100800 */
[----:B------:R-:W0:Y:S01]  /*11960*/  LDL R5, [R1+0x838] ;  /* 0x0008380001057983 */ /* 0x000e220000100800 */
[----:B------:R-:W-:Y:S02]  /*11970*/  ISETP.GT.AND P0, PT, R2, 0x34, PT ;  /* 0x000000340200780c */ /* 0x000fe40003f04270 */
[----:B------:R-:W-:-:S11]  /*11980*/  PRMT R22, RZ, 0x7610, R22 ;  /* 0x00007610ff167816 */ /* 0x000fd60000000016 */
[----:B0-----:R-:W-:-:S04]  /*11990*/  @P0 LOP3.LUT R5, R5, R4, RZ, 0x3c, !PT ;  /* 0x0000000405050212 */ /* 0x001fc800078e3cff */
[----:B------:R-:W-:-:S04]  /*119a0*/  @P0 LOP3.LUT R4, R5, R4, RZ, 0x3c, !PT ;  /* 0x0000000405040212 */ /* 0x000fc800078e3cff */
[----:B------:R-:W-:-:S05]  /*119b0*/  @P0 LOP3.LUT R5, R5, R4, RZ, 0x3c, !PT ;  /* 0x0000000405050212 */ /* 0x000fca00078e3cff */
[----:B------:R-:W2:Y:S04]  /*119c0*/  @P0 LDG.E.U8 R22, desc[UR32][R4.64] ;  /* 0x0000002004160981 */ /* 0x000ea8000c1e1100 */
[----:B---3--:R0:W-:Y:S04]  /*119d0*/  STL [R1+0x5c], R15 ;  /* 0x00005c0f01007387 */ /* 0x0081e80000100800 */
[----:B0-----:R-:W3:Y:S04]  /*119e0*/  LDL R15, [R1+0x7a0] ;  /* 0x0007a000010f7983 */ /* 0x001ee80000100800 */
        /* <DEDUP_REMOVED lines=37> */
[----:B------:R-:W-:-:S03]  /*11c40*/  PRMT R20, RZ, 0x7610, R20 ;  /* 0x00007610ff147816 */ /* 0x000fc60000000014 */
[----:B----4-:R0:W-:Y:S04]  /*11c50*/  STL [R1+0x20], R13 ;  /* 0x0000200d01007387 */ /* 0x0101e80000100800 */
[----:B0-----:R-:W4:Y:S04]  /*11c60*/  LDL.LU R13, [R1+0x17d0] ;  /* 0x0017d000010d7983 */ /* 0x001f280000300800 */
[----:B------:R-:W3:Y:S01]  /*11c70*/  LDL R5, [R1+0x79c] ;  /* 0x00079c0001057983 */ /* 0x000ee20000100800 */
[----:B------:R-:W-:-:S03]  /*11c80*/  @P2 IMAD.MOV.U32 R4, RZ, RZ, R15 ;  /* 0x000000ffff042224 */ /* 0x000fc600078e000f */
[----:B------:R-:W2:Y:S04]  /*11c90*/  LDL R15, [R1+0x808] ;  /* 0x00080800010f7983 */ /* 0x000ea80000100800 */
[----:B---3--:R-:W3:Y:S04]  /*11ca0*/  @P2 LDG.E.U8 R20, desc[UR32][R4.64] ;  /* 0x0000002004142981 */ /* 0x008ee8000c1e1100 */
[----:B---3--:R0:W-:Y:S04]  /*11cb0*/  STL [R1+0x1c], R20 ;  /* 0x00001c1401007387 */ /* 0x0081e80000100800 */
[----:B0-----:R-:W3:Y:S04]  /*11cc0*/  LDL.LU R20, [R1+0x17cc] ;  /* 0x0017cc0001147983 */ /* 0x001ee80000300800 */
        /* <DEDUP_REMOVED lines=28> */
[----:B------:R-:W-:Y:S02]  /*11e90*/  PRMT R21, RZ, 0x7610, R21 ;  /* 0x00007610ff157816 */ /* 0x000fe40000000015 */
[----:B0-----:R-:W-:-:S04]  /*11ea0*/  @P1 LOP3.LUT R5, R5, R4, RZ, 0x3c, !PT ;  /* 0x0000000405051212 */ /* 0x001fc800078e3cff */
[----:B------:R-:W-:-:S04]  /*11eb0*/  @P1 LOP3.LUT R4, R5, R4, RZ, 0x3c, !PT ;  /* 0x0000000405041212 */ /* 0x000fc800078e3cff */
[----:B------:R-:W-:-:S05]  /*11ec0*/  @P1 LOP3.LUT R5, R5, R4, RZ, 0x3c, !PT ;  /* 0x0000000405051212 */ /* 0x000fca00078e3cff */
[----:B------:R-:W4:Y:S04]  /*11ed0*/  @P1 LDG.E.U8 R21, desc[UR32][R4.64] ;  /* 0x0000002004151981 */ /* 0x000f28000c1e1100 */
[----:B---3--:R0:W-:Y:S04]  /*11ee0*/  STL [R1+0x48], R11 ;  /* 0x0000480b01007387 */ /* 0x0081e80000100800 */
[----:B0-----:R-:W3:Y:S04]  /*11ef0*/  LDL R11, [R1+0x790] ;  /* 0x00079000010b7983 */ /* 0x001ee80000100800 */
[----:B----4-:R0:W-:Y:S04]  /*11f00*/  STL [R1+0x44], R21 ;  /* 0x0000441501007387 */ /* 0x0101e80000100800 */
[----:B0-----:R-:W4:Y:S04]  /*11f10*/  LDL.LU R21, [R1+0x17c0] ;  /* 0x0017c00001157983 */ /* 0x001f280000300800 */
[----:B------:R-:W2:Y:S01]  /*11f20*/  LDL R5, [R1+0x804] ;  /* 0x0008040001057983 */ /* 0x000ea20000100800 */
[----:B------:R-:W-:Y:S01]  /*11f30*/  PRMT R9, RZ, 0x7610, R9 ;  /* 0x00007610ff097816 */ /* 0x000fe20000000009 */
[----:B------:R-:W-:Y:S01]  /*11f40*/  @P1 IMAD.MOV.U32 R4, RZ, RZ, R15 ;  /* 0x000000ffff041224 */ /* 0x000fe200078e000f */
[----:B------:R-:W-:Y:S01]  /*11f50*/  PRMT R23, RZ, 0x7610, R23 ;  /* 0x00007610ff177816 */ /* 0x000fe20000000017 */
[----:B------:R-:W4:Y:S04]  /*11f60*/  LDL R15, [R1+0x77c] ;  /* 0x00077c00010f7983 */ /* 0x000f280000100800 */
[----:B--2---:R0:W2:Y:S04]  /*11f70*/  @P1 LDG.E.U8 R9, desc[UR32][R4.64] ;  /* 0x0000002004091981 */ /* 0x0040a8000c1e1100 */
[----:B------:R-:W0:Y:S04]  /*11f80*/  LDL R4, [R1+0x7fc] ;  /* 0x0007fc0001047983 */ /* 0x000e280000100800 */
[----:B------:R-:W0:Y:S02]  /*11f90*/  LDL R5, [R1+0x800] ;  /* 0x0008000001057983 */ /* 0x000e240000100800 */
[----:B0-----:R-:W-:-:S04]  /*11fa0*/  @P1 LOP3.LUT R5, R5, R4, RZ, 0x3c, !PT ;  /* 0x0000000405051212 */ /* 0x001fc800078e3cff */
[----:B------:R-:W-:-:S04]  /*11fb0*/  @P1 LOP3.LUT R4, R5, R4, RZ, 0x3c, !PT ;  /* 0x0000000405041212 */ /* 0x000fc800078e3cff */
[----:B------:R-:W-:-:S05]  /*11fc0*/  @P1 LOP3.LUT R5, R5, R4, RZ, 0x3c, !PT ;  /* 0x0000000405051212 */ /* 0x000fca00078e3cff */
[----:B------:R-:W3:Y:S04]  /*11fd0*/  @P1 LDG.E.U8 R23, desc[UR32][R4.64] ;  /* 0x0000002004171981 */ /* 0x000ee8000c1e1100 */
[----:B--2---:R0:W-:Y:S04]  /*11fe0*/  STL [R1+0x40], R9 ;  /* 0x0000400901007387 */ /* 0x0041e80000100800 */
[----:B0-----:R-:W2:Y:S04]  /*11ff0*/  LDL R9, [R1+0x780] ;  /* 0x0007800001097983 */ /* 0x001ea80000100800 */
[----:B---3--:R0:W-:Y:S04]  /*12000*/  STL [R1+0x3c], R23 ;  /* 0x00003c1701007387 */ /* 0x0081e80000100800 */
[----:B0-----:R-:W3:Y:S04]  /*12010*/  LDL.LU R23, [R1+0x17bc] ;  /* 0x0017bc0001177983 */ /* 0x001ee80000300800 */
[----:B------:R-:W4:Y:S04]  /*12020*/  LDL R4, [R1+0x794] ;  /* 0x0007940001047983 */ /* 0x000f280000100800 */
[----:B------:R-:W4:Y:S01]  /*12030*/  LDL R5, [R1+0x798] ;  /* 0x0007980001057983 */ /* 0x000f220000100800 */
[----:B------:R-:W-:-:S02]  /*12040*/  ISETP.GT.AND P2, PT, R2, 0x39, PT ;  /* 0x000000390200780c */ /* 0x000fc40003f44270 */
[----:B------:R-:W-:-:S11]  /*12050*/  PRMT R25, RZ, 0x7610, R25 ;  /* 0x00007610ff197816 */ /* 0x000fd60000000019 */
[----:B----4-:R-:W-:-:S04]  /*12060*/  @P2 LOP3.LUT R5, R5, R4, RZ, 0x3c, !PT ;  /* 0x0000000405052212 */ /* 0x010fc800078e3cff */
[----:B------:R-:W-:-:S04]  /*12070*/  @P2 LOP3.LUT R4, R5, R4, RZ, 0x3c, !PT ;  /* 0x0000000405042212 */ /* 0x000fc800078e3cff */
[----:B------:R-:W-:-:S05]  /*12080*/  @P2 LOP3.LUT R5, R5, R4, RZ, 0x3c, !PT ;  /* 0x0000000405052212 */ /* 0x000fca00078e3cff */
[----:B------:R-:W4:Y:S01]  /*12090*/  @P2 LDG.E.U8 R25, desc[UR32][R4.64] ;  /* 0x0000002004192981 */ /* 0x000f22000c1e1100 */
[----:B------:R-:W-:-:S03]  /*120a0*/  PRMT R27, RZ, 0x7610, R27 ;  /* 0x00007610ff1b7816 */ /* 0x000fc6000000001b */
[----:B----4-:R0:W-:Y:S04]  /*120b0*/  STL [R1+0x18], R25 ;  /* 0x0000181901007387 */ /* 0x0101e80000100800 */
[----:B0-----:R-:W4:Y:S04]  /*120c0*/  LDL.LU R25, [R1+0x17b8] ;  /* 0x0017b80001197983 */ /* 0x001f280000300800 */
[----:B------:R-:W2:Y:S01]  /*120d0*/  LDL R5, [R1+0x78c] ;  /* 0x00078c0001057983 */ /* 0x000ea20000100800 */
[----:B------:R-:W-:-:S03]  /*120e0*/  @P2 IMAD.MOV.U32 R4, RZ, RZ, R11 ;  /* 0x000000ffff042224 */ /* 0x000fc600078e000b */
[----:B------:R-:W3:Y:S04]  /*120f0*/  LDL R11, [R1+0x7f0] ;  /* 0x0007f000010b7983 */ /* 0x000ee80000100800 */
[----:B--2---:R-:W2:Y:S04]  /*12100*/  @P2 LDG.E.U8 R27, desc[UR32][R4.64] ;  /* 0x00000020041b2981 */ /* 0x004ea8000c1e1100 */
        /* <DEDUP_REMOVED lines=8> */
[----:B------:R0:W4:Y:S01]  /*12190*/  @P2 LDG.E.U8 R7, desc[UR32][R4.64] ;  /* 0x0000002004072981 */ /* 0x000122000c1e1100 */
[----:B------:R-:W-:Y:S01]  /*121a0*/  PRMT R8, RZ, 0x7610, R8 ;  /* 0x00007610ff087816 */ /* 0x000fe20000000008 */
[----:B0-----:R-:W-:Y:S02]  /*121b0*/  @P2 IMAD.MOV.U32 R4, RZ, RZ, R9 ;  /* 0x000000ffff042224 */ /* 0x001fe400078e0009 */
[----:B------:R-:W-:-:S05]  /*121c0*/  @P2 IMAD.MOV.U32 R5, RZ, RZ, R15 ;  /* 0x000000ffff052224 */ /* 0x000fca00078e000f */
[----:B------:R0:W3:Y:S04]  /*121d0*/  @P2 LDG.E.U8 R8, desc[UR32][R4.64] ;  /* 0x0000002004082981 */ /* 0x0000e8000c1e1100 */
[----:B----4-:R1:W-:Y:S04]  /*121e0*/  STL [R1+0xc], R7 ;  /* 0x00000c0701007387 */ /* 0x0103e80000100800 */
[----:B------:R-:W0:Y:S04]  /*121f0*/  LDL R4, [R1+0x7f4] ;  /* 0x0007f40001047983 */ /* 0x000e280000100800 */
[----:B------:R-:W0:Y:S01]  /*12200*/  LDL R5, [R1+0x7f8] ;  /* 0x0007f80001057983 */ /* 0x000e220000100800 */
[----:B------:R-:W-:-:S02]  /*12210*/  ISETP.GT.AND P0, PT, R2, 0x36, PT ;  /* 0x000000360200780c */ /* 0x000fc40003f04270 */
[----:B------:R-:W-:Y:S01]  /*12220*/  PRMT R29, RZ, 0x7610, R29 ;  /* 0x00007610ff1d7816 */ /* 0x000fe2000000001d */
[----:B------:R-:W4:Y:S04]  /*12230*/  LDL R15, [R1+0x778] ;  /* 0x00077800010f7983 */ /* 0x000f280000100800 */
[----:B------:R-:W2:Y:S04]  /*12240*/  LDL R9, [R1+0x76c] ;  /* 0x00076c0001097983 */ /* 0x000ea80000100800 */
[----:B-1----:R-:W4:Y:S02]  /*12250*/  LDL R7, [R1+0x7e8] ;  /* 0x0007e80001077983 */ /* 0x002f240000100800 */
        /* <DEDUP_REMOVED lines=8> */
[----:B------:R-:W4:Y:S01]  /*122e0*/  LDL R5, [R1+0x7ec] ;  /* 0x0007ec0001057983 */ /* 0x000f220000100800 */
[----:B------:R-:W-:Y:S01]  /*122f0*/  PRMT R10, RZ, 0x7610, R10 ;  /* 0x00007610ff0a7816 */ /* 0x000fe2000000000a */
[----:B------:R-:W-:Y:S01]  /*12300*/  @P0 IMAD.MOV.U32 R4, RZ, RZ, R11 ;  /* 0x000000ffff040224 */ /* 0x000fe200078e000b */
[----:B------:R-:W-:Y:S01]  /*12310*/  PRMT R6, RZ, 0x7610, R6 ;  /* 0x00007610ff067816 */ /* 0x000fe20000000006 */
[----:B------:R-:W2:Y:S04]  /*12320*/  LDL R11, [R1+0x764] ;  /* 0x00076400010b7983 */ /* 0x000ea80000100800 */
[----:B----4-:R0:W4:Y:S04]  /*12330*/  @P0 LDG.E.U8 R10, desc[UR32][R4.64] ;  /* 0x00000020040a0981 */ /* 0x010128000c1e1100 */
[----:B------:R-:W3:Y:S01]  /*12340*/  LDL R5, [R1+0x7e4] ;  /* 0x0007e40001057983 */ /* 0x000ee20000100800 */
[----:B0-----:R-:W-:Y:S01]  /*12350*/  @P0 IMAD.MOV.U32 R4, RZ, RZ, R7 ;  /* 0x000000ffff040224 */ /* 0x001fe200078e0007 */
[----:B------:R-:W-:-:S02]  /*12360*/  ISETP.GT.AND P1, PT, R2, 0x3a, PT ;  /* 0x0000003a0200780c */ /* 0x000fc40003f24270 */
[----:B----4-:R0:W-:Y:S01]  /*12370*/  STL [R1+0x34], R10 ;  /* 0x0000340a01007387 */ /* 0x0101e20000100800 */
[----:B------:R-:W-:Y:S02]  /*12380*/  PRMT R14, RZ, 0x7610, R14 ;  /* 0x00007610ff0e7816 */ /* 0x000fe4000000000e */
[----:B------:R-:W-:Y:S01]  /*12390*/  PRMT R28, RZ, 0x7610, R28 ;  /* 0x00007610ff1c7816 */ /* 0x000fe2000000001c */
[----:B------:R-:W4:Y:S04]  /*123a0*/  LDL R7, [R1+0x75c] ;  /* 0x00075c0001077983 */ /* 0x000f280000100800 */
[----:B---3--:R1:W3:Y:S04]  /*123b0*/  @P0 LDG.E.U8 R6, desc[UR32][R4.64] ;  /* 0x0000002004060981 */ /* 0x0082e8000c1e1100 */
[----:B0-----:R-:W2:Y:S04]  /*123c0*/  LDL R10, [R1+0x768] ;  /* 0x00076800010a7983 */ /* 0x001ea80000100800 */
[----:B------:R-:W4:Y:S01]  /*123d0*/  LDL R5, [R1+0x774] ;  /* 0x0007740001057983 */ /* 0x000f220000100800 */
[----:B-1----:R-:W-:Y:S01]  /*123e0*/  @P1 IMAD.MOV.U32 R4, RZ, RZ, R15 ;  /* 0x000000ffff041224 */ /* 0x002fe200078e000f */
[----:B------:R-:W-:-:S04]  /*123f0*/  PRMT R26, RZ, 0x7610, R26 ;  /* 0x00007610ff1a7816 */ /* 0x000fc8000000001a */
[----:B----4-:R0:W4:Y:S02]  /*12400*/  @P1 LDG.E.U8 R14, desc[UR32][R4.64] ;  /* 0x00000020040e1981 */ /* 0x010124000c1e1100 */
[----:B0-----:R-:W-:Y:S02]  /*12410*/  @P1 IMAD.MOV.U32 R4, RZ, RZ, R8 ;  /* 0x000000ffff041224 */ /* 0x001fe400078e0008 */
[----:B------:R-:W-:-:S05]  /*12420*/  @P1 IMAD.MOV.U32 R5, RZ, RZ, R9 ;  /* 0x000000ffff051224 */ /* 0x000fca00078e0009 */
[----:B------:R2:W4:Y:S04]  /*12430*/  @P1 LDG.E.U8 R28, desc[UR32][R4.64] ;  /* 0x00000020041c1981 */ /* 0x000528000c1e1100 */
[----:B---3--:R0:W-:Y:S04]  /*12440*/  STL [R1+0x30], R6 ;  /* 0x0000300601007387 */ /* 0x0081e80000100800 */
[----:B------:R-:W3:Y:S01]  /*12450*/  LDL R15, [R1+0x7dc] ;  /* 0x0007dc00010f7983 */ /* 0x000ee20000100800 */
[----:B--2---:R-:W-:Y:S02]  /*12460*/  @P1 IMAD.MOV.U32 R4, RZ, RZ, R10 ;  /* 0x000000ffff041224 */ /* 0x004fe400078e000a */
[----:B------:R-:W-:Y:S01]  /*12470*/  @P1 IMAD.MOV.U32 R5, RZ, RZ, R11 ;  /* 0x000000ffff051224 */ /* 0x000fe200078e000b */
[----:B0-----:R-:W2:Y:S04]  /*12480*/  LDL R6, [R1+0x760] ;  /* 0x0007600001067983 */ /* 0x001ea80000100800 */
[----:B------:R0:W3:Y:S01]  /*12490*/  @P1 LDG.E.U8 R26, desc[UR32][R4.64] ;  /* 0x00000020041a1981 */ /* 0x0000e2000c1e1100 */
[----:B------:R-:W-:Y:S01]  /*124a0*/  PRMT R24, RZ, 0x7610, R24 ;  /* 0x00007610ff187816 */ /* 0x000fe20000000018 */
[----:B0-----:R-:W-:-:S02]  /*124b0*/  @P1 IMAD.MOV.U32 R5, RZ, RZ, R7 ;  /* 0x000000ffff051224 */ /* 0x001fc400078e0007 */
[----:B----4-:R0:W-:Y:S04]  /*124c0*/  STL [R1+0x4], R14 ;  /* 0x0000040e01007387 */ /* 0x0101e80000100800 */
[----:B------:R-:W4:Y:S04]  /*124d0*/  LDL R9, [R1+0x754] ;  /* 0x0007540001097983 */ /* 0x000f280000100800 */
[----:B------:R-:W4:Y:S04]  /*124e0*/  LDL R8, [R1+0x758] ;  /* 0x0007580001087983 */ /* 0x000f280000100800 */
[----:B0-----:R-:W4:Y:S04]  /*124f0*/  LDL R14, [R1+0x7e0] ;  /* 0x0007e000010e7983 */ /* 0x001f280000100800 */
[----:B------:R-:W-:Y:S04]  /*12500*/  STL [R1+0x1790], R28 ;  /* 0x0017901c01007387 */ /* 0x000fe80000100800 */
[----:B------:R-:W4:Y:S04]  /*12510*/  LDL R11, [R1+0x74c] ;  /* 0x00074c00010b7983 */ /* 0x000f280000100800 */
[----:B------:R-:W4:Y:S01]  /*12520*/  LDL R10, [R1+0x750] ;  /* 0x00075000010a7983 */ /* 0x000f220000100800 */
[----:B--2---:R-:W-:-:S03]  /*12530*/  @P1 IMAD.MOV.U32 R4, RZ, RZ, R6 ;  /* 0x000000ffff041224 */ /* 0x004fc600078e0006 */
[----:B---3--:R-:W-:Y:S04]  /*12540*/  STL [R1+0x1794], R26 ;  /* 0x0017941a01007387 */ /* 0x008fe80000100800 */
[----:B------:R-:W2:Y:S04]  /*12550*/  LDL R7, [R1+0x744] ;  /* 0x0007440001077983 */ /* 0x000ea80000100800 */
[----:B------:R-:W3:Y:S04]  /*12560*/  LDL R6, [R1+0x748] ;  /* 0x0007480001067983 */ /* 0x000ee80000100800 */
[----:B------:R0:W2:Y:S01]  /*12570*/  @P1 LDG.E.U8 R24, desc[UR32][R4.64] ;  /* 0x0000002004181981 */ /* 0x0000a2000c1e1100 */
[----:B------:R-:W-:-:S02]  /*12580*/  ISETP.GT.AND P1, PT, R2, 0x3b, PT ;  /* 0x0000003b0200780c */ /* 0x000fc40003f24270 */
[----:B------:R-:W-:Y:S02]  /*12590*/  PRMT R12, RZ, 0x7610, R12 ;  /* 0x00007610ff0c7816 */ /* 0x000fe4000000000c */
[----:B------:R-:W-:Y:S01]  /*125a0*/  PRMT R22, RZ, 0x7610, R22 ;  /* 0x00007610ff167816 */ /* 0x000fe20000000016 */
[----:B0-----:R-:W-:Y:S01]  /*125b0*/  @P0 IMAD.MOV.U32 R5, RZ, RZ, R15 ;  /* 0x000000ffff050224 */ /* 0x001fe200078e000f */
[----:B------:R-:W-:Y:S02]  /*125c0*/  PRMT R18, RZ, 0x7610, R18 ;  /* 0x00007610ff127816 */ /* 0x000fe40000000012 */
[----:B------:R-:W-:Y:S01]  /*125d0*/  PRMT R16, RZ, 0x7610, R16 ;  /* 0x00007610ff107816 */ /* 0x000fe20000000010 */
[----:B----4-:R-:W-:-:S05]  /*125e0*/  @P0 IMAD.MOV.U32 R4, RZ, RZ, R14 ;  /* 0x000000ffff040224 */ /* 0x010fca00078e000e */
[----:B------:R0:W4:Y:S02]  /*125f0*/  @P0 LDG.E.U8 R12, desc[UR32][R4.64] ;  /* 0x00000020040c0981 */ /* 0x000124000c1e1100 */
[----:B0-----:R-:W-:Y:S02]  /*12600*/  @P1 IMAD.MOV.U32 R4, RZ, RZ, R8 ;  /* 0x000000ffff041224 */ /* 0x001fe400078e0008 */
[----:B------:R-:W-:-:S05]  /*12610*/  @P1 IMAD.MOV.U32 R5, RZ, RZ, R9 ;  /* 0x000000ffff051224 */ /* 0x000fca00078e0009 */
[----:B------:R0:W4:Y:S02]  /*12620*/  @P1 LDG.E.U8 R22, desc[UR32][R4.64] ;  /* 0x0000002004161981 */ /* 0x000124000c1e1100 */
[----:B0-----:R-:W-:Y:S02]  /*12630*/  @P1 IMAD.MOV.U32 R4, RZ, RZ, R10 ;  /* 0x000000ffff041224 */ /* 0x001fe400078e000a */
[----:B------:R-:W-:-:S05]  /*12640*/  @P1 IMAD.MOV.U32 R5, RZ, RZ, R11 ;  /* 0x000000ffff051224 */ /* 0x000fca00078e000b */
[----:B------:R3:W4:Y:S04]  /*12650*/  @P1 LDG.E.U8 R18, desc[UR32][R4.64] ;  /* 0x0000002004121981 */ /* 0x000728000c1e1100 */
[----:B--2---:R-:W-:Y:S04]  /*12660*/  STL [R1+0x1798], R24 ;  /* 0x0017981801007387 */ /* 0x004fe80000100800 */
[----:B------:R-:W2:Y:S04]  /*12670*/  LDL R9, [R1+0x73c] ;  /* 0x00073c0001097983 */ /* 0x000ea80000100800 */
[----:B------:R-:W2:Y:S01]  /*12680*/  LDL R8, [R1+0x740] ;  /* 0x0007400001087983 */ /* 0x000ea20000100800 */
[----:B---3--:R-:W-:-:S02]  /*12690*/  @P1 IMAD.MOV.U32 R4, RZ, RZ, R6 ;  /* 0x000000ffff041224 */ /* 0x008fc400078e0006 */
[----:B------:R-:W-:-:S05]  /*126a0*/  @P1 IMAD.MOV.U32 R5, RZ, RZ, R7 ;  /* 0x000000ffff051224 */ /* 0x000fca00078e0007 */
[----:B------:R2:W3:Y:S01]  /*126b0*/  @P1 LDG.E.U8 R16, desc[UR32][R4.64] ;  /* 0x0000002004101981 */ /* 0x0004e2000c1e1100 */
[----:B------:R-:W-:-:S03]  /*126c0*/  PRMT R3, RZ, 0x7610, R3 ;  /* 0x00007610ff037816 */ /* 0x000fc60000000003 */
[----:B----4-:R-:W-:Y:S04]  /*126d0*/  STL [R1+0x177c], R22 ;  /* 0x00177c1601007387 */ /* 0x010fe80000100800 */
[----:B------:R-:W4:Y:S04]  /*126e0*/  LDL R14, [R1+0x7d4] ;  /* 0x0007d400010e7983 */ /* 0x000f280000100800 */
[----:B------:R0:W-:Y:S04]  /*126f0*/  STL [R1+0x28], R12 ;  /* 0x0000280c01007387 */ /* 0x0001e80000100800 */
[----:B0-----:R-:W4:Y:S04]  /*12700*/  LDL R12, [R1+0x7d8] ;  /* 0x0007d800010c7983 */ /* 0x001f280000100800 */
[----:B------:R-:W-:Y:S04]  /*12710*/  STL [R1+0x1780], R18 ;  /* 0x0017801201007387 */ /* 0x000fe80000100800 */
[----:B------:R-:W4:Y:S04]  /*12720*/  LDL R7, [R1+0x734] ;  /* 0x0007340001077983 */ /* 0x000f280000100800 */
[----:B------:R-:W4:Y:S04]  /*12730*/  LDL R6, [R1+0x738] ;  /* 0x0007380001067983 */ /* 0x000f280000100800 */
[----:B------:R-:W4:Y:S04]  /*12740*/  LDL R11, [R1+0x72c] ;  /* 0x00072c00010b7983 */ /* 0x000f280000100800 */
[----:B------:R-:W4:Y:S01]  /*12750*/  LDL R10, [R1+0x730] ;  /* 0x00073000010a7983 */ /* 0x000f220000100800 */
[----:B--2---:R-:W-:-:S02]  /*12760*/  @P1 IMAD.MOV.U32 R4, RZ, RZ, R8 ;  /* 0x000000ffff041224 */ /* 0x004fc400078e0008 */
[----:B------:R-:W-:-:S05]  /*12770*/  @P1 IMAD.MOV.U32 R5, RZ, RZ, R9 ;  /* 0x000000ffff051224 */ /* 0x000fca00078e0009 */
[----:B------:R4:W2:Y:S04]  /*12780*/  @P1 LDG.E.U8 R3, desc[UR32][R4.64] ;  /* 0x0000002004031981 */ /* 0x0008a8000c1e1100 */
[----:B---3--:R-:W-:Y:S04]  /*12790*/  STL [R1+0x1784], R16 ;  /* 0x0017841001007387 */ /* 0x008fe80000100800 */
[----:B------:R-:W3:Y:S04]  /*127a0*/  LDL R9, [R1+0x724] ;  /* 0x0007240001097983 */ /* 0x000ee80000100800 */
[----:B------:R-:W3:Y:S01]  /*127b0*/  LDL R8, [R1+0x728] ;  /* 0x0007280001087983 */ /* 0x000ee20000100800 */
[----:B------:R-:W-:-:S02]  /*127c0*/  ISETP.GT.AND P0, PT, R2, 0x37, PT ;  /* 0x000000370200780c */ /* 0x000fc40003f04270 */
[----:B------:R-:W-:Y:S02]  /*127d0*/  ISETP.GT.AND P1, PT, R2, 0x3c, PT ;  /* 0x0000003c0200780c */ /* 0x000fe40003f24270 */
[----:B------:R-:W-:-:S09]  /*127e0*/  PRMT R13, RZ, 0x7610, R13 ;  /* 0x00007610ff0d7816 */ /* 0x000fd2000000000d */
[----:B----4-:R-:W-:Y:S02]  /*127f0*/  @P0 IMAD.MOV.U32 R5, RZ, RZ, R14 ;  /* 0x000000ffff050224 */ /* 0x010fe400078e000e */
[----:B------:R-:W-:-:S05]  /*12800*/  @P0 IMAD.MOV.U32 R4, RZ, RZ, R12 ;  /* 0x000000ffff040224 */ /* 0x000fca00078e000c */
[----:B------:R0:W4:Y:S02]  /*12810*/  @P0 LDG.E.U8 R13, desc[UR32][R4.64] ;  /* 0x00000020040d0981 */ /* 0x000124000c1e1100 */
[----:B0-----:R-:W-:Y:S02]  /*12820*/  PRMT R4, RZ, 0x7610, R4 ;  /* 0x00007610ff047816 */ /* 0x001fe40000000004 */
[----:B------:R-:W-:-:S04]  /*12830*/  PRMT R5, RZ, 0x7610, R5 ;  /* 0x00007610ff057816 */ /* 0x000fc80000000005 */
[----:B------:R0:W4:Y:S02]  /*12840*/  @P1 LDG.E.U8 R4, desc[UR32][R6.64] ;  /* 0x0000002006041981 */ /* 0x000124000c1e1100 */
[----:B0-----:R-:W-:Y:S02]  /*12850*/  @P1 IMAD.MOV.U32 R6, RZ, RZ, R10 ;  /* 0x000000ffff061224 */ /* 0x001fe400078e000a */
[----:B------:R-:W-:-:S05]  /*12860*/  @P1 IMAD.MOV.U32 R7, RZ, RZ, R11 ;  /* 0x000000ffff071224 */ /* 0x000fca00078e000b */
[----:B------:R0:W4:Y:S04]  /*12870*/  @P1 LDG.E.U8 R5, desc[UR32][R6.64] ;  /* 0x0000002006051981 */ /* 0x000128000c1e1100 */
[----:B--2---:R1:W-:Y:S04]  /*12880*/  STL [R1+0x1788], R3 ;  /* 0x0017880301007387 */ /* 0x0043e80000100800 */
[----:B------:R-:W2:Y:S01]  /*12890*/  LDL R12, [R1+0x71c] ;  /* 0x00071c00010c7983 */ /* 0x000ea20000100800 */
[----:B0-----:R-:W-:-:S03]  /*128a0*/  PRMT R6, RZ, 0x7610, R6 ;  /* 0x00007610ff067816 */ /* 0x001fc60000000006 */
[----:B-1----:R-:W2:Y:S04]  /*128b0*/  LDL R3, [R1+0x720] ;  /* 0x0007200001037983 */ /* 0x002ea80000100800 */
[----:B---3--:R2:W3:Y:S01]  /*128c0*/  @P1 LDG.E.U8 R6, desc[UR32][R8.64] ;  /* 0x0000002008061981 */ /* 0x0084e2000c1e1100 */
[----:B------:R-:W-:-:S03]  /*128d0*/  PRMT R7, RZ, 0x7610, R7 ;  /* 0x00007610ff077816 */ /* 0x000fc60000000007 */
[----:B----4-:R0:W-:Y:S04]  /*128e0*/  STL [R1+0x1768], R4 ;  /* 0x0017680401007387 */ /* 0x0101e80000100800 */
[----:B------:R-:W4:Y:S04]  /*128f0*/  LDL R14, [R1+0x7cc] ;  /* 0x0007cc00010e7983 */ /* 0x000f280000100800 */
[----:B0-----:R-:W4:Y:S04]  /*12900*/  LDL R4, [R1+0x7d0] ;  /* 0x0007d00001047983 */ /* 0x001f280000100800 */
[----:B------:R-:W-:Y:S04]  /*12910*/  STL [R1+0x176c], R5 ;  /* 0x00176c0501007387 */ /* 0x000fe80000100800 */
[----:B------:R-:W4:Y:S04]  /*12920*/  LDL R11, [R1+0x714] ;  /* 0x00071400010b7983 */ /* 0x000f280000100800 */
[----:B------:R-:W4:Y:S01]  /*12930*/  LDL R10, [R1+0x718] ;  /* 0x00071800010a7983 */ /* 0x000f220000100800 */
[----:B--2---:R-:W-:-:S03]  /*12940*/  @P1 IMAD.MOV.U32 R9, RZ, RZ, R12 ;  /* 0x000000ffff091224 */ /* 0x004fc600078e000c */
[----:B---3--:R0:W-:Y:S04]  /*12950*/  STL [R1+0x1770], R6 ;  /* 0x0017700601007387 */ /* 0x0081e80000100800 */
[----:B------:R1:W-:Y:S04]  /*12960*/  STL [R1+0x14], R13 ;  /* 0x0000140d01007387 */ /* 0x0003e80000100800 */
[----:B------:R-:W2:Y:S01]  /*12970*/  LDL R12, [R1+0x710] ;  /* 0x00071000010c7983 */ /* 0x000ea20000100800 */
[----:B------:R-:W-:-:S03]  /*12980*/  @P1 IMAD.MOV.U32 R8, RZ, RZ, R3 ;  /* 0x000000ffff081224 */ /* 0x000fc600078e0003 */
[----:B------:R-:W3:Y:S04]  /*12990*/  LDL R3, [R1+0x708] ;  /* 0x0007080001037983 */ /* 0x000ee80000100800 */
[----:B------:R4:W3:Y:S04]  /*129a0*/  @P1 LDG.E.U8 R7, desc[UR32][R8.64] ;  /* 0x0000002008071981 */ /* 0x0008e8000c1e1100 */
[----:B0-----:R-:W3:Y:S04]  /*129b0*/  LDL R6, [R1+0x704] ;  /* 0x0007040001067983 */ /* 0x001ee80000100800 */
[----:B-1----:R-:W3:Y:S01]  /*129c0*/  LDL R13, [R1+0x70c] ;  /* 0x00070c00010d7983 */ /* 0x002ee20000100800 */
[----:B------:R-:W-:-:S02]  /*129d0*/  ISETP.GT.AND P1, PT, R2, 0x3d, PT ;  /* 0x0000003d0200780c */ /* 0x000fc40003f24270 */
[----:B------:R-:W-:Y:S01]  /*129e0*/  PRMT R0, RZ, 0x7610, R0 ;  /* 0x00007610ff007816 */ /* 0x000fe20000000000 */
[----:B----4-:R-:W-:Y:S02]  /*129f0*/  @P0 IMAD.MOV.U32 R9, RZ, RZ, R14 ;  /* 0x000000ffff090224 */ /* 0x010fe400078e000e */
[----:B------:R-:W-:-:S05]  /*12a00*/  @P0 IMAD.MOV.U32 R8, RZ, RZ, R4 ;  /* 0x000000ffff080224 */ /* 0x000fca00078e0004 */
[----:B------:R0:W4:Y:S02]  /*12a10*/  @P0 LDG.E.U8 R0, desc[UR32][R8.64] ;  /* 0x0000002008000981 */ /* 0x000124000c1e1100 */
[----:B0-----:R-:W-:-:S06]  /*12a20*/  PRMT R8, RZ, 0x7610, R8 ;  /* 0x00007610ff087816 */ /* 0x001fcc0000000008 */
[----:B------:R2:W4:Y:S01]  /*12a30*/  @P1 LDG.E.U8 R8, desc[UR32][R10.64] ;  /* 0x000000200a081981 */ /* 0x000522000c1e1100 */
[----:B------:R-:W-:Y:S01]  /*12a40*/  PRMT R9, RZ, 0x7610, R9 ;  /* 0x00007610ff097816 */ /* 0x000fe20000000009 */
[----:B--2---:R-:W-:Y:S02]  /*12a50*/  @P1 IMAD.MOV.U32 R10, RZ, RZ, R12 ;  /* 0x000000ffff0a1224 */ /* 0x004fe400078e000c */
[----:B---3--:R-:W-:Y:S02]  /*12a60*/  @P1 IMAD.MOV.U32 R11, RZ, RZ, R13 ;  /* 0x000000ffff0b1224 */ /* 0x008fe400078e000d */
[----:B------:R-:W-:Y:S02]  /*12a70*/  @P1 IMAD.MOV.U32 R12, RZ, RZ, R3 ;  /* 0x000000ffff0c1224 */ /* 0x000fe400078e0003 */
[----:B------:R-:W-:Y:S01]  /*12a80*/  @P1 IMAD.MOV.U32 R13, RZ, RZ, R6 ;  /* 0x000000ffff0d1224 */ /* 0x000fe200078e0006 */
[----:B------:R0:W2:Y:S02]  /*12a90*/  @P1 LDG.E.U8 R9, desc[UR32][R10.64] ;  /* 0x000000200a091981 */ /* 0x0000a4000c1e1100 */
[----:B0-----:R-:W-:-:S06]  /*12aa0*/  PRMT R10, RZ, 0x7610, R10 ;  /* 0x00007610ff0a7816 */ /* 0x001fcc000000000a */
[----:B------:R-:W3:Y:S04]  /*12ab0*/  @P1 LDG.E.U8 R10, desc[UR32][R12.64] ;  /* 0x000000200c0a1981 */ /* 0x000ee8000c1e1100 */
[----:B------:R-:W-:Y:S04]  /*12ac0*/  STL [R1+0x1774], R7 ;  /* 0x0017740701007387 */ /* 0x000fe80000100800 */
[----:B------:R-:W3:Y:S04]  /*12ad0*/  LDL R5, [R1+0x6fc] ;  /* 0x0006fc0001057983 */ /* 0x000ee80000100800 */
[----:B------:R-:W3:Y:S04]  /*12ae0*/  LDL R4, [R1+0x700] ;  /* 0x0007000001047983 */ /* 0x000ee80000100800 */
[----:B----4-:R-:W-:Y:S04]  /*12af0*/  STL [R1+0x16f0], R0 ;  /* 0x0016f00001007387 */ /* 0x010fe80000100800 */
[----:B------:R0:W-:Y:S04]  /*12b00*/  STL [R1+0x174c], R8 ;  /* 0x00174c0801007387 */ /* 0x0001e80000100800 */
[----:B------:R-:W4:Y:S04]  /*12b10*/  LDL R14, [R1+0x7c4] ;  /* 0x0007c400010e7983 */ /* 0x000f280000100800 */
[----:B0-----:R-:W4:Y:S04]  /*12b20*/  LDL R8, [R1+0x7c8] ;  /* 0x0007c80001087983 */ /* 0x001f280000100800 */
[----:B--2---:R-:W-:Y:S04]  /*12b30*/  STL [R1+0x1750], R9 ;  /* 0x0017500901007387 */ /* 0x004fe80000100800 */
[----:B------:R-:W2:Y:S04]  /*12b40*/  LDL R3, [R1+0x6f4] ;  /* 0x0006f40001037983 */ /* 0x000ea80000100800 */
[----:B------:R-:W2:Y:S04]  /*12b50*/  LDL R0, [R1+0x6f8] ;  /* 0x0006f80001007983 */ /* 0x000ea80000100800 */
[----:B---3--:R-:W-:Y:S04]  /*12b60*/  STL [R1+0x1754], R10 ;  /* 0x0017540a01007387 */ /* 0x008fe80000100800 */
[----:B------:R-:W3:Y:S04]  /*12b70*/  LDL R7, [R1+0x6ec] ;  /* 0x0006ec0001077983 */ /* 0x000ee80000100800 */
[----:B------:R-:W3:Y:S01]  /*12b80*/  LDL R6, [R1+0x6f0] ;  /* 0x0006f00001067983 */ /* 0x000ee20000100800 */
[----:B------:R-:W-:-:S02]  /*12b90*/  @P1 IMAD.MOV.U32 R12, RZ, RZ, R4 ;  /* 0x000000ffff0c1224 */ /* 0x000fc400078e0004 */
[----:B------:R-:W-:Y:S01]  /*12ba0*/  @P1 IMAD.MOV.U32 R13, RZ, RZ, R5 ;  /* 0x000000ffff0d1224 */ /* 0x000fe200078e0005 */
[----:B------:R-:W3:Y:S04]  /*12bb0*/  LDL R4, [R1+0x6e8] ;  /* 0x0006e80001047983 */ /* 0x000ee80000100800 */
[----:B------:R-:W3:Y:S01]  /*12bc0*/  LDL R5, [R1+0x6e4] ;  /* 0x0006e40001057983 */ /* 0x000ee20000100800 */
[----:B------:R-:W-:Y:S02]  /*12bd0*/  PRMT R11, RZ, 0x7610, R11 ;  /* 0x00007610ff0b7816 */ /* 0x000fe4000000000b */
[----:B------:R-:W-:-:S04]  /*12be0*/  PRMT R20, RZ, 0x7610, R20 ;  /* 0x00007610ff147816 */ /* 0x000fc80000000014 */
[----:B------:R4:W3:Y:S01]  /*12bf0*/  @P1 LDG.E.U8 R11, desc[UR32][R12.64] ;  /* 0x000000200c0b1981 */ /* 0x0008e2000c1e1100 */
[----:B------:R-:W-:Y:S02]  /*12c00*/  ISETP.GT.AND P1, PT, R2, 0x3e, PT ;  /* 0x0000003e0200780c */ /* 0x000fe40003f24270 */
[----:B------:R-:W-:Y:S01]  /*12c10*/  PRMT R17, RZ, 0x7610, R17 ;  /* 0x00007610ff117816 */ /* 0x000fe20000000011 */
[----:B----4-:R-:W-:Y:S02]  /*12c20*/  @P0 IMAD.MOV.U32 R13, RZ, RZ, R14 ;  /* 0x000000ffff0d0224 */ /* 0x010fe400078e000e */
[----:B------:R-:W-:-:S05]  /*12c30*/  @P0 IMAD.MOV.U32 R12, RZ, RZ, R8 ;  /* 0x000000ffff0c0224 */ /* 0x000fca00078e0008 */
[----:B------:R0:W4:Y:S03]  /*12c40*/  @P0 LDG.E.U8 R20, desc[UR32][R12.64] ;  /* 0x000000200c140981 */ /* 0x000126000c1e1100 */
[----:B--2---:R-:W-:Y:S02]  /*12c50*/  @P1 IMAD.MOV.U32 R15, RZ, RZ, R3 ;  /* 0x000000ffff0f1224 */ /* 0x004fe400078e0003 */
[----:B------:R-:W-:Y:S01]  /*12c60*/  @P1 IMAD.MOV.U32 R14, RZ, RZ, R0 ;  /* 0x000000ffff0e1224 */ /* 0x000fe200078e0000 */
[----:B0-----:R-:W-:Y:S02]  /*12c70*/  PRMT R12, RZ, 0x7610, R12 ;  /* 0x00007610ff0c7816 */ /* 0x001fe4000000000c */
[----:B------:R-:W-:-:S04]  /*12c80*/  PRMT R13, RZ, 0x7610, R13 ;  /* 0x00007610ff0d7816 */ /* 0x000fc8000000000d */
[----:B------:R3:W2:Y:S02]  /*12c90*/  @P1 LDG.E.U8 R12, desc[UR32][R14.64] ;  /* 0x000000200e0c1981 */ /* 0x0006a4000c1e1100 */
[----:B---3--:R-:W-:Y:S02]  /*12ca0*/  @P1 IMAD.MOV.U32 R14, RZ, RZ, R6 ;  /* 0x000000ffff0e1224 */ /* 0x008fe400078e0006 */
[----:B------:R-:W-:-:S05]  /*12cb0*/  @P1 IMAD.MOV.U32 R15, RZ, RZ, R7 ;  /* 0x000000ffff0f1224 */ /* 0x000fca00078e0007 */
[----:B------:R0:W3:Y:S02]  /*12cc0*/  @P1 LDG.E.U8 R13, desc[UR32][R14.64] ;  /* 0x000000200e0d1981 */ /* 0x0000e4000c1e1100 */
[----:B0-----:R-:W-:Y:S02]  /*12cd0*/  @P1 IMAD.MOV.U32 R14, RZ, RZ, R4 ;  /* 0x000000ffff0e1224 */ /* 0x001fe400078e0004 */
[----:B------:R-:W-:-:S05]  /*12ce0*/  @P1 IMAD.MOV.U32 R15, RZ, RZ, R5 ;  /* 0x000000ffff0f1224 */ /* 0x000fca00078e0005 */
[----:B------:R-:W3:Y:S04]  /*12cf0*/  @P1 LDG.E.U8 R17, desc[UR32][R14.64] ;  /* 0x000000200e111981 */ /* 0x000ee8000c1e1100 */
[----:B------:R0:W-:Y:S04]  /*12d00*/  STL [R1+0x1758], R11 ;  /* 0x0017580b01007387 */ /* 0x0001e80000100800 */
[----:B----4-:R1:W-:Y:S04]  /*12d10*/  STL [R1+0x16f4], R20 ;  /* 0x0016f41401007387 */ /* 0x0103e80000100800 */
[----:B------:R-:W4:Y:S04]  /*12d20*/  LDL R3, [R1+0x6dc] ;  /* 0x0006dc0001037983 */ /* 0x000f280000100800 */
[----:B------:R-:W4:Y:S04]  /*12d30*/  LDL R0, [R1+0x6e0] ;  /* 0x0006e00001007983 */ /* 0x000f280000100800 */
[----:B--2---:R-:W-:Y:S04]  /*12d40*/  STL [R1+0x1738], R12 ;  /* 0x0017380c01007387 */ /* 0x004fe80000100800 */
[----:B0-----:R-:W2:Y:S04]  /*12d50*/  LDL R11, [R1+0x7bc] ;  /* 0x0007bc00010b7983 */ /* 0x001ea80000100800 */
[----:B------:R-:W2:Y:S04]  /*12d60*/  LDL R10, [R1+0x7c0] ;  /* 0x0007c000010a7983 */ /* 0x000ea80000100800 */
[----:B---3--:R-:W-:Y:S04]  /*12d70*/  STL [R1+0x173c], R13 ;  /* 0x00173c0d01007387 */ /* 0x008fe80000100800 */
[----:B------:R-:W3:Y:S04]  /*12d80*/  LDL R9, [R1+0x6d4] ;  /* 0x0006d40001097983 */ /* 0x000ee80000100800 */
[----:B------:R-:W3:Y:S04]  /*12d90*/  LDL R8, [R1+0x6d8] ;  /* 0x0006d80001087983 */ /* 0x000ee80000100800 */
[----:B------:R-:W3:Y:S04]  /*12da0*/  LDL R7, [R1+0x6cc] ;  /* 0x0006cc0001077983 */ /* 0x000ee80000100800 */
[----:B------:R-:W3:Y:S04]  /*12db0*/  LDL R6, [R1+0x6d0] ;  /* 0x0006d00001067983 */ /* 0x000ee80000100800 */
[----:B------:R-:W3:Y:S04]  /*12dc0*/  LDL R4, [R1+0x6c8] ;  /* 0x0006c80001047983 */ /* 0x000ee80000100800 */
[----:B------:R-:W-:Y:S04]  /*12dd0*/  STL [R1+0x1740], R17 ;  /* 0x0017401101007387 */ /* 0x000fe80000100800 */
[----:B------:R-:W3:Y:S01]  /*12de0*/  LDL R5, [R1+0x6c4] ;  /* 0x0006c40001057983 */ /* 0x000ee20000100800 */
[----:B------:R-:W-:-:S02]  /*12df0*/  PRMT R19, RZ, 0x7610, R19 ;  /* 0x00007610ff137816 */ /* 0x000fc40000000013 */
[----:B------:R-:W-:Y:S02]  /*12e00*/  PRMT R21, RZ, 0x7610, R21 ;  /* 0x00007610ff157816 */ /* 0x000fe40000000015 */
[----:B------:R-:W-:Y:S02]  /*12e10*/  PRMT R23, RZ, 0x7610, R23 ;  /* 0x00007610ff177816 */ /* 0x000fe40000000017 */
[----:B------:R-:W-:Y:S02]  /*12e20*/  PRMT R25, RZ, 0x7610, R25 ;  /* 0x00007610ff197816 */ /* 0x000fe40000000019 */
[----:B------:R-:W-:Y:S01]  /*12e30*/  PRMT R27, RZ, 0x7610, R27 ;  /* 0x00007610ff1b7816 */ /* 0x000fe2000000001b */
[----:B----4-:R-:W-:Y:S02]  /*12e40*/  @P1 IMAD.MOV.U32 R15, RZ, RZ, R3 ;  /* 0x000000ffff0f1224 */ /* 0x010fe400078e0003 */
[----:B------:R-:W-:Y:S01]  /*12e50*/  @P1 IMAD.MOV.U32 R14, RZ, RZ, R0 ;  /* 0x000000ffff0e1224 */ /* 0x000fe200078e0000 */
[----:B------:R-:W4:Y:S04]  /*12e60*/  LDL R3, [R1+0x6bc] ;  /* 0x0006bc0001037983 */ /* 0x000f280000100800 */
[----:B------:R-:W4:Y:S04]  /*12e70*/  LDL R0, [R1+0x6c0] ;  /* 0x0006c00001007983 */ /* 0x000f280000100800 */
[----:B------:R2:W4:Y:S01]  /*12e80*/  @P1 LDG.E.U8 R19, desc[UR32][R14.64] ;  /* 0x000000200e131981 */ /* 0x000522000c1e1100 */
[----:B------:R-:W-:Y:S01]  /*12e90*/  ISETP.GT.AND P1, PT, R2, 0x3f, PT ;  /* 0x0000003f0200780c */ /* 0x000fe20003f24270 */
[----:B--2---:R-:W-:-:S02]  /*12ea0*/  @P0 IMAD.MOV.U32 R15, RZ, RZ, R11 ;  /* 0x000000ffff0f0224 */ /* 0x004fc400078e000b */
[----:B------:R-:W-:-:S05]  /*12eb0*/  @P0 IMAD.MOV.U32 R14, RZ, RZ, R10 ;  /* 0x000000ffff0e0224 */ /* 0x000fca00078e000a */
[----:B------:R3:W2:Y:S05]  /*12ec0*/  @P0 LDG.E.U8 R21, desc[UR32][R14.64] ;  /* 0x000000200e150981 */ /* 0x0006aa000c1e1100 */
[----:B---3--:R-:W-:Y:S02]  /*12ed0*/  @P1 IMAD.MOV.U32 R15, RZ, RZ, R9 ;  /* 0x000000ffff0f1224 */ /* 0x008fe400078e0009 */
[----:B------:R-:W-:-:S05]  /*12ee0*/  @P1 IMAD.MOV.U32 R14, RZ, RZ, R8 ;  /* 0x000000ffff0e1224 */ /* 0x000fca00078e0008 */
[----:B------:R0:W3:Y:S02]  /*12ef0*/  @P1 LDG.E.U8 R23, desc[UR32][R14.64] ;  /* 0x000000200e171981 */ /* 0x0000e4000c1e1100 */
[----:B0-----:R-:W-:Y:S02]  /*12f00*/  @P1 IMAD.MOV.U32 R14, RZ, RZ, R6 ;  /* 0x000000ffff0e1224 */ /* 0x001fe400078e0006 */
[----:B------:R-:W-:-:S05]  /*12f10*/  @P1 IMAD.MOV.U32 R15, RZ, RZ, R7 ;  /* 0x000000ffff0f1224 */ /* 0x000fca00078e0007 */
[----:B------:R0:W3:Y:S02]  /*12f20*/  @P1 LDG.E.U8 R25, desc[UR32][R14.64] ;  /* 0x000000200e191981 */ /* 0x0000e4000c1e1100 */
[----:B0-----:R-:W-:Y:S02]  /*12f30*/  @P1 IMAD.MOV.U32 R14, RZ, RZ, R4 ;  /* 0x000000ffff0e1224 */ /* 0x001fe400078e0004 */
[----:B------:R-:W-:-:S05]  /*12f40*/  @P1 IMAD.MOV.U32 R15, RZ, RZ, R5 ;  /* 0x000000ffff0f1224 */ /* 0x000fca00078e0005 */
[----:B------:R-:W3:Y:S04]  /*12f50*/  @P1 LDG.E.U8 R27, desc[UR32][R14.64] ;  /* 0x000000200e1b1981 */ /* 0x000ee8000c1e1100 */
[----:B----4-:R-:W-:Y:S04]  /*12f60*/  STL [R1+0x1744], R19 ;  /* 0x0017441301007387 */ /* 0x010fe80000100800 */
[----:B------:R-:W4:Y:S04]  /*12f70*/  LDL.LU R24, [R1+0x5b8] ;  /* 0x0005b80001187983 */ /* 0x000f280000300800 */
[----:B--2---:R-:W-:Y:S04]  /*12f80*/  STL [R1+0x16f8], R21 ;  /* 0x0016f81501007387 */ /* 0x004fe80000100800 */
[----:B---3--:R-:W-:Y:S04]  /*12f90*/  STL [R1+0x16fc], R23 ;  /* 0x0016fc1701007387 */ /* 0x008fe80000100800 */
[----:B------:R-:W-:Y:S04]  /*12fa0*/  STL [R1+0x1700], R25 ;  /* 0x0017001901007387 */ /* 0x000fe80000100800 */
[----:B------:R-:W-:Y:S04]  /*12fb0*/  STL [R1+0x1704], R27 ;  /* 0x0017041b01007387 */ /* 0x000fe80000100800 */
[----:B------:R-:W2:Y:S04]  /*12fc0*/  LDL.LU R28, [R1+0x5b4] ;  /* 0x0005b400011c7983 */ /* 0x000ea80000300800 */
[----:B------:R-:W3:Y:S01]  /*12fd0*/  LDL.LU R26, [R1+0x538] ;  /* 0x00053800011a7983 */ /* 0x000ee20000300800 */
[----:B------:R-:W-:Y:S01]  /*12fe0*/  PRMT R29, RZ, 0x7610, R29 ;  /* 0x00007610ff1d7816 */ /* 0x000fe2000000001d */
[----:B------:R-:W-:-:S02]  /*12ff0*/  @P1 IMAD.MOV.U32 R14, RZ, RZ, R0 ;  /* 0x000000ffff0e1224 */ /* 0x000fc400078e0000 */
[----:B------:R-:W-:-:S05]  /*13000*/  @P1 IMAD.MOV.U32 R15, RZ, RZ, R3 ;  /* 0x000000ffff0f1224 */ /* 0x000fca00078e0003 */
[----:B------:R0:W4:Y:S01]  /*13010*/  @P1 LDG.E.U8 R29, desc[UR32][R14.64] ;  /* 0x000000200e1d1981 */ /* 0x000122000c1e1100 */
[----:B-1----:R-:W1:Y:S01]  /*13020*/  S2R R20, SR_TID.X ;  /* 0x0000000000147919 */ /* 0x002e620000002100 */
[----:B------:R-:W-:Y:S06]  /*13030*/  BAR.SYNC.DEFER_BLOCKING 0x0 ;  /* 0x0000000000007b1d */ /* 0x000fec0000010000 */
[----:B0-----:R-:W0:Y:S01]  /*13040*/  S2R R14, SR_TID.X ;  /* 0x00000000000e7919 */ /* 0x001e220000002100 */
[----:B---3--:R3:W-:Y:S04]  /*13050*/  STL [R1+0x17ac], R26 ;  /* 0x0017ac1a01007387 */ /* 0x0087e80000100800 */
[----:B---3--:R-:W3:Y:S01]  /*13060*/  LDL.LU R26, [R1+0x5b0] ;  /* 0x0005b000011a7983 */ /* 0x008ee20000300800 */
[----:B0-----:R-:W-:-:S03]  /*13070*/  LOP3.LUT R14, R14, 0x3f, RZ, 0xc0, !PT ;  /* 0x0000003f0e0e7812 */ /* 0x001fc600078ec0ff */
[----:B----4-:R-:W-:Y:S04]  /*13080*/  STL [R1+0x1708], R29 ;  /* 0x0017081d01007387 */ /* 0x010fe80000100800 */
[----:B-1----:R0:W-:Y:S01]  /*13090*/  STL [R1+0x175c], R20 ;  /* 0x00175c1401007387 */ /* 0x0021e20000100800 */
[----:B------:R-:W-:Y:S02]  /*130a0*/  ISETP.GE.AND P0, PT, R14, R2, PT ;  /* 0x000000020e00720c */ /* 0x000fe40003f06270 */
[----:B------:R-:W-:Y:S01]  /*130b0*/  LOP3.LUT R0, R20, 0x3f, RZ, 0xc0, !PT ;  /* 0x0000003f14007812 */ /* 0x000fe200078ec0ff */
[----:B------:R-:W4:Y:S04]  /*130c0*/  LDL.LU R14, [R1+0x5ac] ;  /* 0x0005ac00010e7983 */ /* 0x000f280000300800 */
[----:B------:R-:W4:Y:S04]  /*130d0*/  LDL.LU R2, [R1+0x534] ;  /* 0x0005340001027983 */ /* 0x000f280000300800 */
[----:B0-----:R-:W4:Y:S04]  /*130e0*/  LDL.LU R20, [R1+0x530] ;  /* 0x0005300001147983 */ /* 0x001f280000300800 */
[----:B------:R-:W4:Y:S04]  /*130f0*/  LDL.LU R29, [R1+0x52c] ;  /* 0x00052c00011d7983 */ /* 0x000f280000300800 */
        /* <DEDUP_REMOVED lines=14> */
[----:B------:R0:W-:Y:S04]  /*131e0*/  STS.U8 [R0+UR5], R24 ;  /* 0x0000001800007988 */ /* 0x0001e80008000005 */
[----:B------:R-:W4:Y:S04]  /*131f0*/  LDL.LU R6, [R1+0x2d0] ;  /* 0x0002d00001067983 */ /* 0x000f280000300800 */
[----:B--2---:R1:W-:Y:S04]  /*13200*/  STS.U8 [R0+UR5+0x40], R28 ;  /* 0x0000401c00007988 */ /* 0x0043e80008000005 */
[----:B0-----:R-:W2:Y:S04]  /*13210*/  LDL.LU R24, [R1+0x2cc] ;  /* 0x0002cc0001187983 */ /* 0x001ea80000300800 */
[----:B------:R-:W2:Y:S04]  /*13220*/  LDL.LU R5, [R1+0x98] ;  /* 0x0000980001057983 */ /* 0x000ea80000300800 */
[----:B------:R-:W2:Y:S04]  /*13230*/  LDL.LU R4, [R1+0x94] ;  /* 0x0000940001047983 */ /* 0x000ea80000300800 */
[----:B------:R-:W2:Y:S04]  /*13240*/  LDL.LU R3, [R1+0x90] ;  /* 0x0000900001037983 */ /* 0x000ea80000300800 */
[----:B------:R-:W2:Y:S04]  /*13250*/  LDL.LU R16, [R1+0x8c] ;  /* 0x00008c0001107983 */ /* 0x000ea80000300800 */
[----:B------:R-:W2:Y:S04]  /*13260*/  LDL.LU R18, [R1+0x2c] ;  /* 0x00002c0001127983 */ /* 0x000ea80000300800 */
[----:B------:R-:W2:Y:S04]  /*13270*/  LDL.LU R22, [R1+0x24] ;  /* 0x0000240001167983 */ /* 0x000ea80000300800 */
[----:B-1----:R-:W2:Y:S04]  /*13280*/  LDL.LU R28, [R1+0x20] ;  /* 0x00002000011c7983 */ /* 0x002ea80000300800 */
[----:B---3--:R0:W-:Y:S04]  /*13290*/  STS.U8 [R0+UR5+0x80], R26 ;  /* 0x0000801a00007988 */ /* 0x0081e80008000005 */
[----:B0-----:R-:W3:Y:S04]  /*132a0*/  LDL.LU R26, [R1+0x17ac] ;  /* 0x0017ac00011a7983 */ /* 0x001ee80000300800 */
[----:B----4-:R-:W-:Y:S04]  /*132b0*/  STS.U8 [R0+UR5+0xc0], R14 ;  /* 0x0000c00e00007988 */ /* 0x010fe80008000005 */
[----:B---3--:R0:W-:Y:S04]  /*132c0*/  STS.U8 [R0+UR5+0x840], R26 ;  /* 0x0008401a00007988 */ /* 0x0081e80008000005 */
[----:B------:R-:W-:Y:S04]  /*132d0*/  STS.U8 [R0+UR5+0x800], R2 ;  /* 0x0008000200007988 */ /* 0x000fe80008000005 */
        /* <DEDUP_REMOVED lines=17> */
[----:B--2---:R-:W-:Y:S04]  /*133f0*/  STS.U8 [R0+UR5+0x2880], R24 ;  /* 0x0028801800007988 */ /* 0x004fe80008000005 */
[----:B------:R-:W-:Y:S04]  /*13400*/  STS.U8 [R0+UR5+0x3000], R5 ;  /* 0x0030000500007988 */ /* 0x000fe80008000005 */
[----:B------:R-:W-:Y:S04]  /*13410*/  STS.U8 [R0+UR5+0x3040], R4 ;  /* 0x0030400400007988 */ /* 0x000fe80008000005 */
[----:B------:R-:W-:Y:S04]  /*13420*/  STS.U8 [R0+UR5+0x3080], R3 ;  /* 0x0030800300007988 */ /* 0x000fe80008000005 */
[----:B------:R-:W-:Y:S04]  /*13430*/  STS.U8 [R0+UR5+0x30c0], R16 ;  /* 0x0030c01000007988 */ /* 0x000fe80008000005 */
[----:B------:R-:W-:Y:S04]  /*13440*/  STS.U8 [R0+UR5+0x3840], R18 ;  /* 0x0038401200007988 */ /* 0x000fe80008000005 */
[----:B------:R-:W-:Y:S04]  /*13450*/  STS.U8 [R0+UR5+0x3800], R22 ;  /* 0x0038001600007988 */ /* 0x000fe80008000005 */
[----:B0-----:R-:W2:Y:S04]  /*13460*/  LDL.LU R26, [R1+0x1c] ;  /* 0x00001c00011a7983 */ /* 0x001ea80000300800 */
[----:B------:R0:W-:Y:S04]  /*13470*/  STS.U8 [R0+UR5+0x38c0], R28 ;  /* 0x0038c01c00007988 */ /* 0x0001e80008000005 */
[----:B0-----:R-:W3:Y:S01]  /*13480*/  LDL.LU R28, [R1+0x5a4] ;  /* 0x0005a400011c7983 */ /* 0x001ee20000300800 */
[----:B------:R-:W0:Y:S03]  /*13490*/  S2R R24, SR_TID.X ;  /* 0x0000000000187919 */ /* 0x000e260000002100 */
[----:B---3--:R1:W-:Y:S04]  /*134a0*/  STL [R1+0x17a8], R28 ;  /* 0x0017a81c01007387 */ /* 0x0083e80000100800 */
[----:B-1----:R-:W3:Y:S04]  /*134b0*/  LDL.LU R28, [R1+0x5a8] ;  /* 0x0005a800011c7983 */ /* 0x002ee80000300800 */
        /* <DEDUP_REMOVED lines=17> */
[----:B------:R-:W4:Y:S01]  /*135d0*/  LDL.LU R6, [R1+0x2c8] ;  /* 0x0002c80001067983 */ /* 0x000f220000300800 */
[----:B0-----:R-:W-:-:S03]  /*135e0*/  LOP3.LUT R24, R24, 0x3f, RZ, 0xc0, !PT ;  /* 0x0000003f18187812 */ /* 0x001fc600078ec0ff */
[----:B------:R-:W4:Y:S04]  /*135f0*/  LDL.LU R5, [R1+0x2c4] ;  /* 0x0002c40001057983 */ /* 0x000f280000300800 */
[----:B------:R-:W4:Y:S04]  /*13600*/  LDL.LU R22, [R1+0x2c0] ;  /* 0x0002c00001167983 */ /* 0x000f280000300800 */
[----:B------:R-:W4:Y:S04]  /*13610*/  LDL.LU R4, [R1+0x2bc] ;  /* 0x0002bc0001047983 */ /* 0x000f280000300800 */
[----:B------:R-:W4:Y:S01]  /*13620*/  LDL.LU R3, [R1+0x88] ;  /* 0x0000880001037983 */ /* 0x000f220000300800 */
[----:B------:R-:W-:-:S03]  /*13630*/  LOP3.LUT R2, R24, 0x8, RZ, 0x3c, !PT ;  /* 0x0000000818027812 */ /* 0x000fc600078e3cff */
[----:B------:R-:W4:Y:S04]  /*13640*/  LDL.LU R16, [R1+0x84] ;  /* 0x0000840001107983 */ /* 0x000f280000300800 */
[----:B------:R-:W4:Y:S04]  /*13650*/  LDL.LU R18, [R1+0x80] ;  /* 0x0000800001127983 */ /* 0x000f280000300800 */
[----:B--2---:R0:W-:Y:S04]  /*13660*/  STS.U8 [R0+UR5+0x3880], R26 ;  /* 0x0038801a00007988 */ /* 0x0041e80008000005 */
[----:B------:R-:W2:Y:S04]  /*13670*/  LDL.LU R24, [R1+0x7c] ;  /* 0x00007c0001187983 */ /* 0x000ea80000300800 */
[----:B0-----:R-:W2:Y:S04]  /*13680*/  LDL.LU R26, [R1+0x18] ;  /* 0x00001800011a7983 */ /* 0x001ea80000300800 */
[----:B------:R0:W-:Y:S04]  /*13690*/  STL [R1+0x1760], R0 ;  /* 0x0017600001007387 */ /* 0x0001e80000100800 */
[----:B0-----:R-:W4:Y:S04]  /*136a0*/  LDL.LU R0, [R1+0x5a0] ;  /* 0x0005a00001007983 */ /* 0x001f280000300800 */
[----:B---3--:R0:W-:Y:S04]  /*136b0*/  STS.U8 [R2+UR5+0x100], R28 ;  /* 0x0001001c02007988 */ /* 0x0081e80008000005 */
[----:B0-----:R-:W3:Y:S04]  /*136c0*/  LDL.LU R28, [R1+0x17a8] ;  /* 0x0017a800011c7983 */ /* 0x001ee80000300800 */
[----:B---3--:R0:W-:Y:S04]  /*136d0*/  STS.U8 [R2+UR5+0x140], R28 ;  /* 0x0001401c02007988 */ /* 0x0081e80008000005 */
[----:B----4-:R-:W-:Y:S04]  /*136e0*/  STS.U8 [R2+UR5+0x180], R0 ;  /* 0x0001800002007988 */ /* 0x010fe80008000005 */
        /* <DEDUP_REMOVED lines=19> */
[----:B------:R1:W-:Y:S04]  /*13820*/  STS.U8 [R2+UR5+0x29c0], R22 ;  /* 0x0029c01602007988 */ /* 0x0003e80008000005 */
[----:B0-----:R-:W3:Y:S01]  /*13830*/  LDL.LU R28, [R1+0x10] ;  /* 0x00001000011c7983 */ /* 0x001ee20000300800 */
[----:B-1----:R-:W0:Y:S03]  /*13840*/  S2R R22, SR_TID.X ;  /* 0x0000000000167919 */ /* 0x002e260000002100 */
[----:B------:R-:W-:Y:S04]  /*13850*/  STS.U8 [R2+UR5+0x2980], R4 ;  /* 0x0029800402007988 */ /* 0x000fe80008000005 */
[----:B------:R-:W-:Y:S04]  /*13860*/  STS.U8 [R2+UR5+0x3100], R3 ;  /* 0x0031000302007988 */ /* 0x000fe80008000005 */
[----:B------:R-:W-:Y:S04]  /*13870*/  STS.U8 [R2+UR5+0x3140], R16 ;  /* 0x0031401002007988 */ /* 0x000fe80008000005 */
[----:B------:R1:W-:Y:S04]  /*13880*/  STS.U8 [R2+UR5+0x3180], R18 ;  /* 0x0031801202007988 */ /* 0x0003e80008000005 */
[----:B--2---:R-:W-:Y:S01]  /*13890*/  STS.U8 [R2+UR5+0x31c0], R24 ;  /* 0x0031c01802007988 */ /* 0x004fe20008000005 */
[----:B0-----:R-:W-:-:S04]  /*138a0*/  LOP3.LUT R22, R22, 0x3f, RZ, 0xc0, !PT ;  /* 0x0000003f16167812 */ /* 0x001fc800078ec0ff */
[----:B------:R-:W-:-:S05]  /*138b0*/  LOP3.LUT R0, R22, 0x10, RZ, 0x3c, !PT ;  /* 0x0000001016007812 */ /* 0x000fca00078e3cff */
[----:B------:R0:W-:Y:S04]  /*138c0*/  STL [R1+0x17a0], R0 ;  /* 0x0017a00001007387 */ /* 0x0001e80000100800 */
[----:B-1----:R-:W2:Y:S04]  /*138d0*/  LDL.LU R18, [R1+0xc] ;  /* 0x00000c0001127983 */ /* 0x002ea80000300800 */
[----:B0-----:R-:W4:Y:S04]  /*138e0*/  LDL.LU R0, [R1+0x8] ;  /* 0x0000080001007983 */ /* 0x001f280000300800 */
[----:B------:R-:W3:Y:S04]  /*138f0*/  LDL.LU R24, [R1+0x594] ;  /* 0x0005940001187983 */ /* 0x000ee80000300800 */
[----:B---3--:R0:W-:Y:S04]  /*13900*/  STL [R1+0x179c], R24 ;  /* 0x00179c1801007387 */ /* 0x0081e80000100800 */
[----:B0-----:R-:W3:Y:S04]  /*13910*/  LDL.LU R24, [R1+0x598] ;  /* 0x0005980001187983 */ /* 0x001ee80000300800 */
[----:B------:R0:W-:Y:S04]  /*13920*/  STS.U8 [R2+UR5+0x3940], R26 ;  /* 0x0039401a02007988 */ /* 0x0001e80008000005 */
[----:B------:R1:W-:Y:S04]  /*13930*/  STS.U8 [R2+UR5+0x3900], R28 ;  /* 0x0039001c02007988 */ /* 0x0003e80008000005 */
[----:B---3--:R3:W-:Y:S04]  /*13940*/  STL [R1+0x17a4], R24 ;  /* 0x0017a41801007387 */ /* 0x0087e80000100800 */
[----:B0-----:R-:W4:Y:S04]  /*13950*/  LDL.LU R26, [R1+0x590] ;  /* 0x00059000011a7983 */ /* 0x001f280000300800 */
[----:B-1----:R-:W4:Y:S04]  /*13960*/  LDL.LU R28, [R1+0x58c] ;  /* 0x00058c00011c7983 */ /* 0x002f280000300800 */
        /* <DEDUP_REMOVED lines=19> */
[----:B---3--:R-:W-:-:S03]  /*13aa0*/  LOP3.LUT R24, R22, 0x8, RZ, 0x3c, !PT ;  /* 0x0000000816187812 */ /* 0x008fc600078e3cff */
[----:B------:R-:W3:Y:S04]  /*13ab0*/  LDL.LU R5, [R1+0x2ac] ;  /* 0x0002ac0001057983 */ /* 0x000ee80000300800 */
[----:B------:R-:W3:Y:S04]  /*13ac0*/  LDL.LU R4, [R1+0x78] ;  /* 0x0000780001047983 */ /* 0x000ee80000300800 */
[----:B------:R-:W3:Y:S04]  /*13ad0*/  LDL.LU R22, [R1+0x74] ;  /* 0x0000740001167983 */ /* 0x000ee80000300800 */
[----:B------:R-:W3:Y:S04]  /*13ae0*/  LDL.LU R3, [R1+0x70] ;  /* 0x0000700001037983 */ /* 0x000ee80000300800 */
[----:B--2---:R0:W-:Y:S04]  /*13af0*/  STS.U8 [R24+UR5+0x39c0], R18 ;  /* 0x0039c01218007988 */ /* 0x0041e80008000005 */
[----:B------:R-:W2:Y:S04]  /*13b00*/  LDL.LU R16, [R1+0x6c] ;  /* 0x00006c0001107983 */ /* 0x000ea80000300800 */
[----:B----4-:R1:W-:Y:S04]  /*13b10*/  STS.U8 [R24+UR5+0x3980], R0 ;  /* 0x0039800018007988 */ /* 0x0103e80008000005 */
[----:B0-----:R-:W4:Y:S04]  /*13b20*/  LDL.LU R18, [R1+0x4] ;  /* 0x0000040001127983 */ /* 0x001f280000300800 */
[----:B-1----:R-:W3:Y:S04]  /*13b30*/  LDL.LU R24, [R1+0x17a4] ;  /* 0x0017a40001187983 */ /* 0x002ee80000300800 */
[----:B------:R-:W3:Y:S04]  /*13b40*/  LDL.LU R0, [R1+0x17a0] ;  /* 0x0017a00001007983 */ /* 0x000ee80000300800 */
[----:B---3--:R0:W-:Y:S04]  /*13b50*/  STS.U8 [R0+UR5+0x200], R24 ;  /* 0x0002001800007988 */ /* 0x0081e80008000005 */
[----:B0-----:R-:W3:Y:S04]  /*13b60*/  LDL.LU R24, [R1+0x179c] ;  /* 0x00179c0001187983 */ /* 0x001ee80000300800 */
[----:B---3--:R0:W-:Y:S04]  /*13b70*/  STS.U8 [R0+UR5+0x240], R24 ;  /* 0x0002401800007988 */ /* 0x0081e80008000005 */
[----:B------:R1:W-:Y:S04]  /*13b80*/  STS.U8 [R0+UR5+0x280], R26 ;  /* 0x0002801a00007988 */ /* 0x0003e80008000005 */
[----:B------:R3:W-:Y:S04]  /*13b90*/  STS.U8 [R0+UR5+0x2c0], R28 ;  /* 0x0002c01c00007988 */ /* 0x0007e80008000005 */
[----:B0-----:R-:W4:Y:S04]  /*13ba0*/  LDL.LU R24, [R1+0x1798] ;  /* 0x0017980001187983 */ /* 0x001f280000300800 */
[----:B-1----:R-:W4:Y:S04]  /*13bb0*/  LDL.LU R26, [R1+0x1794] ;  /* 0x00179400011a7983 */ /* 0x002f280000300800 */
[----:B---3--:R-:W3:Y:S04]  /*13bc0*/  LDL.LU R28, [R1+0x1790] ;  /* 0x00179000011c7983 */ /* 0x008ee80000300800 */
        /* <DEDUP_REMOVED lines=21> */
[----:B------:R0:W-:Y:S02]  /*13d20*/  STS.U8 [R0+UR5+0x3240], R22 ;  /* 0x0032401600007988 */ /* 0x0001e40008000005 */
[----:B0-----:R-:W0:Y:S02]  /*13d30*/  S2R R22, SR_TID.X ;  /* 0x0000000000167919 */ /* 0x001e240000002100 */
[----:B------:R-:W-:Y:S04]  /*13d40*/  STS.U8 [R0+UR5+0x3280], R3 ;  /* 0x0032800300007988 */ /* 0x000fe80008000005 */
[----:B--2---:R-:W-:Y:S04]  /*13d50*/  STS.U8 [R0+UR5+0x32c0], R16 ;  /* 0x0032c01000007988 */ /* 0x004fe80008000005 */
[----:B----4-:R-:W-:Y:S01]  /*13d60*/  STS.U8 [R0+UR5+0x3a40], R18 ;  /* 0x003a401200007988 */ /* 0x010fe20008000005 */
[----:B0-----:R-:W-:-:S03]  /*13d70*/  LOP3.LUT R5, R22, 0x3f, RZ, 0xc0, !PT ;  /* 0x0000003f16057812 */ /* 0x001fc600078ec0ff */
[----:B---3--:R-:W-:Y:S04]  /*13d80*/  STS.U8 [R0+UR5+0x3a00], R28 ;  /* 0x003a001c00007988 */ /* 0x008fe80008000005 */
[----:B------:R0:W-:Y:S04]  /*13d90*/  STS.U8 [R0+UR5+0x3ac0], R26 ;  /* 0x003ac01a00007988 */ /* 0x0001e80008000005 */
[----:B------:R1:W-:Y:S01]  /*13da0*/  STL [R1+0x170c], R28 ;  /* 0x00170c1c01007387 */ /* 0x0003e20000100800 */
[----:B0-----:R-:W-:-:S05]  /*13db0*/  LOP3.LUT R0, R5, 0x18, RZ, 0x3c, !PT ;  /* 0x0000001805007812 */ /* 0x001fca00078e3cff */
[----:B------:R0:W-:Y:S04]  /*13dc0*/  STL [R1+0x178c], R0 ;  /* 0x00178c0001007387 */ /* 0x0001e80000100800 */
[----:B------:R-:W2:Y:S04]  /*13dd0*/  LDL.LU R3, [R1+0x588] ;  /* 0x0005880001037983 */ /* 0x000ea80000300800 */
[----:B------:R-:W3:Y:S04]  /*13de0*/  LDL.LU R16, [R1+0x584] ;  /* 0x0005840001107983 */ /* 0x000ee80000300800 */
[----:B------:R-:W4:Y:S04]  /*13df0*/  LDL.LU R18, [R1+0x580] ;  /* 0x0005800001127983 */ /* 0x000f280000300800 */
[----:B------:R-:W4:Y:S04]  /*13e00*/  LDL.LU R22, [R1+0x57c] ;  /* 0x00057c0001167983 */ /* 0x000f280000300800 */
        /* <DEDUP_REMOVED lines=23> */
[----:B------:R0:W-:Y:S04]  /*13f80*/  STL [R1+0x1710], R26 ;  /* 0x0017101a01007387 */ /* 0x0001e80000100800 */
[----:B------:R1:W-:Y:S04]  /*13f90*/  STS.U8 [R0+UR5+0x3a80], R24 ;  /* 0x003a801800007988 */ /* 0x0003e80008000005 */
[----:B0-----:R-:W4:Y:S04]  /*13fa0*/  LDL.LU R26, [R1+0x504] ;  /* 0x00050400011a7983 */ /* 0x001f280000300800 */
[----:B-1----:R-:W2:Y:S04]  /*13fb0*/  LDL.LU R0, [R1+0x178c] ;  /* 0x00178c0001007983 */ /* 0x002ea80000300800 */
[----:B------:R0:W-:Y:S04]  /*13fc0*/  STL [R1+0x1714], R24 ;  /* 0x0017141801007387 */ /* 0x0001e80000100800 */
[----:B0-----:R-:W4:Y:S04]  /*13fd0*/  LDL.LU R24, [R1+0x508] ;  /* 0x0005080001187983 */ /* 0x001f280000300800 */
[----:B--2---:R0:W-:Y:S04]  /*13fe0*/  STS.U8 [R0+UR5+0x300], R3 ;  /* 0x0003000300007988 */ /* 0x0041e80008000005 */
[----:B---3--:R1:W-:Y:S04]  /*13ff0*/  STS.U8 [R0+UR5+0x340], R16 ;  /* 0x0003401000007988 */ /* 0x0083e80008000005 */
[----:B----4-:R2:W-:Y:S04]  /*14000*/  STS.U8 [R0+UR5+0x380], R18 ;  /* 0x0003801200007988 */ /* 0x0105e80008000005 */
[----:B------:R3:W-:Y:S04]  /*14010*/  STS.U8 [R0+UR5+0x3c0], R22 ;  /* 0x0003c01600007988 */ /* 0x0007e80008000005 */
[----:B0-----:R-:W4:Y:S04]  /*14020*/  LDL.LU R3, [R1+0x1788] ;  /* 0x0017880001037983 */ /* 0x001f280000300800 */
[----:B-1----:R-:W4:Y:S04]  /*14030*/  LDL.LU R16, [R1+0x1784] ;  /* 0x0017840001107983 */ /* 0x002f280000300800 */
[----:B--2---:R-:W2:Y:S04]  /*14040*/  LDL.LU R18, [R1+0x1780] ;  /* 0x0017800001127983 */ /* 0x004ea80000300800 */
        /* <DEDUP_REMOVED lines=25> */
[----:B------:R-:W-:Y:S01]  /*141e0*/  STS.U8 [R0+UR5+0x33c0], R5 ;  /* 0x0033c00500007988 */ /* 0x000fe20008000005 */
[----:B0-----:R-:W-:-:S03]  /*141f0*/  LOP3.LUT R9, R4, 0x3f, RZ, 0xc0, !PT ;  /* 0x0000003f04097812 */ /* 0x001fc600078ec0ff */
[----:B---3--:R-:W-:Y:S04]  /*14200*/  STS.U8 [R0+UR5+0x3b40], R22 ;  /* 0x003b401600007988 */ /* 0x008fe80008000005 */
[----:B--2---:R0:W-:Y:S04]  /*14210*/  STS.U8 [R0+UR5+0x3b00], R18 ;  /* 0x003b001200007988 */ /* 0x0041e80008000005 */
[----:B------:R-:W-:Y:S04]  /*14220*/  STL [R1+0x1718], R22 ;  /* 0x0017181601007387 */ /* 0x000fe80000100800 */
[----:B------:R1:W-:Y:S01]  /*14230*/  STL [R1+0x171c], R18 ;  /* 0x00171c1201007387 */ /* 0x0003e20000100800 */
[----:B0-----:R-:W-:-:S05]  /*14240*/  LOP3.LUT R0, R9, 0x20, RZ, 0x3c, !PT ;  /* 0x0000002009007812 */ /* 0x001fca00078e3cff */
[----:B------:R0:W-:Y:S04]  /*14250*/  STL [R1+0x1778], R0 ;  /* 0x0017780001007387 */ /* 0x0001e80000100800 */
[----:B------:R-:W2:Y:S04]  /*14260*/  LDL.LU R7, [R1+0x578] ;  /* 0x0005780001077983 */ /* 0x000ea80000300800 */
[----:B------:R-:W3:Y:S04]  /*14270*/  LDL.LU R6, [R1+0x574] ;  /* 0x0005740001067983 */ /* 0x000ee80000300800 */
[----:B------:R-:W3:Y:S04]  /*14280*/  LDL.LU R5, [R1+0x570] ;  /* 0x0005700001057983 */ /* 0x000ee80000300800 */
[----:B------:R-:W3:Y:S04]  /*14290*/  LDL.LU R4, [R1+0x56c] ;  /* 0x00056c0001047983 */ /* 0x000ee80000300800 */
[----:B-1----:R-:W3:Y:S04]  /*142a0*/  LDL.LU R18, [R1+0x4f0] ;  /* 0x0004f00001127983 */ /* 0x002ee80000300800 */
[----:B------:R-:W3:Y:S04]  /*142b0*/  LDL.LU R22, [R1+0x4ec] ;  /* 0x0004ec0001167983 */ /* 0x000ee80000300800 */
        /* <DEDUP_REMOVED lines=15> */
[----:B------:R-:W3:Y:S01]  /*143b0*/  LDL.LU R12, [R1+0x10c] ;  /* 0x00010c00010c7983 */ /* 0x000ee20000300800 */
[----:B0-----:R-:W-:-:S03]  /*143c0*/  LOP3.LUT R0, R9, 0x18, RZ, 0x3c, !PT ;  /* 0x0000001809007812 */ /* 0x001fc600078e3cff */
[----:B------:R-:W3:Y:S04]  /*143d0*/  LDL.LU R8, [R1+0x58] ;  /* 0x0000580001087983 */ /* 0x000ee80000300800 */
[----:B------:R-:W3:Y:S04]  /*143e0*/  LDL.LU R11, [R1+0x54] ;  /* 0x00005400010b7983 */ /* 0x000ee80000300800 */
[----:B------:R-:W3:Y:S04]  /*143f0*/  LDL.LU R10, [R1+0x50] ;  /* 0x00005000010a7983 */ /* 0x000ee80000300800 */
[----:B------:R-:W3:Y:S04]  /*14400*/  LDL.LU R9, [R1+0x4c] ;  /* 0x00004c0001097983 */ /* 0x000ee80000300800 */
[----:B----4-:R-:W-:Y:S04]  /*14410*/  STS.U8 [R0+UR5+0x3bc0], R16 ;  /* 0x003bc01000007988 */ /* 0x010fe80008000005 */
[----:B------:R0:W-:Y:S04]  /*14420*/  STL [R1+0x1720], R16 ;  /* 0x0017201001007387 */ /* 0x0001e80000100800 */
[----:B------:R1:W-:Y:S04]  /*14430*/  STS.U8 [R0+UR5+0x3b80], R3 ;  /* 0x003b800300007988 */ /* 0x0003e80008000005 */
[----:B0-----:R-:W4:Y:S04]  /*14440*/  LDL.LU R16, [R1+0x4f4] ;  /* 0x0004f40001107983 */ /* 0x001f280000300800 */
[----:B-1----:R-:W2:Y:S04]  /*14450*/  LDL.LU R0, [R1+0x1778] ;  /* 0x0017780001007983 */ /* 0x002ea80000300800 */
[----:B------:R-:W4:Y:S04]  /*14460*/  LDL.LU R3, [R1+0x4f8] ;  /* 0x0004f80001037983 */ /* 0x000f280000300800 */
[----:B--2---:R0:W-:Y:S04]  /*14470*/  STS.U8 [R0+UR5+0x400], R7 ;  /* 0x0004000700007988 */ /* 0x0041e80008000005 */
[----:B---3--:R1:W-:Y:S04]  /*14480*/  STS.U8 [R0+UR5+0x440], R6 ;  /* 0x0004400600007988 */ /* 0x0083e80008000005 */
[----:B------:R2:W-:Y:S04]  /*14490*/  STS.U8 [R0+UR5+0x480], R5 ;  /* 0x0004800500007988 */ /* 0x0005e80008000005 */
[----:B------:R3:W-:Y:S04]  /*144a0*/  STS.U8 [R0+UR5+0x4c0], R4 ;  /* 0x0004c00400007988 */ /* 0x0007e80008000005 */
[----:B0-----:R-:W4:Y:S04]  /*144b0*/  LDL.LU R7, [R1+0x1774] ;  /* 0x0017740001077983 */ /* 0x001f280000300800 */
[----:B-1----:R-:W4:Y:S04]  /*144c0*/  LDL.LU R6, [R1+0x1770] ;  /* 0x0017700001067983 */ /* 0x002f280000300800 */
[----:B--2---:R-:W2:Y:S04]  /*144d0*/  LDL.LU R5, [R1+0x176c] ;  /* 0x00176c0001057983 */ /* 0x004ea80000300800 */
[----:B---3--:R-:W3:Y:S04]  /*144e0*/  LDL.LU R4, [R1+0x1768] ;  /* 0x0017680001047983 */ /* 0x008ee80000300800 */
        /* <DEDUP_REMOVED lines=23> */
[----:B------:R-:W-:Y:S04]  /*14660*/  STS.U8 [R0+UR5+0x3480], R10 ;  /* 0x0034800a00007988 */ /* 0x000fe80008000005 */
[----:B------:R-:W-:Y:S01]  /*14670*/  STS.U8 [R0+UR5+0x34c0], R9 ;  /* 0x0034c00900007988 */ /* 0x000fe20008000005 */
[----:B0-----:R-:W-:-:S04]  /*14680*/  LOP3.LUT R12, R8, 0x3f, RZ, 0xc0, !PT ;  /* 0x0000003f080c7812 */ /* 0x001fc800078ec0ff */
[C---:B------:R-:W-:Y:S01]  /*14690*/  LOP3.LUT R2, R12.reuse, 0x28, RZ, 0x3c, !PT ;  /* 0x000000280c027812 */ /* 0x040fe200078e3cff */
[----:B---3--:R-:W-:Y:S04]  /*146a0*/  STS.U8 [R0+UR5+0x3c40], R4 ;  /* 0x003c400400007988 */ /* 0x008fe80008000005 */
[----:B------:R-:W-:Y:S04]  /*146b0*/  STL [R1+0x1724], R4 ;  /* 0x0017240401007387 */ /* 0x000fe80000100800 */
[----:B--2---:R0:W-:Y:S04]  /*146c0*/  STS.U8 [R0+UR5+0x3c00], R5 ;  /* 0x003c000500007988 */ /* 0x0041e80008000005 */
[----:B------:R1:W-:Y:S04]  /*146d0*/  STL [R1+0x1764], R2 ;  /* 0x0017640201007387 */ /* 0x0003e80000100800 */
[----:B0-----:R-:W2:Y:S04]  /*146e0*/  LDL.LU R0, [R1+0x568] ;  /* 0x0005680001007983 */ /* 0x001ea80000300800 */
[----:B------:R-:W3:Y:S04]  /*146f0*/  LDL.LU R20, [R1+0x564] ;  /* 0x0005640001147983 */ /* 0x000ee80000300800 */
        /* <DEDUP_REMOVED lines=20> */
[----:B-1----:R-:W-:-:S03]  /*14840*/  LOP3.LUT R2, R12, 0x20, RZ, 0x3c, !PT ;  /* 0x000000200c027812 */ /* 0x002fc600078e3cff */
[----:B------:R-:W4:Y:S04]  /*14850*/  LDL.LU R19, [R1+0x48] ;  /* 0x0000480001137983 */ /* 0x000f280000300800 */
[----:B------:R-:W4:Y:S04]  /*14860*/  LDL.LU R17, [R1+0x44] ;  /* 0x0000440001117983 */ /* 0x000f280000300800 */
[----:B------:R-:W4:Y:S04]  /*14870*/  LDL.LU R13, [R1+0x40] ;  /* 0x00004000010d7983 */ /* 0x000f280000300800 */
[----:B------:R-:W4:Y:S04]  /*14880*/  LDL.LU R12, [R1+0x3c] ;  /* 0x00003c00010c7983 */ /* 0x000f280000300800 */
[----:B------:R-:W-:Y:S04]  /*14890*/  STS.U8 [R2+UR5+0x3cc0], R6 ;  /* 0x003cc00602007988 */ /* 0x000fe80008000005 */
[----:B------:R0:W-:Y:S04]  /*148a0*/  STL [R1+0x1728], R6 ;  /* 0x0017280601007387 */ /* 0x0001e80000100800 */
[----:B------:R1:W-:Y:S04]  /*148b0*/  STS.U8 [R2+UR5+0x3c80], R7 ;  /* 0x003c800702007988 */ /* 0x0003e80008000005 */
[----:B0-----:R-:W4:Y:S04]  /*148c0*/  LDL.LU R6, [R1+0x4dc] ;  /* 0x0004dc0001067983 */ /* 0x001f280000300800 */
[----:B-1----:R-:W2:Y:S04]  /*148d0*/  LDL.LU R2, [R1+0x1764] ;  /* 0x0017640001027983 */ /* 0x002ea80000300800 */
[----:B------:R-:W4:Y:S04]  /*148e0*/  LDL.LU R7, [R1+0x4e0] ;  /* 0x0004e00001077983 */ /* 0x000f280000300800 */
[----:B--2---:R0:W-:Y:S04]  /*148f0*/  STS.U8 [R2+UR5+0x500], R0 ;  /* 0x0005000002007988 */ /* 0x0041e80008000005 */
[----:B---3--:R1:W-:Y:S04]  /*14900*/  STS.U8 [R2+UR5+0x540], R20 ;  /* 0x0005401402007988 */ /* 0x0083e80008000005 */
[----:B----4-:R2:W-:Y:S04]  /*14910*/  STS.U8 [R2+UR5+0x580], R11 ;  /* 0x0005800b02007988 */ /* 0x0105e80008000005 */
[----:B------:R3:W-:Y:S04]  /*14920*/  STS.U8 [R2+UR5+0x5c0], R10 ;  /* 0x0005c00a02007988 */ /* 0x0007e80008000005 */
[----:B------:R4:W-:Y:S04]  /*14930*/  STS.U8 [R2+UR5+0xd40], R9 ;  /* 0x000d400902007988 */ /* 0x0009e80008000005 */
[----:B------:R4:W-:Y:S04]  /*14940*/  STS.U8 [R2+UR5+0xd00], R8 ;  /* 0x000d000802007988 */ /* 0x0009e80008000005 */
[----:B0-----:R-:W4:Y:S04]  /*14950*/  LDL.LU R0, [R1+0x1760] ;  /* 0x0017600001007983 */ /* 0x001f280000300800 */
[----:B-1----:R-:W4:Y:S04]  /*14960*/  LDL.LU R20, [R1+0x175c] ;  /* 0x00175c0001147983 */ /* 0x002f280000300800 */
[----:B--2---:R-:W2:Y:S04]  /*14970*/  LDL.LU R11, [R1+0x1758] ;  /* 0x00175800010b7983 */ /* 0x004ea80000300800 */
[----:B---3--:R-:W3:Y:S04]  /*14980*/  LDL.LU R10, [R1+0x1754] ;  /* 0x00175400010a7983 */ /* 0x008ee80000300800 */
[----:B----4-:R-:W4:Y:S04]  /*14990*/  LDL.LU R9, [R1+0x1750] ;  /* 0x0017500001097983 */ /* 0x010f280000300800 */
[----:B------:R-:W2:Y:S04]  /*149a0*/  LDL.LU R8, [R1+0x174c] ;  /* 0x00174c0001087983 */ /* 0x000ea80000300800 */
[----:B------:R0:W-:Y:S04]  /*149b0*/  STS.U8 [R2+UR5+0xdc0], R7 ;  /* 0x000dc00702007988 */ /* 0x0001e80008000005 */
        /* <DEDUP_REMOVED lines=18> */
[----:B------:R1:W-:Y:S04]  /*14ae0*/  STS.U8 [R2+UR5+0x3540], R17 ;  /* 0x0035401102007988 */ /* 0x0003e80008000005 */
[----:B------:R1:W-:Y:S04]  /*14af0*/  STS.U8 [R2+UR5+0x3580], R13 ;  /* 0x0035800d02007988 */ /* 0x0003e80008000005 */
[----:B------:R1:W-:Y:S01]  /*14b00*/  STS.U8 [R2+UR5+0x35c0], R12 ;  /* 0x0035c00c02007988 */ /* 0x0003e20008000005 */
[----:B0-----:R-:W-:-:S03]  /*14b10*/  LOP3.LUT R7, R20, 0x3f, RZ, 0xc0, !PT ;  /* 0x0000003f14077812 */ /* 0x001fc600078ec0ff */
[----:B--2---:R-:W-:Y:S04]  /*14b20*/  STL [R1+0x172c], R8 ;  /* 0x00172c0801007387 */ /* 0x004fe80000100800 */
[----:B----4-:R-:W-:Y:S04]  /*14b30*/  STL [R1+0x1730], R9 ;  /* 0x0017300901007387 */ /* 0x010fe80000100800 */
[----:B------:R-:W-:Y:S04]  /*14b40*/  STL [R1+0x1748], R7 ;  /* 0x0017480701007387 */ /* 0x000fe80000100800 */
[----:B-1----:R-:W2:Y:S04]  /*14b50*/  LDL.LU R19, [R1+0x558] ;  /* 0x0005580001137983 */ /* 0x002ea80000300800 */
[----:B------:R-:W4:Y:S04]  /*14b60*/  LDL.LU R17, [R1+0x554] ;  /* 0x0005540001117983 */ /* 0x000f280000300800 */
[----:B------:R-:W-:Y:S04]  /*14b70*/  STS.U8 [R2+UR5+0x3d40], R8 ;  /* 0x003d400802007988 */ /* 0x000fe80008000005 */
[----:B------:R-:W4:Y:S04]  /*14b80*/  LDL.LU R13, [R1+0x550] ;  /* 0x00055000010d7983 */ /* 0x000f280000300800 */
[----:B------:R0:W-:Y:S04]  /*14b90*/  STS.U8 [R2+UR5+0x3d00], R9 ;  /* 0x003d000902007988 */ /* 0x0001e80008000005 */
        /* <DEDUP_REMOVED lines=18> */
[----:B------:R-:W-:-:S03]  /*14cc0*/  LOP3.LUT R7, R0, 0x28, RZ, 0x3c, !PT ;  /* 0x0000002800077812 */ /* 0x000fc600078e3cff */
[----:B------:R-:W4:Y:S04]  /*14cd0*/  LDL.LU R25, [R1+0xd0] ;  /* 0x0000d00001197983 */ /* 0x000f280000300800 */
[----:B------:R-:W4:Y:S04]  /*14ce0*/  LDL.LU R23, [R1+0xcc] ;  /* 0x0000cc0001177983 */ /* 0x000f280000300800 */
[----:B------:R-:W4:Y:S04]  /*14cf0*/  LDL.LU R21, [R1+0x38] ;  /* 0x0000380001157983 */ /* 0x000f280000300800 */
[----:B------:R-:W4:Y:S04]  /*14d00*/  LDL.LU R20, [R1+0x34] ;  /* 0x0000340001147983 */ /* 0x000f280000300800 */
[----:B------:R-:W4:Y:S04]  /*14d10*/  LDL.LU R0, [R1+0x30] ;  /* 0x0000300001007983 */ /* 0x000f280000300800 */
[----:B---3--:R0:W-:Y:S04]  /*14d20*/  STS.U8 [R7+UR5+0x3dc0], R10 ;  /* 0x003dc00a07007988 */ /* 0x0081e80008000005 */
[----:B------:R1:W-:Y:S04]  /*14d30*/  STS.U8 [R7+UR5+0x3d80], R11 ;  /* 0x003d800b07007988 */ /* 0x0003e80008000005 */
[----:B0-----:R-:W3:Y:S04]  /*14d40*/  LDL.LU R10, [R1+0x4d8] ;  /* 0x0004d800010a7983 */ /* 0x001ee80000300800 */
[----:B-1----:R-:W2:Y:S04]  /*14d50*/  LDL.LU R7, [R1+0x1748] ;  /* 0x0017480001077983 */ /* 0x002ea80000300800 */
[----:B------:R2:W-:Y:S02]  /*14d60*/  STL [R1+0x1734], R11 ;  /* 0x0017340b01007387 */ /* 0x0005e40000100800 */
[----:B--2---:R-:W-:-:S05]  /*14d70*/  LOP3.LUT R11, R7, 0x30, RZ, 0x3c, !PT ;  /* 0x00000030070b7812 */ /* 0x004fca00078e3cff */
[----:B------:R0:W-:Y:S04]  /*14d80*/  STS.U8 [R11+UR5+0x600], R19 ;  /* 0x000600130b007988 */ /* 0x0001e80008000005 */
[----:B----4-:R1:W-:Y:S04]  /*14d90*/  STS.U8 [R11+UR5+0x640], R17 ;  /* 0x000640110b007988 */ /* 0x0103e80008000005 */
[----:B------:R2:W-:Y:S04]  /*14da0*/  STS.U8 [R11+UR5+0x680], R13 ;  /* 0x0006800d0b007988 */ /* 0x0005e80008000005 */
[----:B------:R4:W-:Y:S04]  /*14db0*/  STS.U8 [R11+UR5+0x6c0], R12 ;  /* 0x0006c00c0b007988 */ /* 0x0009e80008000005 */
[----:B---3--:R-:W-:Y:S04]  /*14dc0*/  STS.U8 [R11+UR5+0xe40], R10 ;  /* 0x000e400a0b007988 */ /* 0x008fe80008000005 */
        /* <DEDUP_REMOVED lines=9> */
[----:B0-----:R-:W3:Y:S04]  /*14e60*/  LDL.LU R19, [R1+0x1744] ;  /* 0x0017440001137983 */ /* 0x001ee80000300800 */
[----:B------:R-:W-:Y:S04]  /*14e70*/  STS.U8 [R11+UR5+0x1ec0], R24 ;  /* 0x001ec0180b007988 */ /* 0x000fe80008000005 */
[----:B-1----:R-:W3:Y:S04]  /*14e80*/  LDL.LU R17, [R1+0x1740] ;  /* 0x0017400001117983 */ /* 0x002ee80000300800 */
[----:B------:R-:W-:Y:S04]  /*14e90*/  STS.U8 [R11+UR5+0x1e80], R26 ;  /* 0x001e801a0b007988 */ /* 0x000fe80008000005 */
[----:B--2---:R-:W2:Y:S04]  /*14ea0*/  LDL.LU R13, [R1+0x173c] ;  /* 0x00173c00010d7983 */ /* 0x004ea80000300800 */
[----:B------:R-:W-:Y:S04]  /*14eb0*/  STS.U8 [R11+UR5+0x2600], R28 ;  /* 0x0026001c0b007988 */ /* 0x000fe80008000005 */
[----:B----4-:R-:W4:Y:S04]  /*14ec0*/  LDL.LU R12, [R1+0x1738] ;  /* 0x00173800010c7983 */ /* 0x010f280000300800 */
[----:B------:R0:W-:Y:S04]  /*14ed0*/  STS.U8 [R11+UR5+0x2640], R15 ;  /* 0x0026400f0b007988 */ /* 0x0001e80008000005 */
[----:B0-----:R-:W3:Y:S04]  /*14ee0*/  LDL.LU R15, [R1+0x28] ;  /* 0x00002800010f7983 */ /* 0x001ee80000300800 */
[----:B------:R-:W2:Y:S04]  /*14ef0*/  LDL.LU R9, [R1+0x548] ;  /* 0x0005480001097983 */ /* 0x000ea80000300800 */
[----:B------:R-:W2:Y:S04]  /*14f00*/  LDL.LU R8, [R1+0x544] ;  /* 0x0005440001087983 */ /* 0x000ea80000300800 */
[----:B------:R-:W2:Y:S04]  /*14f10*/  LDL.LU R6, [R1+0x540] ;  /* 0x0005400001067983 */ /* 0x000ea80000300800 */
[----:B------:R-:W2:Y:S04]  /*14f20*/  LDL.LU R4, [R1+0x53c] ;  /* 0x00053c0001047983 */ /* 0x000ea80000300800 */
[----:B------:R-:W2:Y:S04]  /*14f30*/  LDL.LU R16, [R1+0x4a8] ;  /* 0x0004a80001107983 */ /* 0x000ea80000300800 */
[----:B------:R-:W2:Y:S04]  /*14f40*/  LDL.LU R18, [R1+0x4a4] ;  /* 0x0004a40001127983 */ /* 0x000ea80000300800 */
[----:B------:R-:W2:Y:S04]  /*14f50*/  LDL.LU R22, [R1+0x4a0] ;  /* 0x0004a00001167983 */ /* 0x000ea80000300800 */
[----:B------:R-:W-:Y:S04]  /*14f60*/  STS.U8 [R11+UR5+0x2680], R14 ;  /* 0x0026800e0b007988 */ /* 0x000fe80008000005 */
[----:B------:R-:W2:Y:S04]  /*14f70*/  LDL.LU R24, [R1+0x49c] ;  /* 0x00049c0001187983 */ /* 0x000ea80000300800 */
[----:B------:R-:W-:Y:S04]  /*14f80*/  STS.U8 [R11+UR5+0x26c0], R2 ;  /* 0x0026c0020b007988 */ /* 0x000fe80008000005 */
[----:B------:R-:W2:Y:S04]  /*14f90*/  LDL.LU R26, [R1+0x428] ;  /* 0x00042800011a7983 */ /* 0x000ea80000300800 */
[----:B------:R0:W-:Y:S04]  /*14fa0*/  STS.U8 [R11+UR5+0x2e40], R29 ;  /* 0x002e401d0b007988 */ /* 0x0001e80008000005 */
[----:B------:R-:W2:Y:S04]  /*14fb0*/  LDL.LU R28, [R1+0x424] ;  /* 0x00042400011c7983 */ /* 0x000ea80000300800 */
[----:B------:R1:W-:Y:S04]  /*14fc0*/  STS.U8 [R11+UR5+0x2e00], R27 ;  /* 0x002e001b0b007988 */ /* 0x0003e80008000005 */
[----:B------:R1:W-:Y:S04]  /*14fd0*/  STS.U8 [R11+UR5+0x2ec0], R25 ;  /* 0x002ec0190b007988 */ /* 0x0003e80008000005 */
[----:B------:R1:W-:Y:S04]  /*14fe0*/  STS.U8 [R11+UR5+0x2e80], R23 ;  /* 0x002e80170b007988 */ /* 0x0003e80008000005 */
[----:B------:R1:W-:Y:S04]  /*14ff0*/  STS.U8 [R11+UR5+0x3600], R21 ;  /* 0x003600150b007988 */ /* 0x0003e80008000005 */
[----:B------:R1:W-:Y:S04]  /*15000*/  STS.U8 [R11+UR5+0x3640], R20 ;  /* 0x003640140b007988 */ /* 0x0003e80008000005 */
[----:B0-----:R-:W2:Y:S04]  /*15010*/  LDL.LU R29, [R1+0x420] ;  /* 0x00042000011d7983 */ /* 0x001ea80000300800 */
[----:B-1----:R-:W2:Y:S04]  /*15020*/  LDL.LU R27, [R1+0x41c] ;  /* 0x00041c00011b7983 */ /* 0x002ea80000300800 */
[----:B------:R-:W2:Y:S04]  /*15030*/  LDL.LU R25, [R1+0x3a8] ;  /* 0x0003a80001197983 */ /* 0x000ea80000300800 */
[----:B------:R-:W2:Y:S04]  /*15040*/  LDL.LU R23, [R1+0x3a4] ;  /* 0x0003a40001177983 */ /* 0x000ea80000300800 */
[----:B------:R-:W2:Y:S04]  /*15050*/  LDL.LU R21, [R1+0x3a0] ;  /* 0x0003a00001157983 */ /* 0x000ea80000300800 */
[----:B------:R0:W-:Y:S04]  /*15060*/  STS.U8 [R11+UR5+0x3680], R0 ;  /* 0x003680000b007988 */ /* 0x0001e80008000005 */
[----:B------:R-:W2:Y:S04]  /*15070*/  LDL.LU R20, [R1+0x39c] ;  /* 0x00039c0001147983 */ /* 0x000ea80000300800 */
[----:B0-----:R-:W2:Y:S04]  /*15080*/  LDL.LU R0, [R1+0x328] ;  /* 0x0003280001007983 */ /* 0x001ea80000300800 */
[----:B------:R-:W2:Y:S04]  /*15090*/  LDL.LU R10, [R1+0x2dc] ;  /* 0x0002dc00010a7983 */ /* 0x000ea80000300800 */
[----:B------:R-:W2:Y:S04]  /*150a0*/  LDL.LU R5, [R1+0xc8] ;  /* 0x0000c80001057983 */ /* 0x000ea80000300800 */
[----:B------:R-:W2:Y:S04]  /*150b0*/  LDL.LU R3, [R1+0xc4] ;  /* 0x0000c40001037983 */ /* 0x000ea80000300800 */
[----:B------:R-:W2:Y:S04]  /*150c0*/  LDL.LU R2, [R1+0xc0] ;  /* 0x0000c00001027983 */ /* 0x000ea80000300800 */
[----:B------:R-:W2:Y:S01]  /*150d0*/  LDL.LU R14, [R1+0x9c] ;  /* 0x00009c00010e7983 */ /* 0x000ea20000300800 */
[----:B------:R-:W-:-:S03]  /*150e0*/  LOP3.LUT R7, R7, 0x38, RZ, 0x3c, !PT ;  /* 0x0000003807077812 */ /* 0x000fc600078e3cff */
[----:B---3--:R0:W-:Y:S04]  /*150f0*/  STS.U8 [R11+UR5+0x36c0], R15 ;  /* 0x0036c00f0b007988 */ /* 0x0081e80008000005 */
[----:B----4-:R1:W-:Y:S04]  /*15100*/  STS.U8 [R11+UR5+0x3e40], R12 ;  /* 0x003e400c0b007988 */ /* 0x0103e80008000005 */
[----:B--2---:R2:W-:Y:S04]  /*15110*/  STS.U8 [R11+UR5+0x3e00], R13 ;  /* 0x003e000d0b007988 */ /* 0x0045e80008000005 */
[----:B0-----:R-:W3:Y:S04]  /*15120*/  LDL.LU R15, [R1+0x14] ;  /* 0x00001400010f7983 */ /* 0x001ee80000300800 */
[----:B-1----:R-:W4:Y:S04]  /*15130*/  LDL.LU R12, [R1+0x320] ;  /* 0x00032000010c7983 */ /* 0x002f280000300800 */
[----:B--2---:R-:W2:Y:S04]  /*15140*/  LDL.LU R13, [R1+0x324] ;  /* 0x00032400010d7983 */ /* 0x004ea80000300800 */
[----:B------:R-:W-:Y:S04]  /*15150*/  STS.U8 [R11+UR5+0x3ec0], R17 ;  /* 0x003ec0110b007988 */ /* 0x000fe80008000005 */
[----:B------:R0:W-:Y:S04]  /*15160*/  STS.U8 [R11+UR5+0x3e80], R19 ;  /* 0x003e80130b007988 */ /* 0x0001e80008000005 */
[----:B------:R1:W-:Y:S04]  /*15170*/  STS.U8 [R7+UR5+0x700], R9 ;  /* 0x0007000907007988 */ /* 0x0003e80008000005 */
[----:B------:R1:W-:Y:S04]  /*15180*/  STS.U8 [R7+UR5+0x740], R8 ;  /* 0x0007400807007988 */ /* 0x0003e80008000005 */
[----:B------:R1:W-:Y:S04]  /*15190*/  STS.U8 [R7+UR5+0x780], R6 ;  /* 0x0007800607007988 */ /* 0x0003e80008000005 */
[----:B------:R1:W-:Y:S04]  /*151a0*/  STS.U8 [R7+UR5+0x7c0], R4 ;  /* 0x0007c00407007988 */ /* 0x0003e80008000005 */
[----:B------:R1:W-:Y:S04]  /*151b0*/  STS.U8 [R7+UR5+0xf40], R16 ;  /* 0x000f401007007988 */ /* 0x0003e80008000005 */
[----:B0-----:R-:W3:Y:S04]  /*151c0*/  LDL.LU R11, [R1+0x1734] ;  /* 0x00173400010b7983 */ /* 0x001ee80000300800 */
[----:B-1----:R-:W3:Y:S04]  /*151d0*/  LDL.LU R9, [R1+0x1730] ;  /* 0x0017300001097983 */ /* 0x002ee80000300800 */
[----:B------:R-:W3:Y:S04]  /*151e0*/  LDL.LU R8, [R1+0x172c] ;  /* 0x00172c0001087983 */ /* 0x000ee80000300800 */
[----:B------:R-:W3:Y:S04]  /*151f0*/  LDL.LU R6, [R1+0x1728] ;  /* 0x0017280001067983 */ /* 0x000ee80000300800 */
[----:B------:R-:W3:Y:S04]  /*15200*/  LDL.LU R4, [R1+0x1724] ;  /* 0x0017240001047983 */ /* 0x000ee80000300800 */
[----:B------:R-:W3:Y:S04]  /*15210*/  LDL.LU R16, [R1+0x1720] ;  /* 0x0017200001107983 */ /* 0x000ee80000300800 */
        /* <DEDUP_REMOVED lines=24> */
[----:B--2---:R-:W-:Y:S04]  /*153a0*/  STS.U8 [R7+UR5+0x2740], R13 ;  /* 0x0027400d07007988 */ /* 0x004fe80008000005 */
[----:B----4-:R-:W-:Y:S04]  /*153b0*/  STS.U8 [R7+UR5+0x2780], R12 ;  /* 0x0027800c07007988 */ /* 0x010fe80008000005 */
[----:B------:R-:W-:Y:S04]  /*153c0*/  STS.U8 [R7+UR5+0x27c0], R10 ;  /* 0x0027c00a07007988 */ /* 0x000fe80008000005 */
[----:B------:R-:W-:Y:S04]  /*153d0*/  STS.U8 [R7+UR5+0x2f40], R5 ;  /* 0x002f400507007988 */ /* 0x000fe80008000005 */
[----:B------:R0:W-:Y:S04]  /*153e0*/  STS.U8 [R7+UR5+0x2f00], R3 ;  /* 0x002f000307007988 */ /* 0x0001e80008000005 */
[----:B------:R1:W-:Y:S04]  /*153f0*/  STS.U8 [R7+UR5+0x2fc0], R2 ;  /* 0x002fc00207007988 */ /* 0x0003e80008000005 */
[----:B0-----:R-:W2:Y:S04]  /*15400*/  LDL R3, [R1+0x6b8] ;  /* 0x0006b80001037983 */ /* 0x001ea80000100800 */
[----:B-1----:R-:W2:Y:S04]  /*15410*/  LDL R2, [R1+0xeb4] ;  /* 0x000eb40001027983 */ /* 0x002ea80000100800 */
[----:B------:R-:W-:Y:S04]  /*15420*/  STS.U8 [R7+UR5+0x2f80], R14 ;  /* 0x002f800e07007988 */ /* 0x000fe80008000005 */
[----:B---3--:R-:W-:Y:S01]  /*15430*/  STS.U8 [R7+UR5+0x3700], R15 ;  /* 0x0037000f07007988 */ /* 0x008fe20008000005 */
[----:B------:R-:W-:-:S03]  /*15440*/  PRMT R8, RZ, 0x7610, R8 ;  /* 0x00007610ff087816 */ /* 0x000fc60000000008 */
[----:B------:R0:W-:Y:S04]  /*15450*/  STS.U8 [R7+UR5+0x3740], R0 ;  /* 0x0037400007007988 */ /* 0x0001e80008000005 */
[----:B------:R-:W-:Y:S04]  /*15460*/  STS.U8 [R7+UR5+0x3780], R20 ;  /* 0x0037801407007988 */ /* 0x000fe80008000005 */
[----:B------:R-:W-:Y:S04]  /*15470*/  STS.U8 [R7+UR5+0x37c0], R21 ;  /* 0x0037c01507007988 */ /* 0x000fe80008000005 */
[----:B------:R-:W-:Y:S04]  /*15480*/  STS.U8 [R7+UR5+0x3f40], R23 ;  /* 0x003f401707007988 */ /* 0x000fe80008000005 */
[----:B------:R-:W-:Y:S04]  /*15490*/  STS.U8 [R7+UR5+0x3f00], R25 ;  /* 0x003f001907007988 */ /* 0x000fe80008000005 */
[----:B------:R-:W-:Y:S04]  /*154a0*/  STS.U8 [R7+UR5+0x3fc0], R27 ;  /* 0x003fc01b07007988 */ /* 0x000fe80008000005 */
[----:B------:R1:W-:Y:S01]  /*154b0*/  STS.U8 [R7+UR5+0x3f80], R29 ;  /* 0x003f801d07007988 */ /* 0x0003e20008000005 */
[----:B------:R-:W-:Y:S06]  /*154c0*/  BAR.SYNC.DEFER_BLOCKING 0x0 ;  /* 0x0000000000007b1d */ /* 0x000fec0000010000 */
[----:B0-----:R-:W3:Y:S04]  /*154d0*/  LDL.LU R0, [R1+0x16ec] ;  /* 0x0016ec0001007983 */ /* 0x001ee80000300800 */
[----:B------:R-:W4:Y:S04]  /*154e0*/  LDL R15, [R1+0xea0] ;  /* 0x000ea000010f7983 */ /* 0x000f280000100800 */
[----:B------:R-:W4:Y:S04]  /*154f0*/  LDL R5, [R1+0xec8] ;  /* 0x000ec80001057983 */ /* 0x000f280000100800 */
[----:B------:R-:W4:Y:S04]  /*15500*/  LDL R14, [R1+0xea4] ;  /* 0x000ea400010e7983 */ /* 0x000f280000100800 */
[----:B-1----:R-:W4:Y:S04]  /*15510*/  LDL R7, [R1+0xed0] ;  /* 0x000ed00001077983 */ /* 0x002f280000100800 */
[----:B------:R-:W4:Y:S04]  /*15520*/  LDL R13, [R1+0xea8] ;  /* 0x000ea800010d7983 */ /* 0x000f280000100800 */
[----:B------:R-:W4:Y:S04]  /*15530*/  LDL R12, [R1+0xed8] ;  /* 0x000ed800010c7983 */ /* 0x000f280000100800 */
[----:B------:R-:W4:Y:S04]  /*15540*/  LDL R10, [R1+0xeac] ;  /* 0x000eac00010a7983 */ /* 0x000f280000100800 */
[----:B--2---:R-:W2:Y:S04]  /*15550*/  @!P0 LDG.E.U8 R8, desc[UR32][R2.64] ;  /* 0x0000002002088981 */ /* 0x004ea8000c1e1100 */
[----:B------:R-:W3:Y:S04]  /*15560*/  LDL R2, [R1+0xe9c] ;  /* 0x000e9c0001027983 */ /* 0x000ee80000100800 */
[----:B------:R-:W3:Y:S01]  /*15570*/  LDL R3, [R1+0xec0] ;  /* 0x000ec00001037983 */ /* 0x000ee20000100800 */
[----:B------:R-:W-:-:S02]  /*15580*/  PRMT R4, RZ, 0x7610, R4 ;  /* 0x00007610ff047816 */ /* 0x000fc40000000004 */
[----:B------:R-:W-:Y:S01]  /*15590*/  PRMT R6, RZ, 0x7610, R6 ;  /* 0x00007610ff067816 */ /* 0x000fe20000000006 */
[----:B--2---:R0:W-:Y:S04]  /*155a0*/  STL [R1+0x24], R8 ;  /* 0x0000240801007387 */ /* 0x0041e80000100800 */
[----:B0-----:R-:W2:Y:S01]  /*155b0*/  LDL R8, [R1+0xee0] ;  /* 0x000ee00001087983 */ /* 0x001ea20000100800 */
[-C--:B---3--:R-:W-:Y:S02]  /*155c0*/  @!P0 LOP3.LUT R3, R3, R2.reuse, RZ, 0x3c, !PT ;  /* 0x0000000203038212 */ /* 0x088fe400078e3cff */
[----:B------:R-:W-:Y:S02]  /*155d0*/  PRMT R0, RZ, 0x7610, R0 ;  /* 0x00007610ff007816 */ /* 0x000fe40000000000 */
[----:B------:R-:W-:-:S04]  /*155e0*/  @!P0 LOP3.LUT R2, R3, R2, RZ, 0x3c, !PT ;  /* 0x0000000203028212 */ /* 0x000fc800078e3cff */
[----:B------:R-:W-:-:S05]  /*155f0*/  @!P0 LOP3.LUT R3, R3, R2, RZ, 0x3c, !PT ;  /* 0x0000000203038212 */ /* 0x000fca00078e3cff */
[----:B------:R4:W3:Y:S02]  /*15600*/  @!P0 LDG.E.U8 R0, desc[UR32][R2.64] ;  /* 0x0000002002008981 */ /* 0x0008e4000c1e1100 */
[----:B----4-:R-:W-:Y:S02]  /*15610*/  @!P0 IMAD.MOV.U32 R2, RZ, RZ, R5 ;  /* 0x000000ffff028224 */ /* 0x010fe400078e0005 */
[----:B------:R-:W-:-:S05]  /*15620*/  @!P0 IMAD.MOV.U32 R3, RZ, RZ, R15 ;  /* 0x000000ffff038224 */ /* 0x000fca00078e000f */
[----:B------:R0:W4:Y:S01]  /*15630*/  @!P0 LDG.E.U8 R4, desc[UR32][R2.64] ;  /* 0x0000002002048981 */ /* 0x000122000c1e1100 */
[----:B------:R-:W-:Y:S01]  /*15640*/  PRMT R11, RZ, 0x7610, R11 ;  /* 0x00007610ff0b7816 */ /* 0x000fe2000000000b */
[----:B0-----:R-:W-:Y:S02]  /*15650*/  @!P0 IMAD.MOV.U32 R2, RZ, RZ, R7 ;  /* 0x000000ffff028224 */ /* 0x001fe400078e0007 */
[----:B------:R-:W-:-:S05]  /*15660*/  @!P0 IMAD.MOV.U32 R3, RZ, RZ, R14 ;  /* 0x000000ffff038224 */ /* 0x000fca00078e000e */
[----:B------:R0:W4:Y:S01]  /*15670*/  @!P0 LDG.E.U8 R6, desc[UR32][R2.64] ;  /* 0x0000002002068981 */ /* 0x000122000c1e1100 */
[----:B------:R-:W-:Y:S01]  /*15680*/  PRMT R9, RZ, 0x7610, R9 ;  /* 0x00007610ff097816 */ /* 0x000fe20000000009 */
[----:B0-----:R-:W-:Y:S02]  /*15690*/  @!P0 IMAD.MOV.U32 R2, RZ, RZ, R12 ;  /* 0x000000ffff028224 */ /* 0x001fe400078e000c */
[----:B------:R-:W-:-:S05]  /*156a0*/  @!P0 IMAD.MOV.U32 R3, RZ, RZ, R13 ;  /* 0x000000ffff038224 */ /* 0x000fca00078e000d */
[----:B------:R0:W4:Y:S02]  /*156b0*/  @!P0 LDG.E.U8 R11, desc[UR32][R2.64] ;  /* 0x00000020020b8981 */ /* 0x000124000c1e1100 */
[----:B0-----:R-:W-:Y:S02]  /*156c0*/  @!P0 IMAD.MOV.U32 R3, RZ, RZ, R10 ;  /* 0x000000ffff038224 */ /* 0x001fe400078e000a */
[----:B--2---:R-:W-:-:S05]  /*156d0*/  @!P0 IMAD.MOV.U32 R2, RZ, RZ, R8 ;  /* 0x000000ffff028224 */ /* 0x004fca00078e0008 */
[----:B------:R-:W2:Y:S04]  /*156e0*/  @!P0 LDG.E.U8 R9, desc[UR32][R2.64] ;  /* 0x0000002002098981 */ /* 0x000ea8000c1e1100 */
[----:B---3--:R0:W-:Y:S04]  /*156f0*/  STL [R1+0x18], R0 ;  /* 0x0000180001007387 */ /* 0x0081e80000100800 */
[----:B0-----:R-:W3:Y:S04]  /*15700*/  LDL.LU R0, [R1+0x16e8] ;  /* 0x0016e80001007983 */ /* 0x001ee80000300800 */
[----:B------:R-:W3:Y:S04]  /*15710*/  LDL R5, [R1+0xeb0] ;  /* 0x000eb00001057983 */ /* 0x000ee80000100800 */
[----:B----4-:R0:W-:Y:S04]  /*15720*/  STL [R1+0xc], R4 ;  /* 0x00000c0401007387 */ /* 0x0101e80000100800 */
[----:B------:R-:W4:Y:S04]  /*15730*/  LDL R7, [R1+0xeb8] ;  /* 0x000eb80001077983 */ /* 0x000f280000100800 */
[----:B0-----:R-:W4:Y:S04]  /*15740*/  LDL R4, [R1+0xee8] ;  /* 0x000ee80001047983 */ /* 0x001f280000100800 */
[----:B------:R0:W-:Y:S04]  /*15750*/  STL [R1+0x8], R6 ;  /* 0x0000080601007387 */ /* 0x0001e80000100800 */
[----:B0-----:R-:W4:Y:S04]  /*15760*/  LDL R6, [R1+0xef0] ;  /* 0x000ef00001067983 */ /* 0x001f280000100800 */
[----:B------:R0:W-:Y:S04]  /*15770*/  STL [R1+0x4], R11 ;  /* 0x0000040b01007387 */ /* 0x0001e80000100800 */
[----:B------:R-:W4:Y:S04]  /*15780*/  LDL R10, [R1+0xef8] ;  /* 0x000ef800010a7983 */ /* 0x000f280000100800 */
[----:B------:R-:W4:Y:S04]  /*15790*/  LDL R8, [R1+0xf00] ;  /* 0x000f000001087983 */ /* 0x000f280000100800 */
[----:B0-----:R-:W4:Y:S04]  /*157a0*/  LDL R11, [R1+0xebc] ;  /* 0x000ebc00010b7983 */ /* 0x001f280000100800 */
[----:B--2---:R0:W-:Y:S04]  /*157b0*/  STL [R1], R9 ;  /* 0x0000000901007387 */ /* 0x0041e80000100800 */
[----:B0-----:R-:W2:Y:S01]  /*157c0*/  LDL R9, [R1+0xec4] ;  /* 0x000ec40001097983 */ /* 0x001ea20000100800 */
[----:B------:R-:W-:Y:S01]  /*157d0*/  PRMT R29, RZ, 0x7610, R29 ;  /* 0x00007610ff1d7816 */ /* 0x000fe2000000001d */
[----:B---3--:R-:W-:Y:S01]  /*157e0*/  @!P0 IMAD.MOV.U32 R3, RZ, RZ, R5 ;  /* 0x000000ffff038224 */ /* 0x008fe200078e0005 */
[----:B------:R-:W-:-:S02]  /*157f0*/  PRMT R28, RZ, 0x7610, R28 ;  /* 0x00007610ff1c7816 */ /* 0x000fc4000000001c */
[----:B------:R-:W-:Y:S02]  /*15800*/  PRMT R27, RZ, 0x7610, R27 ;  /* 0x00007610ff1b7816 */ /* 0x000fe4000000001b */
[----:B------:R-:W-:Y:S01]  /*15810*/  PRMT R26, RZ, 0x7610, R26 ;  /* 0x00007610ff1a7816 */ /* 0x000fe2000000001a */
[----:B------:R-:W3:Y:S01]  /*15820*/  LDL R5, [R1+0xecc] ;  /* 0x000ecc0001057983 */ /* 0x000ee20000100800 */
[----:B----4-:R-:W-:-:S03]  /*15830*/  @!P0 IMAD.MOV.U32 R2, RZ, RZ, R4 ;  /* 0x000000ffff028224 */ /* 0x010fc600078e0004 */
[----:B------:R-:W4:Y:S04]  /*15840*/  LDL R4, [R1+0xf08] ;  /* 0x000f080001047983 */ /* 0x000f280000100800 */
[----:B------:R0:W3:Y:S02]  /*15850*/  @!P0 LDG.E.U8 R29, desc[UR32][R2.64] ;  /* 0x00000020021d8981 */ /* 0x0000e4000c1e1100 */
[----:B0-----:R-:W-:Y:S02]  /*15860*/  @!P0 IMAD.MOV.U32 R3, RZ, RZ, R7 ;  /* 0x000000ffff038224 */ /* 0x001fe400078e0007 */
[----:B------:R-:W-:-:S05]  /*15870*/  @!P0 IMAD.MOV.U32 R2, RZ, RZ, R6 ;  /* 0x000000ffff028224 */ /* 0x000fca00078e0006 */
[----:B------:R0:W4:Y:S02]  /*15880*/  @!P0 LDG.E.U8 R28, desc[UR32][R2.64] ;  /* 0x00000020021c8981 */ /* 0x000124000c1e1100 */
[----:B0-----:R-:W-:Y:S02]  /*15890*/  @!P0 IMAD.MOV.U32 R2, RZ, RZ, R10 ;  /* 0x000000ffff028224 */ /* 0x001fe400078e000a */
[----:B------:R-:W-:-:S05]  /*158a0*/  @!P0 IMAD.MOV.U32 R3, RZ, RZ, R11 ;  /* 0x000000ffff038224 */ /* 0x000fca00078e000b */
[----:B------:R0:W4:Y:S02]  /*158b0*/  @!P0 LDG.E.U8 R27, desc[UR32][R2.64] ;  /* 0x00000020021b8981 */ /* 0x000124000c1e1100 */
[----:B0-----:R-:W-:Y:S02]  /*158c0*/  @!P0 IMAD.MOV.U32 R2, RZ, RZ, R8 ;  /* 0x000000ffff028224 */ /* 0x001fe400078e0008 */
[----:B--2---:R-:W-:-:S05]  /*158d0*/  @!P0 IMAD.MOV.U32 R3, RZ, RZ, R9 ;  /* 0x000000ffff038224 */ /* 0x004fca00078e0009 */
[----:B------:R4:W2:Y:S04]  /*158e0*/  @!P0 LDG.E.U8 R26, desc[UR32][R2.64] ;  /* 0x00000020021a8981 */ /* 0x0008a8000c1e1100 */
[----:B---3--:R-:W-:Y:S04]  /*158f0*/  STL [R1+0x16c8], R29 ;  /* 0x0016c81d01007387 */ /* 0x008fe80000100800 */
[----:B------:R-:W3:Y:S04]  /*15900*/  LDL R7, [R1+0xed4] ;  /* 0x000ed40001077983 */ /* 0x000ee80000100800 */
[----:B------:R-:W3:Y:S01]  /*15910*/  LDL R6, [R1+0xf10] ;  /* 0x000f100001067983 */ /* 0x000ee20000100800 */
[----:B----4-:R-:W-:-:S02]  /*15920*/  @!P0 IMAD.MOV.U32 R2, RZ, RZ, R4 ;  /* 0x000000ffff028224 */ /* 0x010fc400078e0004 */
[----:B------:R-:W-:Y:S01]  /*15930*/  @!P0 IMAD.MOV.U32 R3, RZ, RZ, R5 ;  /* 0x000000ffff038224 */ /* 0x000fe200078e0005 */
[----:B------:R-:W-:Y:S02]  /*15940*/  PRMT R22, RZ, 0x7610, R22 ;  /* 0x00007610ff167816 */ /* 0x000fe40000000016 */
[----:B------:R-:W-:Y:S02]  /*15950*/  PRMT R20, RZ, 0x7610, R20 ;  /* 0x00007610ff147816 */ /* 0x000fe40000000014 */
[----:B------:R-:W-:Y:S02]  /*15960*/  PRMT R18, RZ, 0x7610, R18 ;  /* 0x00007610ff127816 */ /* 0x000fe40000000012 */
[----:B------:R-:W-:Y:S02]  /*15970*/  PRMT R16, RZ, 0x7610, R16 ;  /* 0x00007610ff107816 */ /* 0x000fe40000000010 */
[----:B------:R-:W-:Y:S02]  /*15980*/  PRMT R17, RZ, 0x7610, R17 ;  /* 0x00007610ff117816 */ /* 0x000fe40000000011 */
[----:B------:R-:W-:Y:S01]  /*15990*/  PRMT R19, RZ, 0x7610, R19 ;  /* 0x00007610ff137816 */ /* 0x000fe20000000013 */
[----:B------:R3:W4:Y:S01]  /*159a0*/  @!P0 LDG.E.U8 R22, desc[UR32][R2.64] ;  /* 0x0000002002168981 */ /* 0x000722000c1e1100 */
[----:B------:R-:W-:-:S02]  /*159b0*/  PRMT R21, RZ, 0x7610, R21 ;  /* 0x00007610ff157816 */ /* 0x000fc40000000015 */
[----:B------:R-:W-:Y:S02]  /*159c0*/  PRMT R23, RZ, 0x7610, R23 ;  /* 0x00007610ff177816 */ /* 0x000fe40000000017 */
[----:B------:R-:W-:Y:S01]  /*159d0*/  PRMT R24, RZ, 0x7610, R24 ;  /* 0x00007610ff187816 */ /* 0x000fe20000000018 */
[----:B------:R-:W-:Y:S04]  /*159e0*/  LDS.U8 R29, [R0+UR5+0x100] ;  /* 0x00010005001d7984 */ /* 0x000fe80008000000 */
[----:B------:R-:W-:Y:S04]  /*159f0*/  STL [R1+0x16cc], R28 ;  /* 0x0016cc1c01007387 */ /* 0x000fe80000100800 */
[----:B------:R-:W-:Y:S04]  /*15a00*/  LDS.U8 R28, [R0+UR5+0x1000] ;  /* 0x00100005001c7984 */ /* 0x000fe80008000000 */
[----:B------:R0:W-:Y:S04]  /*15a10*/  STL [R1+0x16d0], R27 ;  /* 0x0016d01b01007387 */ /* 0x0001e80000100800 */
[----:B------:R-:W4:Y:S04]  /*15a20*/  LDL R9, [R1+0xedc] ;  /* 0x000edc0001097983 */ /* 0x000f280000100800 */
[----:B------:R-:W4:Y:S04]  /*15a30*/  LDL R8, [R1+0xf18] ;  /* 0x000f180001087983 */ /* 0x000f280000100800 */
[----:B--2---:R1:W-:Y:S04]  /*15a40*/  STL [R1+0x16d4], R26 ;  /* 0x0016d41a01007387 */ /* 0x0043e80000100800 */
[----:B------:R-:W2:Y:S04]  /*15a50*/  LDL R5, [R1+0xee4] ;  /* 0x000ee40001057983 */ /* 0x000ea80000100800 */
[----:B------:R-:W2:Y:S01]  /*15a60*/  LDL R4, [R1+0xf20] ;  /* 0x000f200001047983 */ /* 0x000ea20000100800 */
[----:B---3--:R-:W-:-:S02]  /*15a70*/  @!P0 IMAD.MOV.U32 R3, RZ, RZ, R7 ;  /* 0x000000ffff038224 */ /* 0x008fc400078e0007 */
[----:B------:R-:W-:-:S05]  /*15a80*/  @!P0 IMAD.MOV.U32 R2, RZ, RZ, R6 ;  /* 0x000000ffff028224 */ /* 0x000fca00078e0006 */
[----:B------:R4:W3:Y:S02]  /*15a90*/  @!P0 LDG.E.U8 R20, desc[UR32][R2.64] ;  /* 0x0000002002148981 */ /* 0x0008e4000c1e1100 */
[----:B----4-:R-:W-:Y:S02]  /*15aa0*/  @!P0 IMAD.MOV.U32 R3, RZ, RZ, R9 ;  /* 0x000000ffff038224 */ /* 0x010fe400078e0009 */
[----:B------:R-:W-:-:S05]  /*15ab0*/  @!P0 IMAD.MOV.U32 R2, RZ, RZ, R8 ;  /* 0x000000ffff028224 */ /* 0x000fca00078e0008 */
[----:B------:R-:W4:Y:S04]  /*15ac0*/  @!P0 LDG.E.U8 R18, desc[UR32][R2.64] ;  /* 0x0000002002128981 */ /* 0x000f28000c1e1100 */
[----:B--2---:R-:W2:Y:S04]  /*15ad0*/  @!P0 LDG.E.U8 R16, desc[UR32][R4.64] ;  /* 0x0000002004108981 */ /* 0x004ea8000c1e1100 */
[----:B------:R1:W-:Y:S04]  /*15ae0*/  STL [R1+0x16d8], R22 ;  /* 0x0016d81601007387 */ /* 0x0003e80000100800 */
[----:B------:R-:W2:Y:S04]  /*15af0*/  LDL R13, [R1+0xeec] ;  /* 0x000eec00010d7983 */ /* 0x000ea80000100800 */
[----:B------:R-:W2:Y:S04]  /*15b00*/  LDL R12, [R1+0xf28] ;  /* 0x000f2800010c7983 */ /* 0x000ea80000100800 */
[----:B------:R-:W2:Y:S04]  /*15b10*/  LDL R7, [R1+0xef4] ;  /* 0x000ef40001077983 */ /* 0x000ea80000100800 */
[----:B------:R-:W2:Y:S04]  /*15b20*/  LDL R6, [R1+0xf30] ;  /* 0x000f300001067983 */ /* 0x000ea80000100800 */
[----:B---3--:R3:W-:Y:S04]  /*15b30*/  STL [R1+0x16dc], R20 ;  /* 0x0016dc1401007387 */ /* 0x0087e80000100800 */
[----:B------:R-:W3:Y:S04]  /*15b40*/  LDL R11, [R1+0xefc] ;  /* 0x000efc00010b7983 */ /* 0x000ee80000100800 */
[----:B------:R-:W3:Y:S04]  /*15b50*/  LDL R10, [R1+0xf38] ;  /* 0x000f3800010a7983 */ /* 0x000ee80000100800 */
[----:B----4-:R4:W-:Y:S04]  /*15b60*/  STL [R1+0x16e0], R18 ;  /* 0x0016e01201007387 */ /* 0x0109e80000100800 */
[----:B------:R-:W4:Y:S04]  /*15b70*/  LDL R9, [R1+0xf04] ;  /* 0x000f040001097983 */ /* 0x000f280000100800 */
[----:B------:R-:W4:Y:S04]  /*15b80*/  LDL R8, [R1+0xf40] ;  /* 0x000f400001087983 */ /* 0x000f280000100800 */
[----:B--2---:R2:W-:Y:S04]  /*15b90*/  STL [R1+0x16e4], R16 ;  /* 0x0016e41001007387 */ /* 0x0045e80000100800 */
[----:B------:R-:W2:Y:S04]  /*15ba0*/  LDL R15, [R1+0xf0c] ;  /* 0x000f0c00010f7983 */ /* 0x000ea80000100800 */
[----:B------:R-:W2:Y:S01]  /*15bb0*/  LDL R14, [R1+0xf48] ;  /* 0x000f4800010e7983 */ /* 0x000ea20000100800 */
[----:B------:R-:W-:-:S03]  /*15bc0*/  PRMT R3, RZ, 0x7610, R3 ;  /* 0x00007610ff037816 */ /* 0x000fc60000000003 */
[----:B0-----:R-:W2:Y:S04]  /*15bd0*/  LDL R27, [R1+0xf1c] ;  /* 0x000f1c00011b7983 */ /* 0x001ea80000100800 */
[----:B-1----:R-:W2:Y:S01]  /*15be0*/  LDL R26, [R1+0xf58] ;  /* 0x000f5800011a7983 */ /* 0x002ea20000100800 */
[----:B------:R-:W-:Y:S02]  /*15bf0*/  @!P0 IMAD.MOV.U32 R4, RZ, RZ, R12 ;  /* 0x000000ffff048224 */ /* 0x000fe400078e000c */
[----:B------:R-:W-:Y:S01]  /*15c00*/  @!P0 IMAD.MOV.U32 R5, RZ, RZ, R13 ;  /* 0x000000ffff058224 */ /* 0x000fe200078e000d */
[----:B------:R-:W2:Y:S04]  /*15c10*/  LDL R12, [R1+0xf60] ;  /* 0x000f6000010c7983 */ /* 0x000ea80000100800 */
[----:B------:R0:W2:Y:S04]  /*15c20*/  @!P0 LDG.E.U8 R3, desc[UR32][R6.64] ;  /* 0x0000002006038981 */ /* 0x0000a8000c1e1100 */
[----:B------:R-:W2:Y:S04]  /*15c30*/  LDL R13, [R1+0xf24] ;  /* 0x000f2400010d7983 */ /* 0x000ea80000100800 */
[----:B------:R-:W2:Y:S04]  /*15c40*/  LDL R22, [R1+0xf3c] ;  /* 0x000f3c0001167983 */ /* 0x000ea80000100800 */
[----:B---3--:R-:W3:Y:S01]  /*15c50*/  LDL R20, [R1+0xf78] ;  /* 0x000f780001147983 */ /* 0x008ee20000100800 */
[----:B------:R-:W-:-:S03]  /*15c60*/  PRMT R2, RZ, 0x7610, R2 ;  /* 0x00007610ff027816 */ /* 0x000fc60000000002 */
[----:B----4-:R-:W4:Y:S04]  /*15c70*/  LDL R18, [R1+0xf44] ;  /* 0x000f440001127983 */ /* 0x010f280000100800 */
[----:B--2---:R-:W2:Y:S04]  /*15c80*/  LDL R16, [R1+0xf94] ;  /* 0x000f940001107983 */ /* 0x004ea80000100800 */
[----:B------:R1:W4:Y:S01]  /*15c90*/  @!P0 LDG.E.U8 R2, desc[UR32][R4.64] ;  /* 0x0000002004028981 */ /* 0x000322000c1e1100 */
[----:B0-----:R-:W-:Y:S02]  /*15ca0*/  @!P0 IMAD.MOV.U32 R7, RZ, RZ, R11 ;  /* 0x000000ffff078224 */ /* 0x001fe400078e000b */
[----:B------:R-:W-:Y:S01]  /*15cb0*/  @!P0 IMAD.MOV.U32 R6, RZ, RZ, R10 ;  /* 0x000000ffff068224 */ /* 0x000fe200078e000a */
[----:B------:R-:W3:Y:S04]  /*15cc0*/  LDL R11, [R1+0xf14] ;  /* 0x000f1400010b7983 */ /* 0x000ee80000100800 */
[----:B------:R-:W3:Y:S01]  /*15cd0*/  LDL R10, [R1+0xf50] ;  /* 0x000f5000010a7983 */ /* 0x000ee20000100800 */
[----:B-1----:R-:W-:-:S06]  /*15ce0*/  PRMT R5, RZ, 0x7610, R5 ;  /* 0x00007610ff057816 */ /* 0x002fcc0000000005 */
[----:B------:R0:W4:Y:S02]  /*15cf0*/  @!P0 LDG.E.U8 R5, desc[UR32][R8.64] ;  /* 0x0000002008058981 */ /* 0x000124000c1e1100 */
[----:B0-----:R-:W-:Y:S02]  /*15d00*/  @!P0 IMAD.MOV.U32 R9, RZ, RZ, R15 ;  /* 0x000000ffff098224 */ /* 0x001fe400078e000f */
[----:B------:R-:W-:Y:S01]  /*15d10*/  @!P0 IMAD.MOV.U32 R8, RZ, RZ, R14 ;  /* 0x000000ffff088224 */ /* 0x000fe200078e000e */
[----:B------:R-:W4:Y:S04]  /*15d20*/  LDL R15, [R1+0xf4c] ;  /* 0x000f4c00010f7983 */ /* 0x000f280000100800 */
[----:B------:R-:W4:Y:S01]  /*15d30*/  LDL R14, [R1+0xf90] ;  /* 0x000f9000010e7983 */ /* 0x000f220000100800 */
[----:B------:R-:W-:-:S06]  /*15d40*/  PRMT R4, RZ, 0x7610, R4 ;  /* 0x00007610ff047816 */ /* 0x000fcc0000000004 */
[----:B------:R0:W4:Y:S02]  /*15d50*/  @!P0 LDG.E.U8 R4, desc[UR32][R6.64] ;  /* 0x0000002006048981 */ /* 0x000124000c1e1100 */
[----:B0-----:R-:W-:Y:S02]  /*15d60*/  PRMT R6, RZ, 0x7610, R6 ;  /* 0x00007610ff067816 */ /* 0x001fe40000000006 */
[----:B------:R-:W-:-:S04]  /*15d70*/  PRMT R7, RZ, 0x7610, R7 ;  /* 0x00007610ff077816 */ /* 0x000fc80000000007 */
[----:B------:R0:W4:Y:S04]  /*15d80*/  @!P0 LDG.E.U8 R6, desc[UR32][R8.64] ;  /* 0x0000002008068981 */ /* 0x000128000c1e1100 */
[----:B---3--:R1:W3:Y:S01]  /*15d90*/  @!P0 LDG.E.U8 R7, desc[UR32][R10.64] ;  /* 0x000000200a078981 */ /* 0x0082e2000c1e1100 */
[----:B0-----:R-:W-:Y:S02]  /*15da0*/  PRMT R8, RZ, 0x7610, R8 ;  /* 0x00007610ff087816 */ /* 0x001fe40000000008 */
[----:B------:R-:W-:Y:S01]  /*15db0*/  PRMT R9, RZ, 0x7610, R9 ;  /* 0x00007610ff097816 */ /* 0x000fe20000000009 */
[----:B-1----:R-:W-:Y:S02]  /*15dc0*/  @!P0 IMAD.MOV.U32 R10, RZ, RZ, R26 ;  /* 0x000000ffff0a8224 */ /* 0x002fe400078e001a */
[----:B------:R-:W-:-:S03]  /*15dd0*/  @!P0 IMAD.MOV.U32 R11, RZ, RZ, R27 ;  /* 0x000000ffff0b8224 */ /* 0x000fc600078e001b */
[----:B------:R0:W3:Y:S04]  /*15de0*/  @!P0 LDG.E.U8 R9, desc[UR32][R12.64] ;  /* 0x000000200c098981 */ /* 0x0000e8000c1e1100 */
[----:B------:R-:W1:Y:S04]  /*15df0*/  LDS.U8 R27, [R0+UR5+0x1108] ;  /* 0x00110805001b7984 */ /* 0x000e680008000000 */
[----:B------:R2:W3:Y:S04]  /*15e00*/  @!P0 LDG.E.U8 R8, desc[UR32][R10.64] ;  /* 0x000000200a088981 */ /* 0x0004e8000c1e1100 */
[----:B------:R-:W-:Y:S01]  /*15e10*/  LDS.U8 R26, [R0+UR5+0x1008] ;  /* 0x00100805001a7984 */ /* 0x000fe20008000000 */
[----:B0-----:R-:W-:-:S02]  /*15e20*/  @!P0 IMAD.MOV.U32 R12, RZ, RZ, R20 ;  /* 0x000000ffff0c8224 */ /* 0x001fc400078e0014 */
[----:B------:R-:W-:Y:S01]  /*15e30*/  @!P0 IMAD.MOV.U32 R13, RZ, RZ, R22 ;  /* 0x000000ffff0d8224 */ /* 0x000fe200078e0016 */
[----:B--2---:R-:W-:Y:S02]  /*15e40*/  PRMT R10, RZ, 0x7610, R10 ;  /* 0x00007610ff0a7816 */ /* 0x004fe4000000000a */
[----:B------:R-:W-:Y:S01]  /*15e50*/  PRMT R11, RZ, 0x7610, R11 ;  /* 0x00007610ff0b7816 */ /* 0x000fe2000000000b */
[----:B------:R-:W0:Y:S04]  /*15e60*/  LDS.U8 R22, [R0+UR5+0x1100] ;  /* 0x0011000500167984 */ /* 0x000e280008000000 */
[----:B------:R-:W-:Y:S04]  /*15e70*/  LDS.U8 R20, [R0+UR5+0x8] ;  /* 0x0000080500147984 */ /* 0x000fe80008000000 */
[----:B------:R2:W3:Y:S02]  /*15e80*/  @!P0 LDG.E.U8 R10, desc[UR32][R12.64] ;  /* 0x000000200c0a8981 */ /* 0x0004e4000c1e1100 */
[----:B--2---:R-:W-:-:S02]  /*15e90*/  @!P0 IMAD.MOV.U32 R12, RZ, RZ, R16 ;  /* 0x000000ffff0c8224 */ /* 0x004fc400078e0010 */
[----:B----4-:R-:W-:Y:S01]  /*15ea0*/  @!P0 IMAD.MOV.U32 R13, RZ, RZ, R18 ;  /* 0x000000ffff0d8224 */ /* 0x010fe200078e0012 */
[----:B------:R-:W-:Y:S04]  /*15eb0*/  LDS.U8 R16, [R0+UR5] ;  /* 0x0000000500107984 */ /* 0x000fe80008000000 */
[----:B------:R-:W2:Y:S04]  /*15ec0*/  LDS.U8 R18, [R0+UR5+0x108] ;  /* 0x0001080500127984 */ /* 0x000ea80008000000 */
[----:B------:R4:W3:Y:S02]  /*15ed0*/  @!P0 LDG.E.U8 R11, desc[UR32][R12.64] ;  /* 0x000000200c0b8981 */ /* 0x0008e4000c1e1100 */
[----:B----4-:R-:W-:-:S06]  /*15ee0*/  PRMT R12, RZ, 0x7610, R12 ;  /* 0x00007610ff0c7816 */ /* 0x010fcc000000000c */
[----:B------:R4:W3:Y:S04]  /*15ef0*/  @!P0 LDG.E.U8 R12, desc[UR32][R14.64] ;  /* 0x000000200e0c8981 */ /* 0x0008e8000c1e1100 */
[----:B------:R-:W4:Y:S04]  /*15f00*/  LDL R14, [R1+0xf54] ;  /* 0x000f5400010e7983 */ /* 0x000f280000100800 */
[----:B------:R-:W4:Y:S01]  /*15f10*/  LDL R15, [R1+0xf8c] ;  /* 0x000f8c00010f7983 */ /* 0x000f220000100800 */
[----:B------:R-:W-:Y:S02]  /*15f20*/  PRMT R13, RZ, 0x7610, R13 ;  /* 0x00007610ff0d7816 */ /* 0x000fe4000000000d */
[----:B----4-:R-:W-:-:S04]  /*15f30*/  @!P0 LOP3.LUT R15, R15, R14, RZ, 0x3c, !PT ;  /* 0x0000000e0f0f8212 */ /* 0x010fc800078e3cff */
[----:B------:R-:W-:-:S04]  /*15f40*/  @!P0 LOP3.LUT R14, R15, R14, RZ, 0x3c, !PT ;  /* 0x0000000e0f0e8212 */ /* 0x000fc800078e3cff */
[----:B------:R-:W-:-:S05]  /*15f50*/  @!P0 LOP3.LUT R15, R15, R14, RZ, 0x3c, !PT ;  /* 0x0000000e0f0f8212 */ /* 0x000fca00078e3cff */
[----:B------:R4:W3:Y:S04]  /*15f60*/  @!P0 LDG.E.U8 R13, desc[UR32][R14.64] ;  /* 0x000000200e0d8981 */ /* 0x0008e8000c1e1100 */
[----:B------:R-:W4:Y:S04]  /*15f70*/  LDL R14, [R1+0xf2c] ;  /* 0x000f2c00010e7983 */ /* 0x000f280000100800 */
[----:B------:R-:W4:Y:S02]  /*15f80*/  LDL R15, [R1+0xf68] ;  /* 0x000f6800010f7983 */ /* 0x000f240000100800 */
        /* <DEDUP_REMOVED lines=23> */
[----:B------:R-:W4:Y:S01]  /*16100*/  LDL R15, [R1+0xf80] ;  /* 0x000f8000010f7983 */ /* 0x000f220000100800 */
[----:B-1----:R-:W-:Y:S02]  /*16110*/  IMAD R28, R27, 0x100, R28 ;  /* 0x000001001b1c7824 */ /* 0x002fe400078e021c */
[----:B0-----:R-:W-:-:S02]  /*16120*/  IMAD R27, R22, 0x100, R26 ;  /* 0x00000100161b7824 */ /* 0x001fc400078e021a */
[----:B------:R-:W0:Y:S01]  /*16130*/  LDS.U8 R26, [R0+UR5+0x2000] ;  /* 0x00200005001a7984 */ /* 0x000e220008000000 */
[----:B------:R-:W-:-:S03]  /*16140*/  PRMT R25, RZ, 0x7610, R25 ;  /* 0x00007610ff197816 */ /* 0x000fc60000000019 */
[----:B------:R-:W1:Y:S01]  /*16150*/  LDS.U8 R22, [R0+UR5+0x2108] ;  /* 0x0021080500167984 */ /* 0x000e620008000000 */
        /* <DEDUP_REMOVED lines=9> */
[----:B------:R2:W4:Y:S02]  /*161f0*/  @!P0 LDG.E.U8 R25, desc[UR32][R14.64] ;  /* 0x000000200e198981 */ /* 0x000524000c1e1100 */
[----:B--2---:R-:W-:Y:S02]  /*16200*/  IMAD R14, R18, 0x100, R16 ;  /* 0x00000100120e7824 */ /* 0x004fe400078e0210 */
[----:B------:R-:W-:Y:S01]  /*16210*/  IMAD R15, R29, 0x100, R20 ;  /* 0x000001001d0f7824 */ /* 0x000fe200078e0214 */
[----:B------:R-:W2:Y:S04]  /*16220*/  LDL.LU R16, [R1+0x16e4] ;  /* 0x0016e40001107983 */ /* 0x000ea80000300800 */
[----:B------:R-:W4:Y:S04]  /*16230*/  LDL.LU R18, [R1+0x16e0] ;  /* 0x0016e00001127983 */ /* 0x000f280000300800 */
[----:B------:R-:W2:Y:S04]  /*16240*/  LDL.LU R20, [R1+0x16dc] ;  /* 0x0016dc0001147983 */ /* 0x000ea80000300800 */
[----:B------:R-:W-:Y:S04]  /*16250*/  STL [R1+0x10], R28 ;  /* 0x0000101c01007387 */ /* 0x000fe80000100800 */
[----:B------:R-:W-:Y:S04]  /*16260*/  STL [R1+0x14], R27 ;  /* 0x0000141b01007387 */ /* 0x000fe80000100800 */
[----:B------:R-:W3:Y:S04]  /*16270*/  LDS.U8 R27, [R0+UR5+0x2008] ;  /* 0x00200805001b7984 */ /* 0x000ee80008000000 */
[----:B0-----:R-:W-:Y:S04]  /*16280*/  STL [R1+0x494], R26 ;  /* 0x0004941a01007387 */ /* 0x001fe80000100800 */
[----:B------:R-:W0:Y:S04]  /*16290*/  LDS.U8 R26, [R0+UR5+0x2100] ;  /* 0x00210005001a7984 */ /* 0x000e280008000000 */
[----:B-1----:R-:W-:Y:S04]  /*162a0*/  STL [R1+0x490], R22 ;  /* 0x0004901601007387 */ /* 0x002fe80000100800 */
[----:B------:R-:W1:Y:S04]  /*162b0*/  LDS.U8 R22, [R0+UR5+0x3000] ;  /* 0x0030000500167984 */ /* 0x000e680008000000 */
[----:B---3--:R-:W-:Y:S04]  /*162c0*/  STL [R1+0x49c], R27 ;  /* 0x00049c1b01007387 */ /* 0x008fe80000100800 */
        /* <DEDUP_REMOVED lines=33> */
[----:B-1----:R1:W-:Y:S04]  /*164e0*/  STL [R1+0x538], R22 ;  /* 0x0005381601007387 */ /* 0x0023e80000100800 */
[----:B---3--:R-:W-:Y:S04]  /*164f0*/  STL [R1+0x544], R27 ;  /* 0x0005441b01007387 */ /* 0x008fe80000100800 */
[----:B------:R-:W3:Y:S04]  /*16500*/  LDS.U8 R27, [R0+UR5+0x3088] ;  /* 0x00308805001b7984 */ /* 0x000ee80008000000 */
[----:B0-----:R-:W-:Y:S04]  /*16510*/  STL [R1+0x540], R26 ;  /* 0x0005401a01007387 */ /* 0x001fe80000100800 */
[----:B------:R-:W0:Y:S01]  /*16520*/  LDS.U8 R26, [R0+UR5+0x3180] ;  /* 0x00318005001a7984 */ /* 0x000e220008000000 */
[----:B-1----:R-:W-:-:S03]  /*16530*/  LOP3.LUT R22, R0, 0x210, RZ, 0x3c, !PT ;  /* 0x0000021000167812 */ /* 0x002fc600078e3cff */
[----:B------:R-:W-:Y:S04]  /*16540*/  STL [R1+0xff0], R0 ;  /* 0x000ff00001007387 */ /* 0x000fe80000100800 */
[----:B------:R-:W1:Y:S04]  /*16550*/  LDS.U8 R0, [R22+UR5] ;  /* 0x0000000516007984 */ /* 0x000e680008000000 */
[----:B---3--:R-:W-:Y:S04]  /*16560*/  STL [R1+0x54c], R27 ;  /* 0x00054c1b01007387 */ /* 0x008fe80000100800 */
[----:B0-----:R-:W-:Y:S04]  /*16570*/  STL [R1+0x548], R26 ;  /* 0x0005481a01007387 */ /* 0x001fe80000100800 */
[----:B------:R-:W0:Y:S04]  /*16580*/  LDS.U8 R27, [R22+UR5+0x108] ;  /* 0x00010805161b7984 */ /* 0x000e280008000000 */
[----:B------:R-:W3:Y:S04]  /*16590*/  LDS.U8 R26, [R22+UR5+0x8] ;  /* 0x00000805161a7984 */ /* 0x000ee80008000000 */
[----:B-1----:R-:W-:Y:S04]  /*165a0*/  STL [R1+0x394], R0 ;  /* 0x0003940001007387 */ /* 0x002fe80000100800 */
[----:B------:R-:W1:Y:S04]  /*165b0*/  LDS.U8 R0, [R22+UR5+0x100] ;  /* 0x0001000516007984 */ /* 0x000e680008000000 */
[----:B0-----:R-:W-:Y:S04]  /*165c0*/  STL [R1+0x390], R27 ;  /* 0x0003901b01007387 */ /* 0x001fe80000100800 */
[----:B------:R-:W0:Y:S04]  /*165d0*/  LDS.U8 R27, [R22+UR5+0x1000] ;  /* 0x00100005161b7984 */ /* 0x000e280008000000 */
[----:B---3--:R-:W-:Y:S04]  /*165e0*/  STL [R1+0x39c], R26 ;  /* 0x00039c1a01007387 */ /* 0x008fe80000100800 */
        /* <DEDUP_REMOVED lines=40> */
[----:B---3--:R-:W-:Y:S04]  /*16870*/  STL [R1+0x428], R26 ;  /* 0x0004281a01007387 */ /* 0x008fe80000100800 */
[----:B------:R-:W0:Y:S04]  /*16880*/  LDS.U8 R27, [R22+UR5+0x2188] ;  /* 0x00218805161b7984 */ /* 0x000e280008000000 */
[----:B------:R-:W3:Y:S04]  /*16890*/  LDS.U8 R26, [R22+UR5+0x2088] ;  /* 0x00208805161a7984 */ /* 0x000ee80008000000 */
[----:B-1----:R-:W-:Y:S04]  /*168a0*/  STL [R1+0x648], R0 ;  /* 0x0006480001007387 */ /* 0x002fe80000100800 */
[----:B------:R-:W1:Y:S04]  /*168b0*/  LDS.U8 R0, [R22+UR5+0x2180] ;  /* 0x0021800516007984 */ /* 0x000e680008000000 */
[----:B0-----:R-:W-:Y:S04]  /*168c0*/  STL [R1+0x644], R27 ;  /* 0x0006441b01007387 */ /* 0x001fe80000100800 */
[----:B---3--:R-:W-:Y:S04]  /*168d0*/  STL [R1+0x650], R26 ;  /* 0x0006501a01007387 */ /* 0x008fe80000100800 */
[----:B------:R-:W0:Y:S04]  /*168e0*/  LDS.U8 R26, [R22+UR5+0x3080] ;  /* 0x00308005161a7984 */ /* 0x000e280008000000 */
[----:B-1----:R1:W-:Y:S01]  /*168f0*/  STL [R1+0x64c], R0 ;  /* 0x00064c0001007387 */ /* 0x0023e20000100800 */
[----:B------:R-:W3:Y:S03]  /*16900*/  S2R R29, SR_TID.X ;  /* 0x00000000001d7919 */ /* 0x000ee60000002100 */
[----:B0-----:R-:W-:Y:S04]  /*16910*/  STL [R1+0x658], R26 ;  /* 0x0006581a01007387 */ /* 0x001fe80000100800 */
[----:B------:R-:W0:Y:S01]  /*16920*/  LDS.U8 R26, [R22+UR5+0x3188] ;  /* 0x00318805161a7984 */ /* 0x000e220008000000 */
[----:B---3--:R-:W-:-:S02]  /*16930*/  LOP3.LUT R27, R29, 0x3, RZ, 0xc0, !PT ;  /* 0x000000031d1b7812 */ /* 0x008fc400078ec0ff */
[----:B------:R-:W-:-:S03]  /*16940*/  SHF.R.U32.HI R28, RZ, 0x2, R29 ;  /* 0x00000002ff1c7819 */ /* 0x000fc6000001161d */
[----:B-1----:R-:W-:Y:S01]  /*16950*/  IMAD R0, R27, 0x420, RZ ;  /* 0x000004201b007824 */ /* 0x002fe200078e02ff */
[----:B------:R-:W-:Y:S02]  /*16960*/  SGXT.U32 R28, R28, 0x3 ;  /* 0x000000031c1c781a */ /* 0x000fe40000000000 */
[----:B------:R-:W-:Y:S02]  /*16970*/  SHF.R.U32.HI R29, RZ, 0x1, R29 ;  /* 0x00000001ff1d7819 */ /* 0x000fe4000001161d */
[----:B------:R-:W-:Y:S01]  /*16980*/  LOP3.LUT R0, R0, R28, RZ, 0xfc, !PT ;  /* 0x0000001c00007212 */ /* 0x000fe200078efcff */
[----:B0-----:R-:W-:Y:S04]  /*16990*/  STL [R1+0x654], R26 ;  /* 0x0006541a01007387 */ /* 0x001fe80000100800 */
[----:B------:R-:W0:Y:S01]  /*169a0*/  LDS.U8 R26, [R22+UR5+0x3088] ;  /* 0x00308805161a7984 */ /* 0x000e220008000000 */
[----:B------:R-:W-:-:S03]  /*169b0*/  LOP3.LUT R0, R0, 0x10, R29, 0xf8, !PT ;  /* 0x0000001000007812 */ /* 0x000fc600078ef81d */
[----:B------:R-:W1:Y:S01]  /*169c0*/  LDS.U8 R22, [R22+UR5+0x3180] ;  /* 0x0031800516167984 */ /* 0x000e620008000000 */
[----:B------:R-:W-:-:S03]  /*169d0*/  LOP3.LUT R0, R0, 0x20, RZ, 0x3c, !PT ;  /* 0x0000002000007812 */ /* 0x000fc600078e3cff */
[----:B0-----:R-:W-:Y:S04]  /*169e0*/  STL [R1+0x660], R26 ;  /* 0x0006601a01007387 */ /* 0x001fe80000100800 */
[----:B------:R-:W0:Y:S04]  /*169f0*/  LDS.U8 R26, [R0+UR5] ;  /* 0x00000005001a7984 */ /* 0x000e280008000000 */
[----:B-1----:R-:W-:Y:S04]  /*16a00*/  STL [R1+0x65c], R22 ;  /* 0x00065c1601007387 */ /* 0x002fe80000100800 */
[----:B------:R-:W1:Y:S04]  /*16a10*/  LDS.U8 R22, [R0+UR5+0x108] ;  /* 0x0001080500167984 */ /* 0x000e680008000000 */
[----:B0-----:R-:W-:Y:S04]  /*16a20*/  STL [R1+0x20], R26 ;  /* 0x0000201a01007387 */ /* 0x001fe80000100800 */
[----:B------:R-:W0:Y:S04]  /*16a30*/  LDS.U8 R26, [R0+UR5+0x8] ;  /* 0x00000805001a7984 */ /* 0x000e280008000000 */
        /* <DEDUP_REMOVED lines=52> */
[----:B-1----:R1:W-:Y:S02]  /*16d80*/  STL [R1+0x558], R22 ;  /* 0x0005581601007387 */ /* 0x0023e40000100800 */
[----:B-1----:R-:W-:-:S02]  /*16d90*/  IMAD R22, R27, 0x420, RZ ;  /* 0x000004201b167824 */ /* 0x002fc400078e02ff */
[----:B------:R-:W-:Y:S03]  /*16da0*/  LDS.U8 R27, [R0+UR5+0x3088] ;  /* 0x00308805001b7984 */ /* 0x000fe60008000000 */
[----:B------:R-:W-:Y:S02]  /*16db0*/  LOP3.LUT R22, R22, R28, RZ, 0xfc, !PT ;  /* 0x0000001c16167212 */ /* 0x000fe400078efcff */
[----:B------:R-:W1:Y:S04]  /*16dc0*/  LDS.U8 R28, [R0+UR5+0x3188] ;  /* 0x00318805001c7984 */ /* 0x000e680008000000 */
[----:B0-----:R-:W-:Y:S04]  /*16dd0*/  STL [R1+0x564], R26 ;  /* 0x0005641a01007387 */ /* 0x001fe80000100800 */
[----:B------:R-:W0:Y:S01]  /*16de0*/  LDS.U8 R26, [R0+UR5+0x3180] ;  /* 0x00318005001a7984 */ /* 0x000e220008000000 */
[----:B------:R-:W-:-:S04]  /*16df0*/  LOP3.LUT R22, R22, 0x10, R29, 0xf8, !PT ;  /* 0x0000001016167812 */ /* 0x000fc800078ef81d */
[----:B------:R-:W-:-:S05]  /*16e00*/  LOP3.LUT R22, R22, 0x230, RZ, 0x3c, !PT ;  /* 0x0000023016167812 */ /* 0x000fca00078e3cff */
[----:B------:R-:W3:Y:S04]  /*16e10*/  LDS.U8 R0, [R22+UR5] ;  /* 0x0000000516007984 */ /* 0x000ee80008000000 */
[----:B-1----:R-:W-:Y:S04]  /*16e20*/  STL [R1+0x560], R28 ;  /* 0x0005601c01007387 */ /* 0x002fe80000100800 */
[----:B------:R-:W-:Y:S04]  /*16e30*/  STL [R1+0x56c], R27 ;  /* 0x00056c1b01007387 */ /* 0x000fe80000100800 */
        /* <DEDUP_REMOVED lines=54> */
[----:B0-----:R-:W-:Y:S04]  /*171a0*/  STL [R1+0x670], R26 ;  /* 0x0006701a01007387 */ /* 0x001fe80000100800 */
[----:B------:R-:W0:Y:S04]  /*171b0*/  LDS.U8 R26, [R22+UR5+0x3080] ;  /* 0x00308005161a7984 */ /* 0x000e280008000000 */
[----:B---3--:R-:W-:Y:S04]  /*171c0*/  STL [R1+0x66c], R0 ;  /* 0x00066c0001007387 */ /* 0x008fe80000100800 */
[----:B0-----:R-:W-:Y:S04]  /*171d0*/  STL [R1+0x678], R26 ;  /* 0x0006781a01007387 */ /* 0x001fe80000100800 */
[----:B------:R-:W0:Y:S01]  /*171e0*/  LDS.U8 R26, [R22+UR5+0x3188] ;  /* 0x00318805161a7984 */ /* 0x000e220008000000 */
[----:B------:R-:W1:Y:S03]  /*171f0*/  S2R R29, SR_TID.X ;  /* 0x00000000001d7919 */ /* 0x000e660000002100 */
[----:B0-----:R-:W-:Y:S04]  /*17200*/  STL [R1+0x674], R26 ;  /* 0x0006741a01007387 */ /* 0x001fe80000100800 */
[----:B------:R-:W0:Y:S01]  /*17210*/  LDS.U8 R26, [R22+UR5+0x3088] ;  /* 0x00308805161a7984 */ /* 0x000e220008000000 */
[----:B-1----:R-:W-:-:S02]  /*17220*/  LOP3.LUT R27, R29, 0x3, RZ, 0xc0, !PT ;  /* 0x000000031d1b7812 */ /* 0x002fc400078ec0ff */
[----:B------:R-:W-:-:S03]  /*17230*/  SHF.R.U32.HI R28, RZ, 0x2, R29 ;  /* 0x00000002ff1c7819 */ /* 0x000fc6000001161d */
[----:B------:R-:W-:Y:S01]  /*17240*/  IMAD R0, R27, 0x420, RZ ;  /* 0x000004201b007824 */ /* 0x000fe200078e02ff */
[----:B------:R-:W-:Y:S02]  /*17250*/  SGXT.U32 R28, R28, 0x3 ;  /* 0x000000031c1c781a */ /* 0x000fe40000000000 */
[----:B------:R-:W-:Y:S02]  /*17260*/  SHF.R.U32.HI R29, RZ, 0x1, R29 ;  /* 0x00000001ff1d7819 */ /* 0x000fe4000001161d */
[----:B------:R-:W-:-:S04]  /*17270*/  LOP3.LUT R0, R0, R28, RZ, 0xfc, !PT ;  /* 0x0000001c00007212 */ /* 0x000fc800078efcff */
[----:B------:R-:W-:-:S04]  /*17280*/  LOP3.LUT R0, R0, 0x10, R29, 0xf8, !PT ;  /* 0x0000001000007812 */ /* 0x000fc800078ef81d */
[----:B------:R-:W-:Y:S01]  /*17290*/  LOP3.LUT R0, R0, 0x40, RZ, 0x3c, !PT ;  /* 0x0000004000007812 */ /* 0x000fe200078e3cff */
[----:B0-----:R-:W-:Y:S04]  /*172a0*/  STL [R1+0x680], R26 ;  /* 0x0006801a01007387 */ /* 0x001fe80000100800 */
[----:B------:R-:W0:Y:S04]  /*172b0*/  LDS.U8 R26, [R22+UR5+0x3180] ;  /* 0x00318005161a7984 */ /* 0x000e280008000000 */
[----:B------:R-:W1:Y:S04]  /*172c0*/  LDS.U8 R22, [R0+UR5] ;  /* 0x0000000500167984 */ /* 0x000e680008000000 */
        /* <DEDUP_REMOVED lines=56> */
[----:B0-----:R0:W-:Y:S02]  /*17650*/  STL [R1+0x578], R26 ;  /* 0x0005781a01007387 */ /* 0x0011e40000100800 */
[----:B0-----:R-:W-:-:S02]  /*17660*/  IMAD R26, R27, 0x420, RZ ;  /* 0x000004201b1a7824 */ /* 0x001fc400078e02ff */
[----:B-1----:R-:W-:Y:S04]  /*17670*/  STL [R1+0x584], R22 ;  /* 0x0005841601007387 */ /* 0x002fe80000100800 */
[----:B------:R-:W-:Y:S04]  /*17680*/  LDS.U8 R27, [R0+UR5+0x3088] ;  /* 0x00308805001b7984 */ /* 0x000fe80008000000 */
[----:B------:R-:W-:Y:S01]  /*17690*/  LDS.U8 R22, [R0+UR5+0x3180] ;  /* 0x0031800500167984 */ /* 0x000fe20008000000 */
[----:B------:R-:W-:-:S03]  /*176a0*/  LOP3.LUT R26, R26, R28, RZ, 0xfc, !PT ;  /* 0x0000001c1a1a7212 */ /* 0x000fc600078efcff */
[----:B------:R-:W0:Y:S01]  /*176b0*/  LDS.U8 R28, [R0+UR5+0x3188] ;  /* 0x00318805001c7984 */ /* 0x000e220008000000 */
[----:B------:R-:W-:-:S04]  /*176c0*/  LOP3.LUT R26, R26, 0x10, R29, 0xf8, !PT ;  /* 0x000000101a1a7812 */ /* 0x000fc800078ef81d */
[----:B------:R-:W-:-:S05]  /*176d0*/  LOP3.LUT R26, R26, 0x250, RZ, 0x3c, !PT ;  /* 0x000002501a1a7812 */ /* 0x000fca00078e3cff */
[----:B------:R-:W1:Y:S04]  /*176e0*/  LDS.U8 R0, [R26+UR5] ;  /* 0x000000051a007984 */ /* 0x000e680008000000 */
[----:B0-----:R-:W-:Y:S04]  /*176f0*/  STL [R1+0x580], R28 ;  /* 0x0005801c01007387 */ /* 0x001fe80000100800 */
[----:B------:R-:W-:Y:S04]  /*17700*/  STL [R1+0x58c], R27 ;  /* 0x00058c1b01007387 */ /* 0x000fe80000100800 */
[----:B------:R-:W0:Y:S04]  /*17710*/  LDS.U8 R27, [R26+UR5+0x108] ;  /* 0x000108051a1b7984 */ /* 0x000e280008000000 */
[----:B------:R-:W-:Y:S04]  /*17720*/  STL [R1+0x588], R22 ;  /* 0x0005881601007387 */ /* 0x000fe80000100800 */
        /* <DEDUP_REMOVED lines=48> */
[----:B------:R-:W-:Y:S04]  /*17a30*/  LDS.U8 R22, [R26+UR5+0x2180] ;  /* 0x002180051a167984 */ /* 0x000fe80008000000 */
[----:B-1----:R-:W-:Y:S04]  /*17a40*/  STL [R1+0x688], R0 ;  /* 0x0006880001007387 */ /* 0x002fe80000100800 */
[----:B------:R-:W1:Y:S04]  /*17a50*/  LDS.U8 R0, [R26+UR5+0x2088] ;  /* 0x002088051a007984 */ /* 0x000e680008000000 */
[----:B0-----:R-:W-:Y:S04]  /*17a60*/  STL [R1+0x684], R27 ;  /* 0x0006841b01007387 */ /* 0x001fe80000100800 */
[----:B-1----:R-:W-:Y:S04]  /*17a70*/  STL [R1+0x690], R0 ;  /* 0x0006900001007387 */ /* 0x002fe80000100800 */
[----:B------:R-:W-:Y:S04]  /*17a80*/  STL [R1+0x68c], R22 ;  /* 0x00068c1601007387 */ /* 0x000fe80000100800 */
        /* <DEDUP_REMOVED lines=8> */
[----:B------:R-:W-:Y:S01]  /*17b10*/  SHF.R.U32.HI R29, RZ, 0x1, R29 ;  /* 0x00000001ff1d7819 */ /* 0x000fe2000001161d */
[----:B0-----:R-:W-:Y:S04]  /*17b20*/  STL [R1+0x694], R22 ;  /* 0x0006941601007387 */ /* 0x001fe80000100800 */
[----:B------:R-:W0:Y:S04]  /*17b30*/  LDS.U8 R22, [R26+UR5+0x3088] ;  /* 0x003088051a167984 */ /* 0x000e280008000000 */
[----:B------:R-:W1:Y:S01]  /*17b40*/  LDS.U8 R26, [R26+UR5+0x3180] ;  /* 0x003180051a1a7984 */ /* 0x000e620008000000 */
[----:B------:R-:W-:-:S04]  /*17b50*/  LOP3.LUT R27, R27, R28, RZ, 0xfc, !PT ;  /* 0x0000001c1b1b7212 */ /* 0x000fc800078efcff */
[----:B------:R-:W-:-:S04]  /*17b60*/  LOP3.LUT R27, R27, 0x10, R29, 0xf8, !PT ;  /* 0x000000101b1b7812 */ /* 0x000fc800078ef81d */
[----:B------:R-:W-:Y:S01]  /*17b70*/  LOP3.LUT R27, R27, 0x60, RZ, 0x3c, !PT ;  /* 0x000000601b1b7812 */ /* 0x000fe200078e3cff */
[----:B0-----:R0:W-:Y:S04]  /*17b80*/  STL [R1+0x6a0], R22 ;  /* 0x0006a01601007387 */ /* 0x0011e80000100800 */
[----:B0-----:R-:W3:Y:S04]  /*17b90*/  LDL.LU R22, [R1+0x16d8] ;  /* 0x0016d80001167983 */ /* 0x001ee80000300800 */
[----:B-1----:R-:W-:Y:S04]  /*17ba0*/  STL [R1+0x69c], R26 ;  /* 0x00069c1a01007387 */ /* 0x002fe80000100800 */
[----:B------:R-:W0:Y:S04]  /*17bb0*/  LDS.U8 R26, [R27+UR5] ;  /* 0x000000051b1a7984 */ /* 0x000e280008000000 */
[----:B0-----:R-:W-:Y:S04]  /*17bc0*/  STL [R1+0xc4], R26 ;  /* 0x0000c41a01007387 */ /* 0x001fe80000100800 */
[----:B------:R-:W0:Y:S04]  /*17bd0*/  LDS.U8 R26, [R27+UR5+0x108] ;  /* 0x000108051b1a7984 */ /* 0x000e280008000000 */
        /* <DEDUP_REMOVED lines=49> */
[----:B------:R-:W0:Y:S01]  /*17ef0*/  LDS.U8 R26, [R27+UR5+0x2088] ;  /* 0x002088051b1a7984 */ /* 0x000e220008000000 */
[----:B------:R-:W-:-:S03]  /*17f00*/  IMAD R0, R0, 0x420, RZ ;  /* 0x0000042000007824 */ /* 0x000fc600078e02ff */
[----:B0-----:R-:W-:Y:S04]  /*17f10*/  STL [R1+0x59c], R26 ;  /* 0x00059c1a01007387 */ /* 0x001fe80000100800 */
[----:B------:R-:W0:Y:S01]  /*17f20*/  LDS.U8 R26, [R27+UR5+0x2180] ;  /* 0x002180051b1a7984 */ /* 0x000e220008000000 */
[----:B------:R-:W-:-:S03]  /*17f30*/  LOP3.LUT R0, R0, R28, RZ, 0xfc, !PT ;  /* 0x0000001c00007212 */ /* 0x000fc600078efcff */
[----:B------:R-:W-:Y:S01]  /*17f40*/  LDS.U8 R28, [R27+UR5+0x3188] ;  /* 0x003188051b1c7984 */ /* 0x000fe20008000000 */
[----:B------:R-:W-:-:S03]  /*17f50*/  LOP3.LUT R0, R0, 0x10, R29, 0xf8, !PT ;  /* 0x0000001000007812 */ /* 0x000fc600078ef81d */
[----:B------:R-:W-:Y:S04]  /*17f60*/  LDS.U8 R29, [R27+UR5+0x3088] ;  /* 0x003088051b1d7984 */ /* 0x000fe80008000000 */
[----:B0-----:R-:W-:Y:S04]  /*17f70*/  STL [R1+0x598], R26 ;  /* 0x0005981a01007387 */ /* 0x001fe80000100800 */
[----:B------:R-:W0:Y:S04]  /*17f80*/  LDS.U8 R26, [R27+UR5+0x3080] ;  /* 0x003080051b1a7984 */ /* 0x000e280008000000 */
[----:B------:R-:W1:Y:S01]  /*17f90*/  LDS.U8 R27, [R27+UR5+0x3180] ;  /* 0x003180051b1b7984 */ /* 0x000e620008000000 */
[----:B------:R-:W-:-:S03]  /*17fa0*/  LOP3.LUT R0, R0, 0x270, RZ, 0x3c, !PT ;  /* 0x0000027000007812 */ /* 0x000fc600078e3cff */
[----:B0-----:R0:W-:Y:S04]  /*17fb0*/  STL [R1+0x5a4], R26 ;  /* 0x0005a41a01007387 */ /* 0x0011e80000100800 */
[----:B0-----:R-:W4:Y:S04]  /*17fc0*/  LDL.LU R26, [R1+0x16d4] ;  /* 0x0016d400011a7983 */ /* 0x001f280000300800 */
[----:B------:R-:W-:Y:S04]  /*17fd0*/  STL [R1+0x5a0], R28 ;  /* 0x0005a01c01007387 */ /* 0x000fe80000100800 */
[----:B------:R-:W0:Y:S04]  /*17fe0*/  LDS.U8 R28, [R0+UR5] ;  /* 0x00000005001c7984 */ /* 0x000e280008000000 */
[----:B------:R-:W-:Y:S04]  /*17ff0*/  STL [R1+0x5ac], R29 ;  /* 0x0005ac1d01007387 */ /* 0x000fe80000100800 */
[----:B------:R-:W2:Y:S04]  /*18000*/  LDS.U8 R29, [R0+UR5+0x108] ;  /* 0x00010805001d7984 */ /* 0x000ea80008000000 */
[----:B-1----:R-:W-:Y:S04]  /*18010*/  STL [R1+0x5a8], R27 ;  /* 0x0005a81b01007387 */ /* 0x002fe80000100800 */
[----:B------:R-:W1:Y:S04]  /*18020*/  LDS.U8 R27, [R0+UR5+0x8] ;  /* 0x00000805001b7984 */ /* 0x000e680008000000 */
[----:B0-----:R-:W-:Y:S04]  /*18030*/  STL [R1+0x3f4], R28 ;  /* 0x0003f41c01007387 */ /* 0x001fe80000100800 */
[----:B------:R-:W0:Y:S04]  /*18040*/  LDS.U8 R28, [R0+UR5+0x100] ;  /* 0x00010005001c7984 */ /* 0x000e280008000000 */
[----:B--2---:R-:W-:Y:S04]  /*18050*/  STL [R1+0x3f0], R29 ;  /* 0x0003f01d01007387 */ /* 0x004fe80000100800 */
[----:B------:R-:W2:Y:S04]  /*18060*/  LDS.U8 R29, [R0+UR5+0x1000] ;  /* 0x00100005001d7984 */ /* 0x000ea80008000000 */
[----:B-1----:R-:W-:Y:S04]  /*18070*/  STL [R1+0x3fc], R27 ;  /* 0x0003fc1b01007387 */ /* 0x002fe80000100800 */
[----:B------:R-:W1:Y:S04]  /*18080*/  LDS.U8 R27, [R0+UR5+0x1108] ;  /* 0x00110805001b7984 */ /* 0x000e680008000000 */
[----:B0-----:R0:W-:Y:S04]  /*18090*/  STL [R1+0x3f8], R28 ;  /* 0x0003f81c01007387 */ /* 0x0011e80000100800 */
[----:B0-----:R-:W3:Y:S04]  /*180a0*/  LDL.LU R28, [R1+0x24] ;  /* 0x00002400011c7983 */ /* 0x001ee80000300800 */
[----:B--2---:R0:W-:Y:S04]  /*180b0*/  STL [R1+0x404], R29 ;  /* 0x0004041d01007387 */ /* 0x0041e80000100800 */
[----:B0-----:R-:W2:Y:S04]  /*180c0*/  LDL.LU R29, [R1+0x18] ;  /* 0x00001800011d7983 */ /* 0x001ea80000300800 */
[----:B-1----:R-:W-:Y:S04]  /*180d0*/  STL [R1+0x400], R27 ;  /* 0x0004001b01007387 */ /* 0x002fe80000100800 */
        /* <DEDUP_REMOVED lines=49> */
[----:B------:R-:W1:Y:S01]  /*183f0*/  LDS.U8 R0, [R0+UR5+0x3180] ;  /* 0x0031800500007984 */ /* 0x000e620008000000 */
[----:B------:R-:W-:Y:S06]  /*18400*/  BAR.SYNC.DEFER_BLOCKING 0x0 ;  /* 0x0000000000007b1d */ /* 0x000fec0000010000 */
[----:B0-----:R0:W-:Y:S04]  /*18410*/  STL [R1+0xfb4], R27 ;  /* 0x000fb41b01007387 */ /* 0x0011e80000100800 */
[----:B0-----:R-:W4:Y:S04]  /*18420*/  LDL.LU R27, [R1+0x16d0] ;  /* 0x0016d000011b7983 */ /* 0x001f280000300800 */
[----:B-1----:R0:W-:Y:S02]  /*18430*/  STL [R1+0x1108], R0 ;  /* 0x0011080001007387 */ /* 0x0021e40000100800 */
[----:B0-----:R-:W0:Y:S02]  /*18440*/  S2R R0, SR_TID.X ;  /* 0x0000000000007919 */ /* 0x001e240000002100 */
[----:B0-----:R-:W-:-:S05]  /*18450*/  LOP3.LUT R0, R0, 0x3f, RZ, 0xc0, !PT ;  /* 0x0000003f00007812 */ /* 0x001fca00078ec0ff */
[----:B---3--:R0:W-:Y:S04]  /*18460*/  STS.U8 [R0+UR5], R28 ;  /* 0x0000001c00007988 */ /* 0x0081e80008000005 */
[----:B--2---:R1:W-:Y:S04]  /*18470*/  STS.U8 [R0+UR5+0x40], R29 ;  /* 0x0000401d00007988 */ /* 0x0043e80008000005 */
[----:B0-----:R-:W2:Y:S04]  /*18480*/  LDL.LU R28, [R1+0x16cc] ;  /* 0x0016cc00011c7983 */ /* 0x001ea80000300800 */
[----:B-1----:R-:W3:Y:S04]  /*18490*/  LDL.LU R29, [R1+0x16c8] ;  /* 0x0016c800011d7983 */ /* 0x002ee80000300800 */
[----:B----4-:R0:W-:Y:S04]  /*184a0*/  STS.U8 [R0+UR5+0x200], R27 ;  /* 0x0002001b00007988 */ /* 0x0101e80008000005 */
[----:B------:R1:W-:Y:S04]  /*184b0*/  STS.U8 [R0+UR5+0x240], R26 ;  /* 0x0002401a00007988 */ /* 0x0003e80008000005 */
[----:B------:R-:W-:Y:S04]  /*184c0*/  STS.U8 [R0+UR5+0x400], R4 ;  /* 0x0004000400007988 */ /* 0x000fe80008000005 */
[----:B------:R4:W-:Y:S04]  /*184d0*/  STS.U8 [R0+UR5+0x440], R5 ;  /* 0x0004400500007988 */ /* 0x0009e80008000005 */
[----:B------:R4:W-:Y:S04]  /*184e0*/  STS.U8 [R0+UR5+0x600], R10 ;  /* 0x0006000a00007988 */ /* 0x0009e80008000005 */
[----:B0-----:R-:W2:Y:S04]  /*184f0*/  LDL.LU R27, [R1] ;  /* 0x00000000011b7983 */ /* 0x001ea80000300800 */
[----:B-1----:R-:W3:Y:S04]  /*18500*/  LDL.LU R26, [R1+0x4] ;  /* 0x00000400011a7983 */ /* 0x002ee80000300800 */
[----:B----4-:R-:W4:Y:S04]  /*18510*/  LDL.LU R5, [R1+0x8] ;  /* 0x0000080001057983 */ /* 0x010f280000300800 */
[----:B------:R-:W2:Y:S01]  /*18520*/  LDL.LU R10, [R1+0xc] ;  /* 0x00000c00010a7983 */ /* 0x000ea20000300800 */
[----:B------:R-:W0:Y:S03]  /*18530*/  S2R R4, SR_TID.X ;  /* 0x0000000000047919 */ /* 0x000e260000002100 */
[----:B------:R-:W-:Y:S01]  /*18540*/  STS.U8 [R0+UR5+0x640], R11 ;  /* 0x0006400b00007988 */ /* 0x000fe20008000005 */
[----:B0-----:R-:W-:-:S04]  /*18550*/  LOP3.LUT R4, R4, 0x3f, RZ, 0xc0, !PT ;  /* 0x0000003f04047812 */ /* 0x001fc800078ec0ff */
[----:B------:R-:W-:-:S05]  /*18560*/  LOP3.LUT R4, R4, 0x10, RZ, 0x3c, !PT ;  /* 0x0000001004047812 */ /* 0x000fca00078e3cff */
[----:B--2---:R-:W-:Y:S04]  /*18570*/  STS.U8 [R4+UR5+0x80], R10 ;  /* 0x0000800a04007988 */ /* 0x004fe80008000005 */
[----:B----4-:R-:W-:Y:S04]  /*18580*/  STS.U8 [R4+UR5+0xc0], R5 ;  /* 0x0000c00504007988 */ /* 0x010fe80008000005 */
[----:B------:R-:W-:Y:S04]  /*18590*/  STS.U8 [R4+UR5+0x280], R22 ;  /* 0x0002801604007988 */ /* 0x000fe80008000005 */
[----:B------:R-:W-:Y:S04]  /*185a0*/  STS.U8 [R4+UR5+0x2c0], R20 ;  /* 0x0002c01404007988 */ /* 0x000fe80008000005 */
[----:B------:R-:W-:Y:S04]  /*185b0*/  STS.U8 [R4+UR5+0x480], R6 ;  /* 0x0004800604007988 */ /* 0x000fe80008000005 */
[----:B------:R-:W-:Y:S04]  /*185c0*/  STS.U8 [R4+UR5+0x4c0], R7 ;  /* 0x0004c00704007988 */ /* 0x000fe80008000005 */
[----:B------:R-:W-:Y:S04]  /*185d0*/  STS.U8 [R4+UR5+0x680], R12 ;  /* 0x0006800c04007988 */ /* 0x000fe80008000005 */
[----:B------:R0:W-:Y:S04]  /*185e0*/  STS.U8 [R4+UR5+0x6c0], R13 ;  /* 0x0006c00d04007988 */ /* 0x0001e80008000005 */
[----:B0-----:R-:W2:Y:S01]  /*185f0*/  LDL R4, [R1+0x5f0] ;  /* 0x0005f00001047983 */ /* 0x001ea20000100800 */
[----:B------:R-:W-:-:S02]  /*18600*/  LOP3.LUT R5, R0, 0x20, RZ, 0x3c, !PT ;  /* 0x0000002000057812 */ /* 0x000fc400078e3cff */
[----:B------:R-:W-:-:S03]  /*18610*/  LOP3.LUT R0, R0, 0x30, RZ, 0x3c, !PT ;  /* 0x0000003000007812 */ /* 0x000fc600078e3cff */
[----:B---3--:R0:W-:Y:S04]  /*18620*/  STS.U8 [R5+UR5+0x100], R26 ;  /* 0x0001001a05007988 */ /* 0x0081e80008000005 */
        /* <DEDUP_REMOVED lines=14> */
[----:B------:R-:W-:Y:S01]  /*18710*/  STS.U8 [R0+UR5+0x7c0], R25 ;  /* 0x0007c01900007988 */ /* 0x000fe20008000005 */
[----:B------:R-:W-:Y:S06]  /*18720*/  BAR.SYNC.DEFER_BLOCKING 0x0 ;  /* 0x0000000000007b1d */ /* 0x000fec0000010000 */
[----:B0-----:R-:W3:Y:S04]  /*18730*/  LDL.LU R26, [R1+0x10] ;  /* 0x00001000011a7983 */ /* 0x001ee80000300800 */
[----:B-1----:R-:W4:Y:S04]  /*18740*/  LDL.LU R27, [R1+0x14] ;  /* 0x00001400011b7983 */ /* 0x002f280000300800 */
[----:B--2---:R-:W0:Y:S04]  /*18750*/  LDSM.16.M88.4 R8, [R4+UR5] ;  /* 0x000000050408783b */ /* 0x004e280008000200 */
[----:B------:R-:W1:Y:S04]  /*18760*/  LDSM.16.M88.4 R16, [R4+UR5+0x200] ;  /* 0x000200050410783b */ /* 0x000e680008000200 */
[----:B0-----:R-:W-:Y:S04]  /*18770*/  STL.64 [R1+0x2a0], R8 ;  /* 0x0002a00801007387 */ /* 0x001fe80000100a00 */
[----:B------:R0:W-:Y:S04]  /*18780*/  STL.64 [R1+0x2a8], R10 ;  /* 0x0002a80a01007387 */ /* 0x0001e80000100a00 */
[----:B-1----:R-:W-:Y:S04]  /*18790*/  STL.64 [R1+0x2b0], R16 ;  /* 0x0002b01001007387 */ /* 0x002fe80000100a00 */
[----:B------:R-:W-:Y:S01]  /*187a0*/  STL.64 [R1+0x2b8], R18 ;  /* 0x0002b81201007387 */ /* 0x000fe20000100a00 */
[----:B0-----:R-:W-:-:S02]  /*187b0*/  IMAD.MOV.U32 R10, RZ, RZ, R16 ;  /* 0x000000ffff0a7224 */ /* 0x001fc400078e0010 */
[----:B------:R-:W-:Y:S02]  /*187c0*/  IMAD.MOV.U32 R11, RZ, RZ, R17 ;  /* 0x000000ffff0b7224 */ /* 0x000fe400078e0011 */
[----:B------:R-:W0:Y:S04]  /*187d0*/  LDSM.16.M88.4 R16, [R4+UR5+0x400] ;  /* 0x000400050410783b */ /* 0x000e280008000200 */
[----:B------:R-:W1:Y:S01]  /*187e0*/  LDSM.16.M88.4 R4, [R4+UR5+0x600] ;  /* 0x000600050404783b */ /* 0x000e620008000200 */
[----:B------:R-:W-:Y:S02]  /*187f0*/  IMAD.MOV.U32 R12, RZ, RZ, R8 ;  /* 0x000000ffff0c7224 */ /* 0x000fe400078e0008 */
[----:B------:R-:W-:Y:S01]  /*18800*/  IMAD.MOV.U32 R0, RZ, RZ, R9 ;  /* 0x000000ffff007224 */ /* 0x000fe200078e0009 */
[----:B0-----:R-:W-:Y:S04]  /*18810*/  STL.64 [R1+0x2c0], R16 ;  /* 0x0002c01001007387 */ /* 0x001fe80000100a00 */
[----:B------:R-:W-:Y:S04]  /*18820*/  STL.64 [R1+0x2c8], R18 ;  /* 0x0002c81201007387 */ /* 0x000fe80000100a00 */
[----:B-1----:R0:W-:Y:S04]  /*18830*/  STL.64 [R1+0x2d0], R4 ;  /* 0x0002d00401007387 */ /* 0x0021e80000100a00 */
[----:B------:R3:W-:Y:S01]  /*18840*/  STL.64 [R1+0x2d8], R6 ;  /* 0x0002d80601007387 */ /* 0x0007e20000100a00 */
[----:B------:R-:W-:-:S03]  /*18850*/  IMAD.MOV.U32 R3, RZ, RZ, R5 ;  /* 0x000000ffff037224 */ /* 0x000fc600078e0005 */
[----:B------:R-:W2:Y:S01]  /*18860*/  LDL.LU.64 R20, [R1+0x1f0] ;  /* 0x0001f00001147983 */ /* 0x000ea20000300a00 */
[----:B------:R-:W-:-:S03]  /*18870*/  IMAD.MOV.U32 R2, RZ, RZ, R4 ;  /* 0x000000ffff027224 */ /* 0x000fc600078e0004 */
[----:B------:R-:W2:Y:S01]  /*18880*/  LDL.LU.64 R22, [R1+0x1f8] ;  /* 0x0001f80001167983 */ /* 0x000ea20000300a00 */
[----:B------:R-:W-:Y:S02]  /*18890*/  IMAD.MOV.U32 R8, RZ, RZ, R16 ;  /* 0x000000ffff087224 */ /* 0x000fe400078e0010 */
[----:B------:R-:W-:Y:S01]  /*188a0*/  IMAD.MOV.U32 R9, RZ, RZ, R17 ;  /* 0x000000ffff097224 */ /* 0x000fe200078e0011 */
[----:B0-----:R-:W-:Y:S02]  /*188b0*/  F2FP.F16.E4M3.UNPACK_B R5, R15 ;  /* 0x0000000fff05723e */ /* 0x001fe400020006ff */
[----:B------:R-:W-:Y:S01]  /*188c0*/  F2FP.F16.E4M3.UNPACK_B R4, R14 ;  /* 0x0000000eff04723e */ /* 0x000fe200020006ff */
[----:B------:R-:W2:Y:S04]  /*188d0*/  LDL.LU R15, [R1+0x28] ;  /* 0x00002800010f7983 */ /* 0x000ea80000300800 */
[----:B------:R-:W2:Y:S01]  /*188e0*/  LDL.LU R14, [R1+0x34] ;  /* 0x00003400010e7983 */ /* 0x000ea20000300800 */
[----:B------:R-:W-:-:S03]  /*188f0*/  F2FP.F16.E4M3.UNPACK_B R16, R12 ;  /* 0x0000000cff10723e */ /* 0x000fc600020006ff */
[----:B------:R-:W2:Y:S01]  /*18900*/  LDL.LU R28, [R1+0x30] ;  /* 0x00003000011c7983 */ /* 0x000ea20000300800 */
[----:B------:R-:W-:-:S03]  /*18910*/  F2FP.F16.E4M3.UNPACK_B R17, R0 ;  /* 0x00000000ff11723e */ /* 0x000fc600020006ff */
[----:B------:R-:W2:Y:S04]  /*18920*/  LDL.LU R12, [R1+0x3c] ;  /* 0x00003c00010c7983 */ /* 0x000ea80000300800 */
[----:B------:R-:W2:Y:S04]  /*18930*/  LDL.LU R0, [R1+0x38] ;  /* 0x0000380001007983 */ /* 0x000ea80000300800 */
[----:B------:R-:W2:Y:S04]  /*18940*/  LDL.LU R29, [R1+0x84] ;  /* 0x00008400011d7983 */ /* 0x000ea80000300800 */
[----:B------:R-:W2:Y:S04]  /*18950*/  LDL.LU R19, [R1+0x80] ;  /* 0x0000800001137983 */ /* 0x000ea80000300800 */
[----:B------:R-:W2:Y:S04]  /*18960*/  LDL.LU R18, [R1+0x8c] ;  /* 0x00008c0001127983 */ /* 0x000ea80000300800 */
[----:B------:R-:W2:Y:S01]  /*18970*/  LDL.LU R13, [R1+0x88] ;  /* 0x00008800010d7983 */ /* 0x000ea20000300800 */
[----:B---3--:R-:W-:-:S02]  /*18980*/  F2FP.F16.E4M3.UNPACK_B R6, R26 ;  /* 0x0000001aff06723e */ /* 0x008fc400020006ff */
[----:B----4-:R-:W-:Y:S01]  /*18990*/  F2FP.F16.E4M3.UNPACK_B R7, R27 ;  /* 0x0000001bff07723e */ /* 0x010fe200020006ff */
[----:B--2---:R-:W-:Y:S04]  /*189a0*/  STL.64 [R1+0x16c0], R14 ;  /* 0x0016c00e01007387 */ /* 0x004fe80000100a00 */
[----:B------:R0:W-:Y:S04]  /*189b0*/  STL.64 [R1+0x16b8], R12 ;  /* 0x0016b80c01007387 */ /* 0x0001e80000100a00 */
[----:B0-----:R-:W2:Y:S04]  /*189c0*/  LDL.LU.64 R12, [R1+0x1b0] ;  /* 0x0001b000010c7983 */ /* 0x001ea80000300a00 */
[----:B------:R-:W2:Y:S04]  /*189d0*/  LDL.LU.64 R14, [R1+0x1b8] ;  /* 0x0001b800010e7983 */ /* 0x000ea80000300a00 */
[----:B------:R-:W3:Y:S04]  /*189e0*/  LDL.LU R26, [R1+0x94] ;  /* 0x00009400011a7983 */ /* 0x000ee80000300800 */
[----:B------:R-:W3:Y:S01]  /*189f0*/  LDL.LU R27, [R1+0x90] ;  /* 0x00009000011b7983 */ /* 0x000ee20000300800 */
[----:B------:R-:W-:Y:S01]  /*18a00*/  HMMA.16816.F32 R20, R4, R16, R20 ;  /* 0x000000100414723c */ /* 0x000fe20000001814 */
[----:B------:R-:W-:-:S02]  /*18a10*/  F2FP.F16.E4M3.UNPACK_B R10, R10 ;  /* 0x0000000aff0a723e */ /* 0x000fc400020006ff */
[----:B------:R-:W-:Y:S02]  /*18a20*/  F2FP.F16.E4M3.UNPACK_B R11, R11 ;  /* 0x0000000bff0b723e */ /* 0x000fe400020006ff */
[----:B------:R-:W-:Y:S02]  /*18a30*/  F2FP.F16.E4M3.UNPACK_B R8, R8 ;  /* 0x00000008ff08723e */ /* 0x000fe400020006ff */
[----:B------:R-:W-:Y:S01]  /*18a40*/  F2FP.F16.E4M3.UNPACK_B R9, R9 ;  /* 0x00000009ff09723e */ /* 0x000fe200020006ff */
[----:B---3--:R0:W-:Y:S04]  /*18a50*/  STL.64 [R1+0x1690], R26 ;  /* 0x0016901a01007387 */ /* 0x0081e80000100a00 */
[----:B------:R-:W3:Y:S04]  /*18a60*/  LDL.LU.64 R24, [R1+0x170] ;  /* 0x0001700001187983 */ /* 0x000ee80000300a00 */
[----:B0-----:R-:W3:Y:S07]  /*18a70*/  LDL.LU.64 R26, [R1+0x178] ;  /* 0x00017800011a7983 */ /* 0x001eee0000300a00 */
[----:B------:R-:W-:Y:S04]  /*18a80*/  STL.64 [R1+0x15a8], R22 ;  /* 0x0015a81601007387 */ /* 0x000fe80000100a00 */
[----:B------:R2:W-:Y:S02]  /*18a90*/  STL.64 [R1+0x15a0], R20 ;  /* 0x0015a01401007387 */ /* 0x0005e40000100a00 */
[----:B--2---:R-:W-:Y:S02]  /*18aa0*/  HMMA.16816.F32 R20, R4, R10, R12 ;  /* 0x0000000a0414723c */ /* 0x004fe4000000180c */
[----:B------:R-:W2:Y:S04]  /*18ab0*/  LDL.LU.64 R12, [R1+0x140] ;  /* 0x00014000010c7983 */ /* 0x000ea80000300a00 */
[----:B------:R-:W2:-:S15]  /*18ac0*/  LDL.LU.64 R14, [R1+0x148] ;  /* 0x00014800010e7983 */ /* 0x000e9e0000300a00 */
[----:B------:R-:W-:-:S02]  /*18ad0*/  NOP ;  /* 0x0000000000007918 */ /* 0x000fc40000000000 */
[----:B------:R-:W-:Y:S04]  /*18ae0*/  STL.64 [R1+0x70], R20 ;  /* 0x0000701401007387 */ /* 0x000fe80000100a00 */
[----:B------:R3:W-:Y:S04]  /*18af0*/  STL.64 [R1+0x78], R22 ;  /* 0x0000781601007387 */ /* 0x0007e80000100a00 */
[----:B------:R-:W-:Y:S04]  /*18b00*/  STL.64 [R1+0x16b0], R10 ;  /* 0x0016b00a01007387 */ /* 0x000fe80000100a00 */
[----:B------:R0:W-:Y:S01]  /*18b10*/  STL.64 [R1+0x16a8], R8 ;  /* 0x0016a80801007387 */ /* 0x0001e20000100a00 */
[----:B---3--:R-:W-:-:S15]  /*18b20*/  HMMA.16816.F32 R20, R4, R8, R24 ;  /* 0x000000080414723c */ /* 0x008fde0000001818 */
[----:B------:R-:W-:-:S08]  /*18b30*/  NOP ;  /* 0x0000000000007918 */ /* 0x000fd00000000000 */
[----:B------:R-:W-:Y:S04]  /*18b40*/  STL.64 [R1+0x60], R20 ;  /* 0x0000601401007387 */ /* 0x000fe80000100a00 */
[----:B------:R-:W-:Y:S04]  /*18b50*/  STL.64 [R1+0x68], R22 ;  /* 0x0000681601007387 */ /* 0x000fe80000100a00 */
[----:B0-----:R-:W3:Y:S04]  /*18b60*/  LDL.LU.64 R8, [R1+0x280] ;  /* 0x0002800001087983 */ /* 0x001ee80000300a00 */
[----:B------:R-:W3:Y:S04]  /*18b70*/  LDL.LU.64 R10, [R1+0x288] ;  /* 0x00028800010a7983 */ /* 0x000ee80000300a00 */
[----:B------:R-:W4:Y:S04]  /*18b80*/  LDL.LU.64 R24, [R1+0x1c0] ;  /* 0x0001c00001187983 */ /* 0x000f280000300a00 */
[----:B------:R-:W3:Y:S01]  /*18b90*/  LDL.LU.64 R26, [R1+0x1c8] ;  /* 0x0001c800011a7983 */ /* 0x000ee20000300a00 */
[----:B------:R-:W-:-:S02]  /*18ba0*/  F2FP.F16.E4M3.UNPACK_B R2, R2 ;  /* 0x00000002ff02723e */ /* 0x000fc400020006ff */
[----:B------:R-:W-:-:S07]  /*18bb0*/  F2FP.F16.E4M3.UNPACK_B R3, R3 ;  /* 0x00000003ff03723e */ /* 0x000fce00020006ff */
[----:B--2---:R-:W-:Y:S01]  /*18bc0*/  HMMA.16816.F32 R4, R4, R2, R12 ;  /* 0x000000020404723c */ /* 0x004fe2000000180c */
[----:B---3--:R-:W-:Y:S04]  /*18bd0*/  STL.64 [R1+0x16a0], R26 ;  /* 0x0016a01a01007387 */ /* 0x008fe80000100a00 */
[----:B----4-:R0:W-:Y:S04]  /*18be0*/  STL.64 [R1+0x1698], R24 ;  /* 0x0016981801007387 */ /* 0x0101e80000100a00 */
[----:B0-----:R-:W2:Y:S04]  /*18bf0*/  LDL.LU.64 R24, [R1+0x270] ;  /* 0x0002700001187983 */ /* 0x001ea80000300a00 */
[----:B------:R-:W2:Y:S04]  /*18c00*/  LDL.LU.64 R26, [R1+0x278] ;  /* 0x00027800011a7983 */ /* 0x000ea80000300a00 */
[----:B------:R-:W3:Y:S04]  /*18c10*/  LDL.LU.64 R20, [R1+0xa0] ;  /* 0x0000a00001147983 */ /* 0x000ee80000300a00 */
[----:B------:R-:W3:Y:S04]  /*18c20*/  LDL.LU.64 R22, [R1+0xa8] ;  /* 0x0000a80001167983 */ /* 0x000ee80000300a00 */
[----:B------:R-:W4:Y:S04]  /*18c30*/  LDL.LU.64 R14, [R1+0x16c0] ;  /* 0x0016c000010e7983 */ /* 0x000f280000300a00 */
[----:B------:R-:W2:Y:S04]  /*18c40*/  LDL.LU.64 R12, [R1+0x16b8] ;  /* 0x0016b800010c7983 */ /* 0x000ea80000300a00 */
[----:B------:R0:W-:Y:S04]  /*18c50*/  STL.64 [R1+0x40], R4 ;  /* 0x0000400401007387 */ /* 0x0001e80000100a00 */
[----:B------:R1:W-:Y:S04]  /*18c60*/  STL.64 [R1+0x48], R6 ;  /* 0x0000480601007387 */ /* 0x0003e80000100a00 */
[----:B0-----:R-:W3:Y:S04]  /*18c70*/  LDL.LU R5, [R1+0x20] ;  /* 0x0000200001057983 */ /* 0x001ee80000300800 */
[----:B-1----:R-:W3:Y:S04]  /*18c80*/  LDL.LU R6, [R1+0x1c] ;  /* 0x00001c0001067983 */ /* 0x002ee80000300800 */
[----:B------:R-:W4:Y:S01]  /*18c90*/  LDL.LU R7, [R1+0x2c] ;  /* 0x00002c0001077983 */ /* 0x000f220000300800 */
[----:B---3--:R-:W-:-:S02]  /*18ca0*/  IMAD R4, R6, 0x100, R5 ;  /* 0x0000010006047824 */ /* 0x008fc400078e0205 */
[----:B----4-:R-:W-:Y:S02]  /*18cb0*/  IMAD R5, R15, 0x100, R7 ;  /* 0x000001000f057824 */ /* 0x010fe400078e0207 */
[----:B------:R-:W-:Y:S02]  /*18cc0*/  IMAD R6, R28, 0x100, R14 ;  /* 0x000001001c067824 */ /* 0x000fe400078e020e */
[----:B--2---:R-:W-:Y:S01]  /*18cd0*/  IMAD R7, R0, 0x100, R12 ;  /* 0x0000010000077824 */ /* 0x004fe200078e020c */
[----:B------:R-:W-:Y:S02]  /*18ce0*/  F2FP.F16.E4M3.UNPACK_B R4, R4 ;  /* 0x00000004ff04723e */ /* 0x000fe400020006ff */
[----:B------:R-:W-:Y:S02]  /*18cf0*/  F2FP.F16.E4M3.UNPACK_B R5, R5 ;  /* 0x00000005ff05723e */ /* 0x000fe400020006ff */
[----:B------:R-:W-:Y:S02]  /*18d00*/  F2FP.F16.E4M3.UNPACK_B R6, R6 ;  /* 0x00000006ff06723e */ /* 0x000fe400020006ff */
[----:B------:R-:W-:Y:S01]  /*18d10*/  F2FP.F16.E4M3.UNPACK_B R7, R7 ;  /* 0x00000007ff07723e */ /* 0x000fe200020006ff */
[----:B------:R-:W2:Y:S04]  /*18d20*/  LDL.LU R12, [R1+0x9c] ;  /* 0x00009c00010c7983 */ /* 0x000ea80000300800 */
[----:B------:R-:W2:Y:S02]  /*18d30*/  LDL.LU R0, [R1+0x98] ;  /* 0x0000980001007983 */ /* 0x000ea40000300800 */
[----:B------:R-:W-:-:S15]  /*18d40*/  HMMA.16816.F32 R8, R4, R16, R8 ;  /* 0x000000100408723c */ /* 0x000fde0000001808 */
[----:B------:R-:W-:-:S08]  /*18d50*/  NOP ;  /* 0x0000000000007918 */ /* 0x000fd00000000000 */
[----:B------:R-:W-:Y:S04]  /*18d60*/  STL.64 [R1+0x30], R8 ;  /* 0x0000300801007387 */ /* 0x000fe80000100a00 */
[----:B------:R0:W-:Y:S04]  /*18d70*/  STL.64 [R1+0x38], R10 ;  /* 0x0000380a01007387 */ /* 0x0001e80000100a00 */
[----:B0-----:R-:W3:Y:S04]  /*18d80*/  LDL.LU.64 R10, [R1+0x16b0] ;  /* 0x0016b000010a7983 */ /* 0x001ee80000300a00 */
[----:B------:R-:W4:Y:S01]  /*18d90*/  LDL.LU.64 R8, [R1+0x16a8] ;  /* 0x0016a80001087983 */ /* 0x000f220000300a00 */
[----:B---3--:R-:W-:-:S15]  /*18da0*/  HMMA.16816.F32 R24, R4, R10, R24 ;  /* 0x0000000a0418723c */ /* 0x008fde0000001818 */
[----:B------:R-:W-:-:S08]  /*18db0*/  NOP ;  /* 0x0000000000007918 */ /* 0x000fd00000000000 */
[----:B------:R-:W-:Y:S04]  /*18dc0*/  STL.64 [R1+0x20], R24 ;  /* 0x0000201801007387 */ /* 0x000fe80000100a00 */
[----:B------:R0:W-:Y:S04]  /*18dd0*/  STL.64 [R1+0x28], R26 ;  /* 0x0000281a01007387 */ /* 0x0001e80000100a00 */
[----:B0-----:R-:W4:Y:S04]  /*18de0*/  LDL.LU.64 R26, [R1+0x16a0] ;  /* 0x0016a000011a7983 */ /* 0x001f280000300a00 */
[----:B------:R-:W4:Y:S02]  /*18df0*/  LDL.LU.64 R24, [R1+0x1698] ;  /* 0x0016980001187983 */ /* 0x000f240000300a00 */
[----:B----4-:R-:W-:-:S15]  /*18e00*/  HMMA.16816.F32 R24, R4, R8, R24 ;  /* 0x000000080418723c */ /* 0x010fde0000001818 */
[----:B------:R-:W-:-:S08]  /*18e10*/  NOP ;  /* 0x0000000000007918 */ /* 0x000fd00000000000 */
[----:B------:R-:W-:Y:S04]  /*18e20*/  STL.64 [R1+0x50], R24 ;  /* 0x0000501801007387 */ /* 0x000fe80000100a00 */
[----:B------:R0:W-:Y:S04]  /*18e30*/  STL.64 [R1+0x58], R26 ;  /* 0x0000581a01007387 */ /* 0x0001e80000100a00 */
[----:B0-----:R-:W3:Y:S04]  /*18e40*/  LDL.LU.64 R26, [R1+0x1690] ;  /* 0x00169000011a7983 */ /* 0x001ee80000300a00 */
[----:B------:R-:W-:Y:S04]  /*18e50*/  STL.64 [R1+0x1688], R10 ;  /* 0x0016880a01007387 */ /* 0x000fe80000100a00 */
[----:B------:R0:W-:Y:S02]  /*18e60*/  STL.64 [R1+0x1680], R8 ;  /* 0x0016800801007387 */ /* 0x0001e40000100a00 */
[----:B0-----:R-:W-:-:S15]  /*18e70*/  HMMA.16816.F32 R8, R4, R2, R20 ;  /* 0x000000020408723c */ /* 0x001fde0000001814 */
[----:B------:R-:W-:-:S08]  /*18e80*/  NOP ;  /* 0x0000000000007918 */ /* 0x000fd00000000000 */
[----:B------:R0:W-:Y:S04]  /*18e90*/  STL.64 [R1+0x10], R8 ;  /* 0x0000100801007387 */ /* 0x0001e80000100a00 */
[----:B------:R1:W-:Y:S04]  /*18ea0*/  STL.64 [R1+0x18], R10 ;  /* 0x0000180a01007387 */ /* 0x0003e80000100a00 */
[----:B0-----:R-:W4:Y:S04]  /*18eb0*/  LDL.LU.64 R8, [R1+0x260] ;  /* 0x0002600001087983 */ /* 0x001f280000300a00 */
[----:B-1----:R-:W4:Y:S04]  /*18ec0*/  LDL.LU.64 R10, [R1+0x268] ;  /* 0x00026800010a7983 */ /* 0x002f280000300a00 */
[----:B------:R-:W2:Y:S01]  /*18ed0*/  LDL.LU.64 R24, [R1+0x160] ;  /* 0x0001600001187983 */ /* 0x000ea20000300a00 */
[----:B---3--:R-:W-:-:S03]  /*18ee0*/  IMAD R6, R27, 0x100, R26 ;  /* 0x000001001b067824 */ /* 0x008fc600078e021a */
[----:B------:R-:W3:Y:S01]  /*18ef0*/  LDL.LU.64 R26, [R1+0x168] ;  /* 0x00016800011a7983 */ /* 0x000ee20000300a00 */
[----:B------:R-:W-:-:S03]  /*18f00*/  IMAD R4, R19, 0x100, R29 ;  /* 0x0000010013047824 */ /* 0x000fc600078e021d */
[----:B---3--:R-:W-:Y:S04]  /*18f10*/  STL.64 [R1+0x1678], R26 ;  /* 0x0016781a01007387 */ /* 0x008fe80000100a00 */
[----:B--2---:R0:W-:Y:S04]  /*18f20*/  STL.64 [R1+0x1670], R24 ;  /* 0x0016701801007387 */ /* 0x0041e80000100a00 */
[----:B0-----:R-:W2:Y:S04]  /*18f30*/  LDL.LU.64 R24, [R1+0x190] ;  /* 0x0001900001187983 */ /* 0x001ea80000300a00 */
[----:B------:R-:W2:Y:S04]  /*18f40*/  LDL.LU.64 R26, [R1+0x198] ;  /* 0x00019800011a7983 */ /* 0x000ea80000300a00 */
[----:B------:R-:W3:Y:S04]  /*18f50*/  LDL.LU.64 R20, [R1+0x130] ;  /* 0x0001300001147983 */ /* 0x000ee80000300a00 */
[----:B------:R-:W3:Y:S04]  /*18f60*/  LDL.LU.64 R22, [R1+0x138] ;  /* 0x0001380001167983 */ /* 0x000ee80000300a00 */
[----:B------:R-:W3:Y:S04]  /*18f70*/  LDL.LU R14, [R1+0xc4] ;  /* 0x0000c400010e7983 */ /* 0x000ee80000300800 */
[----:B------:R-:W3:Y:S04]  /*18f80*/  LDL.LU R29, [R1+0xc0] ;  /* 0x0000c000011d7983 */ /* 0x000ee80000300800 */
[----:B------:R-:W2:Y:S01]  /*18f90*/  LDL.LU R15, [R1+0xd8] ;  /* 0x0000d800010f7983 */ /* 0x000ea20000300800 */
[----:B------:R-:W-:-:S02]  /*18fa0*/  IMAD R5, R13, 0x100, R18 ;  /* 0x000001000d057824 */ /* 0x000fc400078e0212 */
[----:B------:R-:W-:Y:S01]  /*18fb0*/  IMAD R7, R0, 0x100, R12 ;  /* 0x0000010000077824 */ /* 0x000fe200078e020c */
[----:B------:R-:W-:Y:S02]  /*18fc0*/  F2FP.F16.E4M3.UNPACK_B R4, R4 ;  /* 0x00000004ff04723e */ /* 0x000fe400020006ff */
[----:B------:R-:W-:Y:S02]  /*18fd0*/  F2FP.F16.E4M3.UNPACK_B R6, R6 ;  /* 0x00000006ff06723e */ /* 0x000fe400020006ff */
[----:B------:R-:W-:Y:S02]  /*18fe0*/  F2FP.F16.E4M3.UNPACK_B R5, R5 ;  /* 0x00000005ff05723e */ /* 0x000fe400020006ff */
[----:B------:R-:W-:-:S07]  /*18ff0*/  F2FP.F16.E4M3.UNPACK_B R7, R7 ;  /* 0x00000007ff07723e */ /* 0x000fce00020006ff */
[C---:B----4-:R-:W-:Y:S01]  /*19000*/  HMMA.16816.F32 R8, R4.reuse, R16, R8 ;  /* 0x000000100408723c */ /* 0x050fe20000001808 */
[----:B--2---:R-:W-:Y:S04]  /*19010*/  STL [R1+0x1668], R15 ;  /* 0x0016680f01007387 */ /* 0x004fe80000100800 */
[----:B------:R-:W2:Y:S04]  /*19020*/  LDL.LU R28, [R1+0x114] ;  /* 0x00011400011c7983 */ /* 0x000ea80000300800 */
[----:B--2---:R0:W-:Y:S04]  /*19030*/  STL [R1+0x166c], R28 ;  /* 0x00166c1c01007387 */ /* 0x0041e80000100800 */
[----:B------:R-:W2:Y:S04]  /*19040*/  LDL.LU R19, [R1+0x110] ;  /* 0x0001100001137983 */ /* 0x000ea80000300800 */
[----:B------:R-:W4:Y:S04]  /*19050*/  LDL.LU R18, [R1+0x11c] ;  /* 0x00011c0001127983 */ /* 0x000f280000300800 */
[----:B------:R-:W4:Y:S04]  /*19060*/  LDL.LU R13, [R1+0x118] ;  /* 0x00011800010d7983 */ /* 0x000f280000300800 */
[----:B0-----:R-:W2:Y:S04]  /*19070*/  LDL.LU R28, [R1+0xcc] ;  /* 0x0000cc00011c7983 */ /* 0x001ea80000300800 */
[----:B------:R-:W4:Y:S04]  /*19080*/  LDL.LU R15, [R1+0xd4] ;  /* 0x0000d400010f7983 */ /* 0x000f280000300800 */
[----:B------:R-:W-:Y:S04]  /*19090*/  STL.64 [R1], R8 ;  /* 0x0000000801007387 */ /* 0x000fe80000100a00 */
[----:B------:R0:W-:Y:S04]  /*190a0*/  STL.64 [R1+0x8], R10 ;  /* 0x0000080a01007387 */ /* 0x0001e80000100a00 */
[----:B0-----:R-:W3:Y:S04]  /*190b0*/  LDL.LU.64 R10, [R1+0x1688] ;  /* 0x00168800010a7983 */ /* 0x001ee80000300a00 */
[----:B------:R-:W2:Y:S04]  /*190c0*/  LDL.LU.64 R8, [R1+0x1680] ;  /* 0x0016800001087983 */ /* 0x000ea80000300a00 */
[----:B------:R-:W4:Y:S04]  /*190d0*/  LDL.LU R12, [R1+0x324] ;  /* 0x00032400010c7983 */ /* 0x000f280000300800 */
[----:B------:R-:W4:Y:S01]  /*190e0*/  LDL.LU R0, [R1+0x320] ;  /* 0x0003200001007983 */ /* 0x000f220000300800 */
[----:B---3--:R-:W-:-:S15]  /*190f0*/  HMMA.16816.F32 R24, R4, R10, R24 ;  /* 0x0000000a0418723c */ /* 0x008fde0000001818 */
[----:B------:R-:W-:-:S08]  /*19100*/  NOP ;  /* 0x0000000000007918 */ /* 0x000fd00000000000 */
[----:B------:R-:W-:Y:S04]  /*19110*/  STL.64 [R1+0xa0], R24 ;  /* 0x0000a01801007387 */ /* 0x000fe80000100a00 */
[----:B------:R0:W-:Y:S04]  /*19120*/  STL.64 [R1+0xa8], R26 ;  /* 0x0000a81a01007387 */ /* 0x0001e80000100a00 */
[----:B0-----:R-:W3:Y:S04]  /*19130*/  LDL.LU.64 R26, [R1+0x1678] ;  /* 0x00167800011a7983 */ /* 0x001ee80000300a00 */
[----:B------:R-:W3:Y:S04]  /*19140*/  LDL.LU.64 R24, [R1+0x1670] ;  /* 0x0016700001187983 */ /* 0x000ee80000300a00 */
[----:B------:R-:W-:Y:S04]  /*19150*/  STL.64 [R1+0x1660], R10 ;  /* 0x0016600a01007387 */ /* 0x000fe80000100a00 */
[----:B--2---:R-:W-:Y:S01]  /*19160*/  STL.64 [R1+0x1658], R8 ;  /* 0x0016580801007387 */ /* 0x004fe20000100a00 */
[----:B---3--:R-:W-:-:S15]  /*19170*/  HMMA.16816.F32 R24, R4, R8, R24 ;  /* 0x000000080418723c */ /* 0x008fde0000001818 */
[----:B------:R-:W-:-:S08]  /*19180*/  NOP ;  /* 0x0000000000007918 */ /* 0x000fd00000000000 */
[----:B------:R-:W-:Y:S04]  /*19190*/  STL.64 [R1+0x90], R24 ;  /* 0x0000901801007387 */ /* 0x000fe80000100a00 */
[----:B------:R0:W-:Y:S02]  /*191a0*/  STL.64 [R1+0x98], R26 ;  /* 0x0000981a01007387 */ /* 0x0001e40000100a00 */
[----:B0-----:R-:W-:Y:S02]  /*191b0*/  HMMA.16816.F32 R24, R4, R2, R20 ;  /* 0x000000020418723c */ /* 0x001fe40000001814 */
[----:B------:R-:W2:Y:S04]  /*191c0*/  LDL.LU R5, [R1+0xc8] ;  /* 0x0000c80001057983 */ /* 0x000ea80000300800 */
[----:B------:R-:W4:Y:S04]  /*191d0*/  LDL.LU R6, [R1+0xd0] ;  /* 0x0000d00001067983 */ /* 0x000f280000300800 */
[----:B------:R-:W3:Y:S04]  /*191e0*/  LDL.LU R7, [R1+0xdc] ;  /* 0x0000dc0001077983 */ /* 0x000ee80000300800 */
[----:B------:R-:W3:Y:S04]  /*191f0*/  LDL.LU.64 R8, [R1+0x250] ;  /* 0x0002500001087983 */ /* 0x000ee80000300a00 */
[----:B------:R-:W3:Y:S04]  /*19200*/  LDL.LU.64 R10, [R1+0x258] ;  /* 0x00025800010a7983 */ /* 0x000ee80000300a00 */
[----:B------:R-:W2:Y:S04]  /*19210*/  LDL.LU.64 R20, [R1+0xf0] ;  /* 0x0000f00001147983 */ /* 0x000ea80000300a00 */
[----:B------:R-:W4:Y:S01]  /*19220*/  LDL.LU.64 R22, [R1+0xf8] ;  /* 0x0000f80001167983 */ /* 0x000f220000300a00 */
[----:B------:R-:W-:-:S03]  /*19230*/  IMAD R4, R29, 0x100, R14 ;  /* 0x000001001d047824 */ /* 0x000fc600078e020e */
[----:B----4-:R-:W-:Y:S04]  /*19240*/  STL.64 [R1+0x1650], R22 ;  /* 0x0016501601007387 */ /* 0x010fe80000100a00 */
[----:B--2---:R0:W-:Y:S01]  /*19250*/  STL.64 [R1+0x1648], R20 ;  /* 0x0016481401007387 */ /* 0x0041e20000100a00 */
[----:B------:R-:W-:Y:S02]  /*19260*/  IMAD R5, R5, 0x100, R28 ;  /* 0x0000010005057824 */ /* 0x000fe400078e021c */
[----:B------:R-:W-:Y:S01]  /*19270*/  IMAD R6, R6, 0x100, R15 ;  /* 0x0000010006067824 */ /* 0x000fe200078e020f */
[----:B0-----:R-:W2:Y:S04]  /*19280*/  LDL.LU.64 R20, [R1+0x240] ;  /* 0x0002400001147983 */ /* 0x001ea80000300a00 */
[----:B------:R-:W2:Y:S04]  /*19290*/  LDL.LU.64 R22, [R1+0x248] ;  /* 0x0002480001167983 */ /* 0x000ea80000300a00 */
[----:B------:R-:W-:Y:S04]  /*192a0*/  STL.64 [R1+0x1510], R26 ;  /* 0x0015101a01007387 */ /* 0x000fe80000100a00 */
[----:B------:R0:W-:Y:S04]  /*192b0*/  STL.64 [R1+0x1508], R24 ;  /* 0x0015081801007387 */ /* 0x0001e80000100a00 */
[----:B0-----:R-:W4:Y:S04]  /*192c0*/  LDL.LU.64 R24, [R1+0x1a0] ;  /* 0x0001a00001187983 */ /* 0x001f280000300a00 */
[----:B------:R-:W4:Y:S04]  /*192d0*/  LDL.LU.64 R26, [R1+0x1a8] ;  /* 0x0001a800011a7983 */ /* 0x000f280000300a00 */
[----:B------:R-:W4:Y:S04]  /*192e0*/  LDL.LU R14, [R1+0x32c] ;  /* 0x00032c00010e7983 */ /* 0x000f280000300800 */
[----:B------:R-:W4:Y:S04]  /*192f0*/  LDL.LU R29, [R1+0x328] ;  /* 0x00032800011d7983 */ /* 0x000f280000300800 */
[----:B------:R-:W4:Y:S04]  /*19300*/  LDL.LU R28, [R1+0x166c] ;  /* 0x00166c00011c7983 */ /* 0x000f280000300800 */
[----:B------:R-:W3:Y:S01]  /*19310*/  LDL.LU R15, [R1+0x1668] ;  /* 0x00166800010f7983 */ /* 0x000ee20000300800 */
[----:B------:R-:W-:-:S02]  /*19320*/  F2FP.F16.E4M3.UNPACK_B R4, R4 ;  /* 0x00000004ff04723e */ /* 0x000fc400020006ff */
[----:B------:R-:W-:Y:S02]  /*19330*/  F2FP.F16.E4M3.UNPACK_B R5, R5 ;  /* 0x00000005ff05723e */ /* 0x000fe400020006ff */
[----:B------:R-:W-:Y:S01]  /*19340*/  F2FP.F16.E4M3.UNPACK_B R6, R6 ;  /* 0x00000006ff06723e */ /* 0x000fe200020006ff */
[----:B---3--:R-:W-:-:S05]  /*19350*/  IMAD R7, R15, 0x100, R7 ;  /* 0x000001000f077824 */ /* 0x008fca00078e0207 */
[----:B------:R-:W-:-:S07]  /*19360*/  F2FP.F16.E4M3.UNPACK_B R7, R7 ;  /* 0x00000007ff07723e */ /* 0x000fce00020006ff */
[----:B------:R-:W-:-:S15]  /*19370*/  HMMA.16816.F32 R8, R4, R16, R8 ;  /* 0x000000100408723c */ /* 0x000fde0000001808 */
[----:B------:R-:W-:-:S08]  /*19380*/  NOP ;  /* 0x0000000000007918 */ /* 0x000fd00000000000 */
[----:B------:R-:W-:Y:S04]  /*19390*/  STL.64 [R1+0x80], R8 ;  /* 0x0000800801007387 */ /* 0x000fe80000100a00 */
[----:B------:R0:W-:Y:S04]  /*193a0*/  STL.64 [R1+0x88], R10 ;  /* 0x0000880a01007387 */ /* 0x0001e80000100a00 */
[----:B0-----:R-:W2:Y:S04]  /*193b0*/  LDL.LU.64 R10, [R1+0x1660] ;  /* 0x00166000010a7983 */ /* 0x001ea80000300a00 */
[----:B------:R-:W4:Y:S01]  /*193c0*/  LDL.LU.64 R8, [R1+0x1658] ;  /* 0x0016580001087983 */ /* 0x000f220000300a00 */
[----:B--2---:R-:W-:-:S15]  /*193d0*/  HMMA.16816.F32 R20, R4, R10, R20 ;  /* 0x0000000a0414723c */ /* 0x004fde0000001814 */
[----:B------:R-:W-:-:S08]  /*193e0*/  NOP ;  /* 0x0000000000007918 */ /* 0x000fd00000000000 */
[----:B------:R-:W-:Y:S04]  /*193f0*/  STL.64 [R1+0xc0], R20 ;  /* 0x0000c01401007387 */ /* 0x000fe80000100a00 */
[----:B------:R0:W-:Y:S04]  /*19400*/  STL.64 [R1+0xc8], R22 ;  /* 0x0000c81601007387 */ /* 0x0001e80000100a00 */
[----:B0-----:R-:W2:Y:S04]  /*19410*/  LDL.LU.64 R22, [R1+0x1650] ;  /* 0x0016500001167983 */ /* 0x001ea80000300a00 */
[----:B------:R-:W2:Y:S01]  /*19420*/  LDL.LU.64 R20, [R1+0x1648] ;  /* 0x0016480001147983 */ /* 0x000ea20000300a00 */
[----:B----4-:R-:W-:Y:S03]  /*19430*/  HMMA.16816.F32 R24, R4, R8, R24 ;  /* 0x000000080418723c */ /* 0x010fe60000001818 */
[----:B------:R-:W-:Y:S04]  /*19440*/  STL.64 [R1+0x1640], R10 ;  /* 0x0016400a01007387 */ /* 0x000fe80000100a00 */
[----:B------:R2:W-:-:S15]  /*19450*/  STL.64 [R1+0x1638], R8 ;  /* 0x0016380801007387 */ /* 0x0005de0000100a00 */
[----:B------:R-:W-:-:S01]  /*19460*/  NOP ;  /* 0x0000000000007918 */ /* 0x000fc20000000000 */
[----:B------:R-:W-:Y:S04]  /*19470*/  STL.64 [R1+0x100], R24 ;  /* 0x0001001801007387 */ /* 0x000fe80000100a00 */
[----:B------:R-:W-:Y:S01]  /*19480*/  STL.64 [R1+0x108], R26 ;  /* 0x0001081a01007387 */ /* 0x000fe20000100a00 */
[----:B--2---:R-:W-:-:S15]  /*19490*/  HMMA.16816.F32 R8, R4, R2, R20 ;  /* 0x000000020408723c */ /* 0x004fde0000001814 */
[----:B------:R-:W-:-:S08]  /*194a0*/  NOP ;  /* 0x0000000000007918 */ /* 0x000fd00000000000 */
[----:B------:R0:W-:Y:S04]  /*194b0*/  STL.64 [R1+0xd0], R8 ;  /* 0x0000d00801007387 */ /* 0x0001e80000100a00 */
[----:B------:R1:W-:Y:S04]  /*194c0*/  STL.64 [R1+0xd8], R10 ;  /* 0x0000d80a01007387 */ /* 0x0003e80000100a00 */
[----:B0-----:R-:W2:Y:S04]  /*194d0*/  LDL.LU.64 R8, [R1+0x230] ;  /* 0x0002300001087983 */ /* 0x001ea80000300a00 */
[----:B-1----:R-:W2:Y:S04]  /*194e0*/  LDL.LU.64 R10, [R1+0x238] ;  /* 0x00023800010a7983 */ /* 0x002ea80000300a00 */
[----:B------:R-:W3:Y:S01]  /*194f0*/  LDL.LU R23, [R1+0x354] ;  /* 0x0003540001177983 */ /* 0x000ee20000300800 */
[----:B------:R-:W-:-:S02]  /*19500*/  IMAD R4, R19, 0x100, R28 ;  /* 0x0000010013047824 */ /* 0x000fc400078e021c */
[----:B------:R-:W-:Y:S02]  /*19510*/  IMAD R5, R13, 0x100, R18 ;  /* 0x000001000d057824 */ /* 0x000fe400078e0212 */
[----:B------:R-:W-:Y:S02]  /*19520*/  IMAD R6, R0, 0x100, R12 ;  /* 0x0000010000067824 */ /* 0x000fe400078e020c */
[----:B------:R-:W-:Y:S01]  /*19530*/  IMAD R7, R29, 0x100, R14 ;  /* 0x000001001d077824 */ /* 0x000fe200078e020e */
[----:B------:R-:W-:Y:S02]  /*19540*/  F2FP.F16.E4M3.UNPACK_B R4, R4 ;  /* 0x00000004ff04723e */ /* 0x000fe400020006ff */
[----:B------:R-:W-:Y:S02]  /*19550*/  F2FP.F16.E4M3.UNPACK_B R5, R5 ;  /* 0x00000005ff05723e */ /* 0x000fe400020006ff */
[----:B------:R-:W-:Y:S02]  /*19560*/  F2FP.F16.E4M3.UNPACK_B R6, R6 ;  /* 0x00000006ff06723e */ /* 0x000fe400020006ff */
[----:B------:R-:W-:-:S07]  /*19570*/  F2FP.F16.E4M3.UNPACK_B R7, R7 ;  /* 0x00000007ff07723e */ /* 0x000fce00020006ff */
[----:B--2---:R-:W-:Y:S01]  /*19580*/  HMMA.16816.F32 R8, R4, R16, R8 ;  /* 0x000000100408723c */ /* 0x004fe20000001808 */
[----:B---3--:R0:W-:Y:S04]  /*19590*/  STL [R1+0x1600], R23 ;  /* 0x0016001701007387 */ /* 0x0081e80000100800 */
[----:B------:R-:W2:Y:S04]  /*195a0*/  LDL.LU R28, [R1+0x350] ;  /* 0x00035000011c7983 */ /* 0x000ea80000300800 */
[----:B------:R-:W3:Y:S04]  /*195b0*/  LDL.LU R19, [R1+0x35c] ;  /* 0x00035c0001137983 */ /* 0x000ee80000300800 */
[----:B------:R-:W3:Y:S04]  /*195c0*/  LDL.LU R18, [R1+0x358] ;  /* 0x0003580001127983 */ /* 0x000ee80000300800 */
[----:B------:R-:W4:Y:S04]  /*195d0*/  LDL.LU.64 R24, [R1+0x150] ;  /* 0x0001500001187983 */ /* 0x000f280000300a00 */
[----:B------:R-:W4:Y:S04]  /*195e0*/  LDL.LU.64 R26, [R1+0x158] ;  /* 0x00015800011a7983 */ /* 0x000f280000300a00 */
[----:B------:R-:W2:Y:S04]  /*195f0*/  LDL.LU.64 R20, [R1+0x120] ;  /* 0x0001200001147983 */ /* 0x000ea80000300a00 */
[----:B0-----:R-:W2:Y:S04]  /*19600*/  LDL.LU.64 R22, [R1+0x128] ;  /* 0x0001280001167983 */ /* 0x001ea80000300a00 */
[----:B------:R-:W2:Y:S04]  /*19610*/  LDL.LU R13, [R1+0x33c] ;  /* 0x00033c00010d7983 */ /* 0x000ea80000300800 */
[----:B------:R-:W2:Y:S04]  /*19620*/  LDL.LU R12, [R1+0x338] ;  /* 0x00033800010c7983 */ /* 0x000ea80000300800 */
[----:B------:R-:W2:Y:S04]  /*19630*/  LDL.LU R0, [R1+0x348] ;  /* 0x0003480001007983 */ /* 0x000ea80000300800 */
[----:B------:R-:W-:Y:S04]  /*19640*/  STL.64 [R1+0xf0], R8 ;  /* 0x0000f00801007387 */ /* 0x000fe80000100a00 */
[----:B------:R0:W-:Y:S01]  /*19650*/  STL [R1+0xf8], R10 ;  /* 0x0000f80a01007387 */ /* 0x0001e20000100800 */
[----:B------:R-:W-:-:S03]  /*19660*/  IMAD.MOV.U32 R29, RZ, RZ, R11 ;  /* 0x000000ffff1d7224 */ /* 0x000fc600078e000b */
[----:B0-----:R-:W4:Y:S04]  /*19670*/  LDL.LU.64 R10, [R1+0x1640] ;  /* 0x00164000010a7983 */ /* 0x001f280000300a00 */
[----:B------:R-:W2:Y:S04]  /*19680*/  LDL.LU.64 R8, [R1+0x1638] ;  /* 0x0016380001087983 */ /* 0x000ea80000300a00 */
[----:B---3--:R-:W-:Y:S04]  /*19690*/  STL.64 [R1+0x1630], R18 ;  /* 0x0016301201007387 */ /* 0x008fe80000100a00 */
[----:B------:R0:W-:Y:S04]  /*196a0*/  STL.64 [R1+0x1628], R16 ;  /* 0x0016281001007387 */ /* 0x0001e80000100a00 */
[----:B0-----:R-:W3:Y:S04]  /*196b0*/  LDL.LU.64 R16, [R1+0xe0] ;  /* 0x0000e00001107983 */ /* 0x001ee80000300a00 */
[----:B------:R-:W3:Y:S01]  /*196c0*/  LDL.LU.64 R18, [R1+0xe8] ;  /* 0x0000e80001127983 */ /* 0x000ee20000300a00 */
[C---:B----4-:R-:W-:Y:S06]  /*196d0*/  HMMA.16816.F32 R24, R4.reuse, R10, R24 ;  /* 0x0000000a0418723c */ /* 0x050fec0000001818 */
[C---:B--2---:R-:W-:Y:S01]  /*196e0*/  HMMA.16816.F32 R20, R4.reuse, R8, R20 ;  /* 0x000000080414723c */ /* 0x044fe20000001814 */
[----:B------:R0:W-:Y:S04]  /*196f0*/  STL [R1+0x1528], R29 ;  /* 0x0015281d01007387 */ /* 0x0001e80000100800 */
[----:B0-----:R-:W2:Y:S04]  /*19700*/  LDL.LU R29, [R1+0x34c] ;  /* 0x00034c00011d7983 */ /* 0x001ea80000300800 */
[----:B------:R-:W-:Y:S08]  /*19710*/  STL.64 [R1+0x1620], R10 ;  /* 0x0016200a01007387 */ /* 0x000ff00000100a00 */
[----:B------:R-:W-:Y:S04]  /*19720*/  STL.64 [R1+0x140], R24 ;  /* 0x0001401801007387 */ /* 0x000fe80000100a00 */
[----:B------:R-:W-:Y:S04]  /*19730*/  STL.64 [R1+0x148], R26 ;  /* 0x0001481a01007387 */ /* 0x000fe80000100a00 */
[----:B------:R0:W-:Y:S04]  /*19740*/  STL.64 [R1+0x1618], R8 ;  /* 0x0016180801007387 */ /* 0x0001e80000100a00 */
[----:B------:R1:W-:Y:S04]  /*19750*/  STL.64 [R1+0x130], R20 ;  /* 0x0001301401007387 */ /* 0x0003e80000100a00 */
[----:B------:R4:W-:Y:S04]  /*19760*/  STL.64 [R1+0x138], R22 ;  /* 0x0001381601007387 */ /* 0x0009e80000100a00 */
[----:B0-----:R-:W2:Y:S04]  /*19770*/  LDL.LU.64 R8, [R1+0x220] ;  /* 0x0002200001087983 */ /* 0x001ea80000300a00 */
[----:B------:R-:W2:Y:S04]  /*19780*/  LDL.LU.64 R10, [R1+0x228] ;  /* 0x00022800010a7983 */ /* 0x000ea80000300a00 */
[----:B-1----:R-:W2:Y:S04]  /*19790*/  LDL.LU.64 R20, [R1+0x180] ;  /* 0x0001800001147983 */ /* 0x002ea80000300a00 */
[----:B----4-:R-:W4:Y:S01]  /*197a0*/  LDL.LU.64 R22, [R1+0x188] ;  /* 0x0001880001167983 */ /* 0x010f220000300a00 */
[----:B---3--:R-:W-:Y:S03]  /*197b0*/  HMMA.16816.F32 R4, R4, R2, R16 ;  /* 0x000000020404723c */ /* 0x008fe60000001810 */
[----:B----4-:R-:W-:Y:S04]  /*197c0*/  STL.64 [R1+0x1610], R22 ;  /* 0x0016101601007387 */ /* 0x010fe80000100a00 */
[----:B--2---:R0:W-:Y:S04]  /*197d0*/  STL.64 [R1+0x1608], R20 ;  /* 0x0016081401007387 */ /* 0x0041e80000100a00 */
[----:B0-----:R-:W2:Y:S04]  /*197e0*/  LDL.LU.64 R20, [R1+0x200] ;  /* 0x0002000001147983 */ /* 0x001ea80000300a00 */
[----:B------:R-:W2:Y:S04]  /*197f0*/  LDL.LU.64 R22, [R1+0x208] ;  /* 0x0002080001167983 */ /* 0x000ea80000300a00 */
[----:B------:R-:W3:Y:S04]  /*19800*/  LDL.LU.64 R24, [R1+0xb0] ;  /* 0x0000b00001187983 */ /* 0x000ee80000300a00 */
[----:B------:R-:W3:Y:S04]  /*19810*/  LDL.LU.64 R26, [R1+0xb8] ;  /* 0x0000b800011a7983 */ /* 0x000ee80000300a00 */
[----:B------:R-:W4:Y:S04]  /*19820*/  LDL.LU R15, [R1+0x364] ;  /* 0x00036400010f7983 */ /* 0x000f280000300800 */
[----:B------:R-:W4:Y:S04]  /*19830*/  LDL.LU R14, [R1+0x360] ;  /* 0x00036000010e7983 */ /* 0x000f280000300800 */
[----:B------:R-:W4:Y:S04]  /*19840*/  LDL.LU.64 R18, [R1+0x1630] ;  /* 0x0016300001127983 */ /* 0x000f280000300a00 */
[----:B------:R-:W2:Y:S04]  /*19850*/  LDL.LU.64 R16, [R1+0x1628] ;  /* 0x0016280001107983 */ /* 0x000ea80000300a00 */
[----:B------:R0:W-:Y:S04]  /*19860*/  STL.64 [R1+0x110], R4 ;  /* 0x0001100401007387 */ /* 0x0001e80000100a00 */
[----:B------:R1:W-:Y:S04]  /*19870*/  STL.64 [R1+0x118], R6 ;  /* 0x0001180601007387 */ /* 0x0003e80000100a00 */
[----:B0-----:R-:W3:Y:S04]  /*19880*/  LDL.LU R4, [R1+0x334] ;  /* 0x0003340001047983 */ /* 0x001ee80000300800 */
[----:B------:R-:W3:Y:S04]  /*19890*/  LDL.LU R5, [R1+0x330] ;  /* 0x0003300001057983 */ /* 0x000ee80000300800 */
[----:B-1----:R-:W4:Y:S04]  /*198a0*/  LDL.LU R6, [R1+0x344] ;  /* 0x0003440001067983 */ /* 0x002f280000300800 */
[----:B------:R-:W4:Y:S01]  /*198b0*/  LDL.LU R7, [R1+0x340] ;  /* 0x0003400001077983 */ /* 0x000f220000300800 */
[----:B---3--:R-:W-:-:S02]  /*198c0*/  IMAD R4, R5, 0x100, R4 ;  /* 0x0000010005047824 */ /* 0x008fc400078e0204 */
[----:B------:R-:W-:Y:S02]  /*198d0*/  IMAD R5, R12, 0x100, R13 ;  /* 0x000001000c057824 */ /* 0x000fe400078e020d */
[----:B----4-:R-:W-:Y:S02]  /*198e0*/  IMAD R6, R7, 0x100, R6 ;  /* 0x0000010007067824 */ /* 0x010fe400078e0206 */
[----:B------:R-:W-:Y:S01]  /*198f0*/  IMAD R7, R0, 0x100, R29 ;  /* 0x0000010000077824 */ /* 0x000fe200078e021d */
[----:B------:R-:W3:Y:S01]  /*19900*/  LDL.LU R13, [R1+0x36c] ;  /* 0x00036c00010d7983 */ /* 0x000ee20000300800 */
[----:B------:R-:W-:Y:S02]  /*19910*/  F2FP.F16.E4M3.UNPACK_B R4, R4 ;  /* 0x00000004ff04723e */ /* 0x000fe400020006ff */
[----:B------:R-:W-:Y:S02]  /*19920*/  F2FP.F16.E4M3.UNPACK_B R5, R5 ;  /* 0x00000005ff05723e */ /* 0x000fe400020006ff */
[----:B------:R-:W-:-:S02]  /*19930*/  F2FP.F16.E4M3.UNPACK_B R6, R6 ;  /* 0x00000006ff06723e */ /* 0x000fc400020006ff */
[----:B------:R-:W-:Y:S01]  /*19940*/  F2FP.F16.E4M3.UNPACK_B R7, R7 ;  /* 0x00000007ff07723e */ /* 0x000fe200020006ff */
[----:B------:R-:W3:Y:S04]  /*19950*/  LDL.LU R12, [R1+0x368] ;  /* 0x00036800010c7983 */ /* 0x000ee80000300800 */
[----:B------:R-:W4:Y:S02]  /*19960*/  LDL.LU R0, [R1+0x378] ;  /* 0x0003780001007983 */ /* 0x000f240000300800 */
[----:B--2---:R-:W-:-:S15]  /*19970*/  HMMA.16816.F32 R8, R4, R16, R8 ;  /* 0x000000100408723c */ /* 0x004fde0000001808 */
[----:B------:R-:W-:-:S08]  /*19980*/  NOP ;  /* 0x0000000000007918 */ /* 0x000fd00000000000 */
[----:B------:R-:W-:Y:S04]  /*19990*/  STL.64 [R1+0x120], R8 ;  /* 0x0001200801007387 */ /* 0x000fe80000100a00 */
[----:B------:R0:W-:Y:S04]  /*199a0*/  STL.64 [R1+0x128], R10 ;  /* 0x0001280a01007387 */ /* 0x0001e80000100a00 */
[----:B0-----:R-:W2:Y:S04]  /*199b0*/  LDL.LU.64 R10, [R1+0x1620] ;  /* 0x00162000010a7983 */ /* 0x001ea80000300a00 */
[----:B------:R-:W3:Y:S01]  /*199c0*/  LDL.LU.64 R8, [R1+0x1618] ;  /* 0x0016180001087983 */ /* 0x000ee20000300a00 */
[----:B--2---:R-:W-:-:S15]  /*199d0*/  HMMA.16816.F32 R20, R4, R10, R20 ;  /* 0x0000000a0414723c */ /* 0x004fde0000001814 */
[----:B------:R-:W-:-:S08]  /*199e0*/  NOP ;  /* 0x0000000000007918 */ /* 0x000fd00000000000 */
[----:B------:R-:W-:Y:S04]  /*199f0*/  STL.64 [R1+0x160], R20 ;  /* 0x0001601401007387 */ /* 0x000fe80000100a00 */
[----:B------:R0:W-:Y:S04]  /*19a00*/  STL.64 [R1+0x168], R22 ;  /* 0x0001681601007387 */ /* 0x0001e80000100a00 */
[----:B0-----:R-:W3:Y:S04]  /*19a10*/  LDL.LU.64 R22, [R1+0x1610] ;  /* 0x0016100001167983 */ /* 0x001ee80000300a00 */
[----:B------:R-:W3:Y:S01]  /*19a20*/  LDL.LU.64 R20, [R1+0x1608] ;  /* 0x0016080001147983 */ /* 0x000ee20000300a00 */
[C---:B------:R-:W-:Y:S06]  /*19a30*/  HMMA.16816.F32 R24, R4.reuse, R2, R24 ;  /* 0x000000020418723c */ /* 0x040fec0000001818 */
[----:B---3--:R-:W-:Y:S07]  /*19a40*/  HMMA.16816.F32 R20, R4, R8, R20 ;  /* 0x000000080414723c */ /* 0x008fee0000001814 */
[----:B------:R-:W-:-:S15]  /*19a50*/  IMAD R5, R18, 0x100, R19 ;  /* 0x0000010012057824 */ /* 0x000fde00078e0213 */
[----:B------:R-:W-:-:S01]  /*19a60*/  NOP ;  /* 0x0000000000007918 */ /* 0x000fc20000000000 */
[----:B------:R-:W-:Y:S04]  /*19a70*/  STL.64 [R1+0x1c0], R20 ;  /* 0x0001c01401007387 */ /* 0x000fe80000100a00 */
[----:B------:R0:W-:Y:S04]  /*19a80*/  STL.64 [R1+0x1c8], R22 ;  /* 0x0001c81601007387 */ /* 0x0001e80000100a00 */
[----:B0-----:R-:W2:Y:S04]  /*19a90*/  LDL.LU R23, [R1+0x1600] ;  /* 0x0016000001177983 */ /* 0x001ea80000300800 */
[----:B------:R0:W-:Y:S04]  /*19aa0*/  STL.64 [R1+0x190], R24 ;  /* 0x0001901801007387 */ /* 0x0001e80000100a00 */
[----:B------:R1:W-:Y:S04]  /*19ab0*/  STL.64 [R1+0x198], R26 ;  /* 0x0001981a01007387 */ /* 0x0003e80000100a00 */
[----:B------:R-:W3:Y:S04]  /*19ac0*/  LDL.LU R29, [R1+0x3ac] ;  /* 0x0003ac00011d7983 */ /* 0x000ee80000300800 */
[----:B0-----:R-:W4:Y:S04]  /*19ad0*/  LDL.LU R24, [R1+0x3a8] ;  /* 0x0003a80001187983 */ /* 0x001f280000300800 */
[----:B------:R-:W4:Y:S04]  /*19ae0*/  LDL.LU R25, [R1+0x3b4] ;  /* 0x0003b40001197983 */ /* 0x000f280000300800 */
[----:B------:R-:W3:Y:S04]  /*19af0*/  LDL.LU R18, [R1+0x3b0] ;  /* 0x0003b00001127983 */ /* 0x000ee80000300800 */
[----:B-1----:R-:W2:Y:S04]  /*19b00*/  LDL.LU R26, [R1+0x3bc] ;  /* 0x0003bc00011a7983 */ /* 0x002ea80000300800 */
[----:B------:R-:W3:Y:S04]  /*19b10*/  LDL.LU R19, [R1+0x3b8] ;  /* 0x0003b80001137983 */ /* 0x000ee80000300800 */
[----:B------:R-:W2:Y:S01]  /*19b20*/  LDL.LU R27, [R1+0x3c4] ;  /* 0x0003c400011b7983 */ /* 0x000ea20000300800 */
[----:B------:R-:W-:-:S02]  /*19b30*/  IMAD R6, R14, 0x100, R15 ;  /* 0x000001000e067824 */ /* 0x000fc400078e020f */
[----:B------:R-:W-:Y:S01]  /*19b40*/  IMAD R7, R12, 0x100, R13 ;  /* 0x000001000c077824 */ /* 0x000fe200078e020d */
[----:B------:R-:W-:Y:S01]  /*19b50*/  F2FP.F16.E4M3.UNPACK_B R13, R5 ;  /* 0x00000005ff0d723e */ /* 0x000fe200020006ff */
[----:B--2---:R-:W-:Y:S04]  /*19b60*/  STL.64 [R1+0x15b8], R26 ;  /* 0x0015b81a01007387 */ /* 0x004fe80000100a00 */
[----:B----4-:R0:W-:Y:S04]  /*19b70*/  STL.64 [R1+0x15b0], R24 ;  /* 0x0015b01801007387 */ /* 0x0101e80000100a00 */
[----:B0-----:R-:W2:Y:S04]  /*19b80*/  LDL.LU.64 R24, [R1+0x2f0] ;  /* 0x0002f00001187983 */ /* 0x001ea80000300a00 */
[----:B------:R-:W2:Y:S01]  /*19b90*/  LDL.LU.64 R26, [R1+0x2f8] ;  /* 0x0002f800011a7983 */ /* 0x000ea20000300a00 */
[----:B------:R-:W-:Y:S01]  /*19ba0*/  IMAD R4, R28, 0x100, R23 ;  /* 0x000001001c047824 */ /* 0x000fe200078e0217 */
[----:B------:R-:W-:-:S02]  /*19bb0*/  F2FP.F16.E4M3.UNPACK_B R14, R6 ;  /* 0x00000006ff0e723e */ /* 0x000fc400020006ff */
[----:B------:R-:W-:Y:S01]  /*19bc0*/  F2FP.F16.E4M3.UNPACK_B R15, R7 ;  /* 0x00000007ff0f723e */ /* 0x000fe200020006ff */
[----:B------:R-:W4:Y:S04]  /*19bd0*/  LDL.LU R28, [R1+0x3c0] ;  /* 0x0003c000011c7983 */ /* 0x000f280000300800 */
[----:B------:R-:W4:Y:S01]  /*19be0*/  LDL.LU R20, [R1+0x384] ;  /* 0x0003840001147983 */ /* 0x000f220000300800 */
[----:B------:R-:W-:-:S03]  /*19bf0*/  F2FP.F16.E4M3.UNPACK_B R12, R4 ;  /* 0x00000004ff0c723e */ /* 0x000fc600020006ff */
[----:B------:R-:W4:Y:S04]  /*19c00*/  LDL.LU R21, [R1+0x380] ;  /* 0x0003800001157983 */ /* 0x000f280000300800 */
[----:B------:R-:W4:Y:S04]  /*19c10*/  LDL.LU R22, [R1+0x38c] ;  /* 0x00038c0001167983 */ /* 0x000f280000300800 */
[----:B------:R-:W4:Y:S04]  /*19c20*/  LDL.LU R23, [R1+0x388] ;  /* 0x0003880001177983 */ /* 0x000f280000300800 */
[----:B------:R-:W4:Y:S04]  /*19c30*/  LDL.LU R4, [R1+0x370] ;  /* 0x0003700001047983 */ /* 0x000f280000300800 */
[----:B------:R-:W4:Y:S04]  /*19c40*/  LDL.LU R5, [R1+0x37c] ;  /* 0x00037c0001057983 */ /* 0x000f280000300800 */
[----:B------:R-:W4:Y:S01]  /*19c50*/  LDL.LU R6, [R1+0x374] ;  /* 0x0003740001067983 */ /* 0x000f220000300800 */
[----:B--2---:R-:W-:-:S15]  /*19c60*/  HMMA.16816.F32 R24, R12, R16, R24 ;  /* 0x000000100c18723c */ /* 0x004fde0000001818 */
[----:B------:R-:W-:-:S08]  /*19c70*/  NOP ;  /* 0x0000000000007918 */ /* 0x000fd00000000000 */
[----:B------:R-:W-:Y:S04]  /*19c80*/  STL.64 [R1+0x1b0], R24 ;  /* 0x0001b01801007387 */ /* 0x000fe80000100a00 */
[----:B------:R-:W-:Y:S04]  /*19c90*/  STL [R1+0x1b8], R26 ;  /* 0x0001b81a01007387 */ /* 0x000fe80000100800 */
[----:B---3--:R-:W-:Y:S04]  /*19ca0*/  STL.64 [R1+0x15d8], R18 ;  /* 0x0015d81201007387 */ /* 0x008fe80000100a00 */
[----:B------:R0:W-:Y:S04]  /*19cb0*/  STL.64 [R1+0x15d0], R16 ;  /* 0x0015d01001007387 */ /* 0x0001e80000100a00 */
[----:B0-----:R-:W2:Y:S04]  /*19cc0*/  LDL.LU.64 R16, [R1+0x1e0] ;  /* 0x0001e00001107983 */ /* 0x001ea80000300a00 */
[----:B------:R-:W3:Y:S04]  /*19cd0*/  LDL.LU.64 R18, [R1+0x1e8] ;  /* 0x0001e80001127983 */ /* 0x000ee80000300a00 */
[----:B---3--:R-:W-:Y:S04]  /*19ce0*/  STL.64 [R1+0x15e8], R18 ;  /* 0x0015e81201007387 */ /* 0x008fe80000100a00 */
[----:B--2---:R0:W-:Y:S04]  /*19cf0*/  STL.64 [R1+0x15e0], R16 ;  /* 0x0015e01001007387 */ /* 0x0041e80000100a00 */
[----:B0-----:R-:W2:Y:S04]  /*19d00*/  LDL.LU.64 R16, [R1+0x290] ;  /* 0x0002900001107983 */ /* 0x001ea80000300a00 */
[----:B------:R-:W3:Y:S01]  /*19d10*/  LDL.LU.64 R18, [R1+0x298] ;  /* 0x0002980001127983 */ /* 0x000ee20000300a00 */
[----:B----4-:R-:W-:-:S02]  /*19d20*/  IMAD R5, R0, 0x100, R5 ;  /* 0x0000010000057824 */ /* 0x010fc400078e0205 */
[----:B------:R-:W-:Y:S01]  /*19d30*/  IMAD.MOV.U32 R0, RZ, RZ, R27 ;  /* 0x000000ffff007224 */ /* 0x000fe200078e001b */
[----:B---3--:R-:W-:Y:S04]  /*19d40*/  STL.64 [R1+0x15f8], R18 ;  /* 0x0015f81201007387 */ /* 0x008fe80000100a00 */
[----:B--2---:R0:W-:Y:S04]  /*19d50*/  STL.64 [R1+0x15f0], R16 ;  /* 0x0015f01001007387 */ /* 0x0041e80000100a00 */
[----:B0-----:R-:W2:Y:S04]  /*19d60*/  LDL.LU.64 R16, [R1+0x2e0] ;  /* 0x0002e00001107983 */ /* 0x001ea80000300a00 */
[----:B------:R-:W2:Y:S04]  /*19d70*/  LDL.LU.64 R18, [R1+0x2e8] ;  /* 0x0002e80001127983 */ /* 0x000ea80000300a00 */
[----:B------:R-:W3:Y:S04]  /*19d80*/  LDL.LU.64 R24, [R1+0x210] ;  /* 0x0002100001187983 */ /* 0x000ee80000300a00 */
[----:B------:R-:W4:Y:S01]  /*19d90*/  LDL.LU.64 R26, [R1+0x218] ;  /* 0x00021800011a7983 */ /* 0x000f220000300a00 */
[----:B------:R-:W-:-:S02]  /*19da0*/  IMAD R4, R4, 0x100, R6 ;  /* 0x0000010004047824 */ /* 0x000fc400078e0206 */
[----:B------:R-:W-:Y:S02]  /*19db0*/  IMAD R6, R21, 0x100, R20 ;  /* 0x0000010015067824 */ /* 0x000fe400078e0214 */
[----:B------:R-:W-:Y:S01]  /*19dc0*/  IMAD R7, R23, 0x100, R22 ;  /* 0x0000010017077824 */ /* 0x000fe200078e0216 */
[C---:B--2---:R-:W-:Y:S01]  /*19dd0*/  HMMA.16816.F32 R16, R12.reuse, R10, R16 ;  /* 0x0000000a0c10723c */ /* 0x044fe20000001810 */
[----:B----4-:R-:W-:Y:S04]  /*19de0*/  STL.64 [R1+0x15c8], R26 ;  /* 0x0015c81a01007387 */ /* 0x010fe80000100a00 */
[----:B---3--:R0:W-:Y:S04]  /*19df0*/  STL.64 [R1+0x15c0], R24 ;  /* 0x0015c01801007387 */ /* 0x0081e80000100a00 */
[----:B0-----:R-:W2:Y:S04]  /*19e00*/  LDL.LU.64 R24, [R1+0x1d0] ;  /* 0x0001d00001187983 */ /* 0x001ea80000300a00 */
[----:B------:R-:W2:Y:S04]  /*19e10*/  LDL.LU.64 R26, [R1+0x1d8] ;  /* 0x0001d800011a7983 */ /* 0x000ea80000300a00 */
[----:B------:R0:W-:Y:S04]  /*19e20*/  STL [R1+0x14e0], R0 ;  /* 0x0014e00001007387 */ /* 0x0001e80000100800 */
[----:B0-----:R-:W3:Y:S04]  /*19e30*/  LDL.LU R0, [R1+0x3a0] ;  /* 0x0003a00001007983 */ /* 0x001ee80000300800 */
[----:B------:R-:W4:Y:S04]  /*19e40*/  LDL.LU.64 R20, [R1+0x310] ;  /* 0x0003100001147983 */ /* 0x000f280000300a00 */
[----:B------:R-:W4:Y:S04]  /*19e50*/  LDL.LU.64 R22, [R1+0x318] ;  /* 0x0003180001167983 */ /* 0x000f280000300a00 */
[----:B------:R-:W-:Y:S04]  /*19e60*/  STL.64 [R1+0x200], R16 ;  /* 0x0002001001007387 */ /* 0x000fe80000100a00 */
[----:B------:R0:W-:Y:S04]  /*19e70*/  STL.64 [R1+0x208], R18 ;  /* 0x0002081201007387 */ /* 0x0001e80000100a00 */
[----:B0-----:R-:W2:Y:S04]  /*19e80*/  LDL.LU.64 R18, [R1+0x15f8] ;  /* 0x0015f80001127983 */ /* 0x001ea80000300a00 */
[----:B------:R-:W2:Y:S02]  /*19e90*/  LDL.LU.64 R16, [R1+0x15f0] ;  /* 0x0015f00001107983 */ /* 0x000ea40000300a00 */
[----:B--2---:R-:W-:-:S15]  /*19ea0*/  HMMA.16816.F32 R16, R12, R8, R16 ;  /* 0x000000080c10723c */ /* 0x004fde0000001810 */
[----:B------:R-:W-:-:S08]  /*19eb0*/  NOP ;  /* 0x0000000000007918 */ /* 0x000fd00000000000 */
[----:B------:R-:W-:Y:S04]  /*19ec0*/  STL.64 [R1+0x1f0], R16 ;  /* 0x0001f01001007387 */ /* 0x000fe80000100a00 */
[----:B------:R0:W-:Y:S04]  /*19ed0*/  STL.64 [R1+0x1f8], R18 ;  /* 0x0001f81201007387 */ /* 0x0001e80000100a00 */
[----:B0-----:R-:W2:Y:S04]  /*19ee0*/  LDL.LU.64 R18, [R1+0x15e8] ;  /* 0x0015e80001127983 */ /* 0x001ea80000300a00 */
[----:B------:R-:W2:Y:S01]  /*19ef0*/  LDL.LU.64 R16, [R1+0x15e0] ;  /* 0x0015e00001107983 */ /* 0x000ea20000300a00 */
[----:B------:R-:W-:-:S02]  /*19f00*/  F2FP.F16.E4M3.UNPACK_B R4, R4 ;  /* 0x00000004ff04723e */ /* 0x000fc400020006ff */
[----:B------:R-:W-:Y:S02]  /*19f10*/  F2FP.F16.E4M3.UNPACK_B R5, R5 ;  /* 0x00000005ff05723e */ /* 0x000fe400020006ff */
[----:B------:R-:W-:Y:S02]  /*19f20*/  F2FP.F16.E4M3.UNPACK_B R6, R6 ;  /* 0x00000006ff06723e */ /* 0x000fe400020006ff */
[----:B------:R-:W-:Y:S01]  /*19f30*/  F2FP.F16.E4M3.UNPACK_B R7, R7 ;  /* 0x00000007ff07723e */ /* 0x000fe200020006ff */
[----:B--2---:R-:W-:Y:S01]  /*19f40*/  HMMA.16816.F32 R12, R12, R2, R16 ;  /* 0x000000020c0c723c */ /* 0x004fe20000001810 */
[----:B------:R-:W2:Y:S04]  /*19f50*/  LDL.LU.64 R18, [R1+0x15d8] ;  /* 0x0015d80001127983 */ /* 0x000ea80000300a00 */
[----:B------:R-:W3:-:S15]  /*19f60*/  LDL.LU.64 R16, [R1+0x15d0] ;  /* 0x0015d00001107983 */ /* 0x000ede0000300a00 */
[----:B------:R-:W-:-:S03]  /*19f70*/  NOP ;  /* 0x0000000000007918 */ /* 0x000fc60000000000 */
[----:B------:R0:W-:Y:S04]  /*19f80*/  STL.64 [R1+0x1e0], R12 ;  /* 0x0001e00c01007387 */ /* 0x0001e80000100a00 */
[----:B------:R1:W-:Y:S04]  /*19f90*/  STL.64 [R1+0x1e8], R14 ;  /* 0x0001e80e01007387 */ /* 0x0003e80000100a00 */
[----:B0-----:R-:W2:Y:S04]  /*19fa0*/  LDL.LU R12, [R1+0x390] ;  /* 0x00039000010c7983 */ /* 0x001ea80000300800 */
[----:B------:R-:W2:Y:S04]  /*19fb0*/  LDL.LU R13, [R1+0x39c] ;  /* 0x00039c00010d7983 */ /* 0x000ea80000300800 */
[----:B-1----:R-:W2:Y:S04]  /*19fc0*/  LDL.LU R14, [R1+0x398] ;  /* 0x00039800010e7983 */ /* 0x002ea80000300800 */
[----:B------:R-:W2:Y:S01]  /*19fd0*/  LDL.LU R15, [R1+0x3a4] ;  /* 0x0003a400010f7983 */ /* 0x000ea20000300800 */
[----:B---3--:R-:W-:-:S15]  /*19fe0*/  HMMA.16816.F32 R24, R4, R16, R24 ;  /* 0x000000100418723c */ /* 0x008fde0000001818 */
[----:B------:R-:W-:-:S08]  /*19ff0*/  NOP ;  /* 0x0000000000007918 */ /* 0x000fd00000000000 */
[----:B------:R-:W-:Y:S04]  /*1a000*/  STL.64 [R1+0x1a0], R24 ;  /* 0x0001a01801007387 */ /* 0x000fe80000100a00 */
[----:B------:R0:W-:Y:S04]  /*1a010*/  STL.64 [R1+0x1a8], R26 ;  /* 0x0001a81a01007387 */ /* 0x0001e80000100a00 */
[----:B0-----:R-:W3:Y:S04]  /*1a020*/  LDL.LU.64 R26, [R1+0x15c8] ;  /* 0x0015c800011a7983 */ /* 0x001ee80000300a00 */
[----:B------:R-:W3:Y:S04]  /*1a030*/  LDL.LU.64 R24, [R1+0x15c0] ;  /* 0x0015c00001187983 */ /* 0x000ee80000300a00 */
[----:B------:R-:W2:Y:S01]  /*1a040*/  LDL.LU R17, [R1+0x394] ;  /* 0x0003940001117983 */ /* 0x000ea20000300800 */
[C---:B----4-:R-:W-:Y:S06]  /*1a050*/  HMMA.16816.F32 R20, R4.reuse, R8, R20 ;  /* 0x000000080414723c */ /* 0x050fec0000001814 */
[----:B---3--:R-:W-:-:S15]  /*1a060*/  HMMA.16816.F32 R24, R4, R10, R24 ;  /* 0x0000000a0418723c */ /* 0x008fde0000001818 */
[----:B------:R-:W-:-:S08]  /*1a070*/  NOP ;  /* 0x0000000000007918 */ /* 0x000fd00000000000 */
[----:B------:R-:W-:Y:S04]  /*1a080*/  STL.64 [R1+0x180], R24 ;  /* 0x0001801801007387 */ /* 0x000fe80000100a00 */
[----:B------:R0:W-:Y:S04]  /*1a090*/  STL.64 [R1+0x188], R26 ;  /* 0x0001881a01007387 */ /* 0x0001e80000100a00 */
[----:B0-----:R-:W3:Y:S04]  /*1a0a0*/  LDL.LU.64 R26, [R1+0x15b8] ;  /* 0x0015b800011a7983 */ /* 0x001ee80000300a00 */
[----:B------:R-:W4:Y:S01]  /*1a0b0*/  LDL.LU.64 R24, [R1+0x15b0] ;  /* 0x0015b00001187983 */ /* 0x000f220000300a00 */
[----:B--2---:R-:W-:-:S03]  /*1a0c0*/  IMAD R12, R12, 0x100, R17 ;  /* 0x000001000c0c7824 */ /* 0x004fc600078e0211 */
[----:B------:R-:W2:Y:S04]  /*1a0d0*/  LDL.LU R16, [R1+0x2a0] ;  /* 0x0002a00001107983 */ /* 0x000ea80000300800 */
[----:B------:R-:W2:Y:S04]  /*1a0e0*/  LDL.LU R17, [R1+0x2a4] ;  /* 0x0002a40001117983 */ /* 0x000ea80000300800 */
[----:B------:R0:W-:Y:S04]  /*1a0f0*/  STL.64 [R1+0x170], R20 ;  /* 0x0001701401007387 */ /* 0x0001e80000100a00 */
[----:B------:R1:W-:Y:S01]  /*1a100*/  STL.64 [R1+0x178], R22 ;  /* 0x0001781601007387 */ /* 0x0003e20000100a00 */
[----:B------:R-:W-:-:S03]  /*1a110*/  IMAD R10, R0, 0x100, R15 ;  /* 0x00000100000a7824 */ /* 0x000fc600078e020f */
[----:B0-----:R-:W2:Y:S04]  /*1a120*/  LDL.LU.64 R20, [R1+0x300] ;  /* 0x0003000001147983 */ /* 0x001ea80000300a00 */
[----:B-1----:R-:W2:Y:S04]  /*1a130*/  LDL.LU.64 R22, [R1+0x308] ;  /* 0x0003080001167983 */ /* 0x002ea80000300a00 */
[----:B------:R-:W2:Y:S04]  /*1a140*/  LDL.LU R8, [R1+0x3cc] ;  /* 0x0003cc0001087983 */ /* 0x000ea80000300800 */
[----:B------:R-:W2:Y:S04]  /*1a150*/  LDL.LU R9, [R1+0x3c8] ;  /* 0x0003c80001097983 */ /* 0x000ea80000300800 */
[----:B------:R-:W2:Y:S01]  /*1a160*/  LDL.LU R0, [R1+0x3d4] ;  /* 0x0003d40001007983 */ /* 0x000ea20000300800 */
[----:B----4-:R-:W-:-:S02]  /*1a170*/  IMAD R11, R24, 0x100, R29 ;  /* 0x00000100180b7824 */ /* 0x010fc400078e021d */
[----:B------:R-:W-:Y:S01]  /*1a180*/  IMAD R18, R18, 0x100, R25 ;  /* 0x0000010012127824 */ /* 0x000fe200078e0219 */
[----:B------:R-:W4:Y:S04]  /*1a190*/  LDL.LU R29, [R1+0x3d0] ;  /* 0x0003d000011d7983 */ /* 0x000f280000300800 */
[----:B------:R-:W2:Y:S01]  /*1a1a0*/  LDL.LU R24, [R1+0x3dc] ;  /* 0x0003dc0001187983 */ /* 0x000ea20000300800 */
[----:B---3--:R-:W-:-:S03]  /*1a1b0*/  IMAD R19, R19, 0x100, R26 ;  /* 0x0000010013137824 */ /* 0x008fc600078e021a */
[----:B------:R-:W2:Y:S01]  /*1a1c0*/  LDL.LU R25, [R1+0x3d8] ;  /* 0x0003d80001197983 */ /* 0x000ea20000300800 */
[----:B------:R-:W-:-:S03]  /*1a1d0*/  IMAD R28, R28, 0x100, R27 ;  /* 0x000001001c1c7824 */ /* 0x000fc600078e021b */
[----:B------:R-:W3:Y:S04]  /*1a1e0*/  LDL.LU R26, [R1+0x3e4] ;  /* 0x0003e400011a7983 */ /* 0x000ee80000300800 */
[----:B------:R-:W3:Y:S04]  /*1a1f0*/  LDL.LU R27, [R1+0x3e0] ;  /* 0x0003e000011b7983 */ /* 0x000ee80000300800 */
[----:B---3--:R-:W-:Y:S04]  /*1a200*/  STL.64 [R1+0x1578], R26 ;  /* 0x0015781a01007387 */ /* 0x008fe80000100a00 */
[----:B--2---:R0:W-:Y:S04]  /*1a210*/  STL.64 [R1+0x1570], R24 ;  /* 0x0015701801007387 */ /* 0x0041e80000100a00 */
[----:B0-----:R-:W2:Y:S04]  /*1a220*/  LDL.LU R24, [R1+0x40] ;  /* 0x0000400001187983 */ /* 0x001ea80000300800 */
[----:B------:R-:W2:Y:S04]  /*1a230*/  LDL.LU R25, [R1+0x44] ;  /* 0x0000440001197983 */ /* 0x000ea80000300800 */
[----:B------:R-:W3:Y:S04]  /*1a240*/  LDL.LU R26, [R1+0x48] ;  /* 0x00004800011a7983 */ /* 0x000ee80000300800 */
[----:B------:R-:W3:Y:S01]  /*1a250*/  LDL.LU R27, [R1+0x4c] ;  /* 0x00004c00011b7983 */ /* 0x000ee20000300800 */
[----:B------:R-:W-:Y:S03]  /*1a260*/  HMMA.16816.F32 R4, R4, R2, R20 ;  /* 0x000000020404723c */ /* 0x000fe60000001814 */
[----:B---3--:R-:W-:Y:S04]  /*1a270*/  STL.64 [R1+0x1588], R26 ;  /* 0x0015881a01007387 */ /* 0x008fe80000100a00 */
[----:B--2---:R0:W-:Y:S04]  /*1a280*/  STL.64 [R1+0x1580], R24 ;  /* 0x0015801801007387 */ /* 0x0041e80000100a00 */
[----:B0-----:R-:W2:Y:S04]  /*1a290*/  LDL.LU R24, [R1+0x60] ;  /* 0x0000600001187983 */ /* 0x001ea80000300800 */
[----:B------:R-:W2:Y:S04]  /*1a2a0*/  LDL.LU R25, [R1+0x64] ;  /* 0x0000640001197983 */ /* 0x000ea80000300800 */
[----:B------:R-:W3:Y:S04]  /*1a2b0*/  LDL.LU R26, [R1+0x68] ;  /* 0x00006800011a7983 */ /* 0x000ee80000300800 */
[----:B------:R-:W3:Y:S01]  /*1a2c0*/  LDL.LU R27, [R1+0x6c] ;  /* 0x00006c00011b7983 */ /* 0x000ee20000300800 */
[----:B------:R-:W-:Y:S01]  /*1a2d0*/  IMAD R13, R14, 0x100, R13 ;  /* 0x000001000e0d7824 */ /* 0x000fe200078e020d */
[----:B------:R-:W-:-:S02]  /*1a2e0*/  F2FP.F16.E4M3.UNPACK_B R14, R10 ;  /* 0x0000000aff0e723e */ /* 0x000fc400020006ff */
[----:B---3--:R-:W-:Y:S04]  /*1a2f0*/  STL.64 [R1+0x1598], R26 ;  /* 0x0015981a01007387 */ /* 0x008fe80000100a00 */
[----:B--2---:R0:W-:Y:S04]  /*1a300*/  STL.64 [R1+0x1590], R24 ;  /* 0x0015901801007387 */ /* 0x0041e80000100a00 */
[----:B0-----:R-:W2:Y:S04]  /*1a310*/  LDL.LU R24, [R1+0x70] ;  /* 0x0000700001187983 */ /* 0x001ea80000300800 */
[----:B------:R-:W2:Y:S04]  /*1a320*/  LDL.LU R25, [R1+0x74] ;  /* 0x0000740001197983 */ /* 0x000ea80000300800 */
[----:B------:R-:W2:Y:S04]  /*1a330*/  LDL.LU R26, [R1+0x78] ;  /* 0x00007800011a7983 */ /* 0x000ea80000300800 */
[----:B------:R-:W2:Y:S04]  /*1a340*/  LDL.LU R27, [R1+0x7c] ;  /* 0x00007c00011b7983 */ /* 0x000ea80000300800 */
[----:B------:R-:W3:Y:S04]  /*1a350*/  LDL.LU R10, [R1+0x2b4] ;  /* 0x0002b400010a7983 */ /* 0x000ee80000300800 */
[----:B------:R-:W4:Y:S04]  /*1a360*/  LDL.LU.64 R22, [R1+0x15a8] ;  /* 0x0015a80001167983 */ /* 0x000f280000300a00 */
[----:B------:R-:W4:Y:S04]  /*1a370*/  LDL.LU.64 R20, [R1+0x15a0] ;  /* 0x0015a00001147983 */ /* 0x000f280000300a00 */
[----:B------:R-:W-:Y:S04]  /*1a380*/  STL.64 [R1+0x1d0], R4 ;  /* 0x0001d00401007387 */ /* 0x000fe80000100a00 */
[----:B------:R0:W-:Y:S04]  /*1a390*/  STL.64 [R1+0x1d8], R6 ;  /* 0x0001d80601007387 */ /* 0x0001e80000100a00 */
[----:B0-----:R-:W2:Y:S01]  /*1a3a0*/  LDL.LU R7, [R1+0x2b0] ;  /* 0x0002b00001077983 */ /* 0x001ea20000300800 */
[----:B------:R-:W-:-:S02]  /*1a3b0*/  F2FP.F16.E4M3.UNPACK_B R12, R12 ;  /* 0x0000000cff0c723e */ /* 0x000fc400020006ff */
[----:B------:R-:W-:Y:S02]  /*1a3c0*/  F2FP.F16.E4M3.UNPACK_B R13, R13 ;  /* 0x0000000dff0d723e */ /* 0x000fe400020006ff */
[----:B------:R-:W-:Y:S02]  /*1a3d0*/  F2FP.F16.E4M3.UNPACK_B R15, R11 ;  /* 0x0000000bff0f723e */ /* 0x000fe400020006ff */
[----:B------:R-:W-:Y:S02]  /*1a3e0*/  F2FP.F16.E4M3.UNPACK_B R16, R16.H1 ;  /* 0x00000010ff10723e */ /* 0x000fe400030006ff */
[----:B------:R-:W-:Y:S01]  /*1a3f0*/  F2FP.F16.E4M3.UNPACK_B R17, R17.H1 ;  /* 0x00000011ff11723e */ /* 0x000fe200030006ff */
[----:B------:R-:W3:Y:S04]  /*1a400*/  LDL.LU R4, [R1+0x2c0] ;  /* 0x0002c00001047983 */ /* 0x000ee80000300800 */
[----:B------:R-:W3:Y:S04]  /*1a410*/  LDL.LU R5, [R1+0x2c4] ;  /* 0x0002c40001057983 */ /* 0x000ee80000300800 */
[----:B------:R-:W3:Y:S04]  /*1a420*/  LDL.LU R2, [R1+0x2d0] ;  /* 0x0002d00001027983 */ /* 0x000ee80000300800 */
[----:B------:R-:W3:Y:S01]  /*1a430*/  LDL.LU R3, [R1+0x2d4] ;  /* 0x0002d40001037983 */ /* 0x000ee20000300800 */
[----:B----4-:R-:W-:Y:S01]  /*1a440*/  HMMA.16816.F32 R20, R12, R16, R20 ;  /* 0x000000100c14723c */ /* 0x010fe20000001814 */
[----:B--2---:R-:W-:-:S02]  /*1a450*/  F2FP.F16.E4M3.UNPACK_B R6, R7.H1 ;  /* 0x00000007ff06723e */ /* 0x004fc400030006ff */
[----:B---3--:R-:W-:-:S07]  /*1a460*/  F2FP.F16.E4M3.UNPACK_B R7, R10.H1 ;  /* 0x0000000aff07723e */ /* 0x008fce00030006ff */
[----:B------:R-:W-:-:S13]  /*1a470*/  HMMA.16816.F32 R24, R12, R6, R24 ;  /* 0x000000060c18723c */ /* 0x000fda0000001818 */
[----:B------:R0:W-:Y:S04]  /*1a480*/  STL.64 [R1+0x220], R20 ;  /* 0x0002201401007387 */ /* 0x0001e80000100a00 */
[----:B------:R1:W-:Y:S04]  /*1a490*/  STL.64 [R1+0x228], R22 ;  /* 0x0002281601007387 */ /* 0x0003e80000100a00 */
[----:B0-----:R-:W2:Y:S04]  /*1a4a0*/  LDL.LU R20, [R1+0x20] ;  /* 0x0000200001147983 */ /* 0x001ea80000300800 */
[----:B------:R-:W2:Y:S04]  /*1a4b0*/  LDL.LU R21, [R1+0x24] ;  /* 0x0000240001157983 */ /* 0x000ea80000300800 */
[----:B-1----:R-:W2:Y:S04]  /*1a4c0*/  LDL.LU R22, [R1+0x28] ;  /* 0x0000280001167983 */ /* 0x002ea80000300800 */
[----:B------:R-:W2:Y:S04]  /*1a4d0*/  LDL.LU R23, [R1+0x2c] ;  /* 0x00002c0001177983 */ /* 0x000ea80000300800 */
[----:B------:R-:W-:Y:S04]  /*1a4e0*/  STL.64 [R1+0x230], R24 ;  /* 0x0002301801007387 */ /* 0x000fe80000100a00 */
[----:B------:R0:W-:Y:S04]  /*1a4f0*/  STL.64 [R1+0x238], R26 ;  /* 0x0002381a01007387 */ /* 0x0001e80000100a00 */
[----:B0-----:R-:W3:Y:S04]  /*1a500*/  LDL.LU.64 R26, [R1+0x1598] ;  /* 0x00159800011a7983 */ /* 0x001ee80000300a00 */
[----:B------:R-:W3:Y:S01]  /*1a510*/  LDL.LU.64 R24, [R1+0x1590] ;  /* 0x0015900001187983 */ /* 0x000ee20000300a00 */
[----:B------:R-:W-:-:S02]  /*1a520*/  F2FP.F16.E4M3.UNPACK_B R4, R4.H1 ;  /* 0x00000004ff04723e */ /* 0x000fc400030006ff */
[----:B------:R-:W-:Y:S01]  /*1a530*/  F2FP.F16.E4M3.UNPACK_B R5, R5.H1 ;  /* 0x00000005ff05723e */ /* 0x000fe200030006ff */
[----:B------:R-:W-:Y:S01]  /*1a540*/  IMAD R11, R9, 0x100, R8 ;  /* 0x00000100090b7824 */ /* 0x000fe200078e0208 */
[----:B------:R-:W-:Y:S02]  /*1a550*/  F2FP.F16.E4M3.UNPACK_B R8, R18 ;  /* 0x00000012ff08723e */ /* 0x000fe400020006ff */
[----:B------:R-:W-:-:S03]  /*1a560*/  F2FP.F16.E4M3.UNPACK_B R9, R19 ;  /* 0x00000013ff09723e */ /* 0x000fc600020006ff */
[----:B---3--:R-:W-:-:S15]  /*1a570*/  HMMA.16816.F32 R24, R12, R4, R24 ;  /* 0x000000040c18723c */ /* 0x008fde0000001818 */
[----:B------:R-:W-:-:S08]  /*1a580*/  NOP ;  /* 0x0000000000007918 */ /* 0x000fd00000000000 */
[----:B------:R0:W-:Y:S01]  /*1a590*/  STL.64 [R1+0x290], R24 ;  /* 0x0002901801007387 */ /* 0x0001e20000100a00 */
[----:B------:R-:W-:Y:S02]  /*1a5a0*/  IMAD.MOV.U32 R19, RZ, RZ, R26 ;  /* 0x000000ffff137224 */ /* 0x000fe400078e001a */
[----:B------:R-:W-:Y:S02]  /*1a5b0*/  IMAD.MOV.U32 R18, RZ, RZ, R27 ;  /* 0x000000ffff127224 */ /* 0x000fe400078e001b */
[----:B------:R-:W3:Y:S04]  /*1a5c0*/  LDL.LU.64 R26, [R1+0x1588] ;  /* 0x00158800011a7983 */ /* 0x000ee80000300a00 */
[----:B0-----:R-:W3:Y:S01]  /*1a5d0*/  LDL.LU.64 R24, [R1+0x1580] ;  /* 0x0015800001187983 */ /* 0x001ee20000300a00 */
[----:B------:R-:W-:-:S02]  /*1a5e0*/  F2FP.F16.E4M3.UNPACK_B R2, R2.H1 ;  /* 0x00000002ff02723e */ /* 0x000fc400030006ff */
[----:B------:R-:W-:Y:S01]  /*1a5f0*/  F2FP.F16.E4M3.UNPACK_B R3, R3.H1 ;  /* 0x00000003ff03723e */ /* 0x000fe200030006ff */
[----:B------:R-:W-:Y:S04]  /*1a600*/  STL [R1+0x1568], R5 ;  /* 0x0015680501007387 */ /* 0x000fe80000100800 */
[----:B------:R-:W-:Y:S04]  /*1a610*/  STL [R1+0x149c], R18 ;  /* 0x00149c1201007387 */ /* 0x000fe80000100800 */
[----:B------:R-:W-:Y:S01]  /*1a620*/  STL [R1+0x1498], R19 ;  /* 0x0014981301007387 */ /* 0x000fe20000100800 */
[----:B---3--:R-:W-:Y:S03]  /*1a630*/  HMMA.16816.F32 R12, R12, R2, R24 ;  /* 0x000000020c0c723c */ /* 0x008fe60000001818 */
[----:B------:R-:W3:Y:S04]  /*1a640*/  LDL.LU.64 R26, [R1+0x1578] ;  /* 0x00157800011a7983 */ /* 0x000ee80000300a00 */
[----:B------:R-:W4:-:S15]  /*1a650*/  LDL.LU.64 R24, [R1+0x1570] ;  /* 0x0015700001187983 */ /* 0x000f1e0000300a00 */
[----:B------:R-:W-:-:S01]  /*1a660*/  NOP ;  /* 0x0000000000007918 */ /* 0x000fc20000000000 */
[----:B------:R0:W-:Y:S04]  /*1a670*/  STL.64 [R1+0x210], R12 ;  /* 0x0002100c01007387 */ /* 0x0001e80000100a00 */
[----:B------:R1:W-:Y:S04]  /*1a680*/  STL.64 [R1+0x218], R14 ;  /* 0x0002180e01007387 */ /* 0x0003e80000100a00 */
[----:B0-----:R-:W2:Y:S04]  /*1a690*/  LDL.LU R12, [R1+0x30] ;  /* 0x00003000010c7983 */ /* 0x001ea80000300800 */
[----:B------:R-:W2:Y:S04]  /*1a6a0*/  LDL.LU R13, [R1+0x34] ;  /* 0x00003400010d7983 */ /* 0x000ea80000300800 */
[----:B-1----:R-:W2:Y:S04]  /*1a6b0*/  LDL.LU R14, [R1+0x38] ;  /* 0x00003800010e7983 */ /* 0x002ea80000300800 */
[----:B------:R-:W2:Y:S01]  /*1a6c0*/  LDL.LU R15, [R1+0x3c] ;  /* 0x00003c00010f7983 */ /* 0x000ea20000300800 */
[----:B------:R-:W-:-:S02]  /*1a6d0*/  F2FP.F16.E4M3.UNPACK_B R10, R28 ;  /* 0x0000001cff0a723e */ /* 0x000fc400020006ff */
[----:B------:R-:W-:Y:S01]  /*1a6e0*/  F2FP.F16.E4M3.UNPACK_B R11, R11 ;  /* 0x0000000bff0b723e */ /* 0x000fe200020006ff */
[----:B------:R-:W-:Y:S04]  /*1a6f0*/  STL [R1+0x1544], R16 ;  /* 0x0015441001007387 */ /* 0x000fe80000100800 */
[----:B------:R0:W-:Y:S02]  /*1a700*/  STL [R1+0x1540], R17 ;  /* 0x0015401101007387 */ /* 0x0001e40000100800 */
[C---:B--2---:R-:W-:Y:S06]  /*1a710*/  HMMA.16816.F32 R12, R8.reuse, R16, R12 ;  /* 0x00000010080c723c */ /* 0x044fec000000180c */
[----:B0-----:R-:W-:-:S15]  /*1a720*/  HMMA.16816.F32 R16, R8, R6, R20 ;  /* 0x000000060810723c */ /* 0x001fde0000001814 */
[----:B------:R-:W-:-:S02]  /*1a730*/  NOP ;  /* 0x0000000000007918 */ /* 0x000fc40000000000 */
[----:B------:R4:W-:Y:S04]  /*1a740*/  STL.64 [R1+0x150], R12 ;  /* 0x0001500c01007387 */ /* 0x0009e80000100a00 */
[----:B------:R3:W-:Y:S04]  /*1a750*/  STL.64 [R1+0x158], R14 ;  /* 0x0001580e01007387 */ /* 0x0007e80000100a00 */
[----:B------:R-:W-:Y:S04]  /*1a760*/  STL [R1+0x152c], R7 ;  /* 0x00152c0701007387 */ /* 0x000fe80000100800 */
[----:B------:R-:W-:Y:S04]  /*1a770*/  STL.64 [R1+0xe0], R16 ;  /* 0x0000e01001007387 */ /* 0x000fe80000100a00 */
[----:B------:R-:W-:Y:S01]  /*1a780*/  STL.64 [R1+0xe8], R18 ;  /* 0x0000e81201007387 */ /* 0x000fe20000100a00 */
[----:B----4-:R-:W-:-:S02]  /*1a790*/  IMAD R13, R25, 0x100, R24 ;  /* 0x00000100190d7824 */ /* 0x010fc400078e0218 */
[----:B---3--:R-:W-:Y:S01]  /*1a7a0*/  IMAD R14, R27, 0x100, R26 ;  /* 0x000001001b0e7824 */ /* 0x008fe200078e021a */
[----:B------:R-:W2:Y:S04]  /*1a7b0*/  LDL.LU R24, [R1+0x90] ;  /* 0x0000900001187983 */ /* 0x000ea80000300800 */
[----:B------:R-:W2:Y:S04]  /*1a7c0*/  LDL.LU R25, [R1+0x94] ;  /* 0x0000940001197983 */ /* 0x000ea80000300800 */
[----:B------:R-:W3:Y:S04]  /*1a7d0*/  LDL.LU R26, [R1+0x98] ;  /* 0x00009800011a7983 */ /* 0x000ee80000300800 */
[----:B------:R-:W3:Y:S04]  /*1a7e0*/  LDL.LU R27, [R1+0x9c] ;  /* 0x00009c00011b7983 */ /* 0x000ee80000300800 */
[----:B---3--:R-:W-:Y:S04]  /*1a7f0*/  STL.64 [R1+0x1520], R26 ;  /* 0x0015201a01007387 */ /* 0x008fe80000100a00 */
[----:B--2---:R0:W-:Y:S04]  /*1a800*/  STL.64 [R1+0x1518], R24 ;  /* 0x0015181801007387 */ /* 0x0041e80000100a00 */
[----:B0-----:R-:W2:Y:S04]  /*1a810*/  LDL.LU R24, [R1+0xa0] ;  /* 0x0000a00001187983 */ /* 0x001ea80000300800 */
[----:B------:R-:W2:Y:S04]  /*1a820*/  LDL.LU R25, [R1+0xa4] ;  /* 0x0000a40001197983 */ /* 0x000ea80000300800 */
[----:B------:R-:W3:Y:S04]  /*1a830*/  LDL.LU R26, [R1+0xa8] ;  /* 0x0000a800011a7983 */ /* 0x000ee80000300800 */
[----:B------:R-:W3:Y:S04]  /*1a840*/  LDL.LU R27, [R1+0xac] ;  /* 0x0000ac00011b7983 */ /* 0x000ee80000300800 */
[----:B---3--:R-:W-:Y:S04]  /*1a850*/  STL.64 [R1+0x1538], R26 ;  /* 0x0015381a01007387 */ /* 0x008fe80000100a00 */
[----:B--2---:R0:W-:Y:S04]  /*1a860*/  STL.64 [R1+0x1530], R24 ;  /* 0x0015301801007387 */ /* 0x0041e80000100a00 */
[----:B0-----:R-:W2:Y:S04]  /*1a870*/  LDL.LU R24, [R1] ;  /* 0x0000000001187983 */ /* 0x001ea80000300800 */
        /* <DEDUP_REMOVED lines=9> */
[----:B------:R-:W4:Y:S04]  /*1a910*/  LDL.LU R5, [R1+0x3ec] ;  /* 0x0003ec0001057983 */ /* 0x000f280000300800 */
[----:B------:R-:W4:Y:S01]  /*1a920*/  LDL.LU R15, [R1+0x3e8] ;  /* 0x0003e800010f7983 */ /* 0x000f220000300800 */
[----:B------:R-:W-:-:S03]  /*1a930*/  IMAD R12, R29, 0x100, R0 ;  /* 0x000001001d0c7824 */ /* 0x000fc600078e0200 */
[----:B---3--:R-:W-:Y:S04]  /*1a940*/  STL.64 [R1+0x1560], R26 ;  /* 0x0015601a01007387 */ /* 0x008fe80000100a00 */
[----:B--2---:R0:W-:Y:S04]  /*1a950*/  STL.64 [R1+0x1558], R24 ;  /* 0x0015581801007387 */ /* 0x0041e80000100a00 */
[----:B0-----:R-:W2:Y:S04]  /*1a960*/  LDL.LU R24, [R1+0x50] ;  /* 0x0000500001187983 */ /* 0x001ea80000300800 */
[----:B------:R-:W2:Y:S04]  /*1a970*/  LDL.LU R25, [R1+0x54] ;  /* 0x0000540001197983 */ /* 0x000ea80000300800 */
[----:B------:R-:W2:Y:S04]  /*1a980*/  LDL.LU R26, [R1+0x58] ;  /* 0x00005800011a7983 */ /* 0x000ea80000300800 */
[----:B------:R-:W2:Y:S04]  /*1a990*/  LDL.LU R27, [R1+0x5c] ;  /* 0x00005c00011b7983 */ /* 0x000ea80000300800 */
        /* <DEDUP_REMOVED lines=8> */
[----:B------:R-:W4:Y:S04]  /*1aa20*/  LDL.LU R20, [R1+0xd0] ;  /* 0x0000d00001147983 */ /* 0x000f280000300800 */
[----:B------:R-:W4:Y:S04]  /*1aa30*/  LDL.LU R21, [R1+0xd4] ;  /* 0x0000d40001157983 */ /* 0x000f280000300800 */
[----:B------:R-:W2:Y:S04]  /*1aa40*/  LDL.LU R22, [R1+0xd8] ;  /* 0x0000d80001167983 */ /* 0x000ea80000300800 */
[----:B------:R-:W2:Y:S04]  /*1aa50*/  LDL.LU R23, [R1+0xdc] ;  /* 0x0000dc0001177983 */ /* 0x000ea80000300800 */
[----:B--2---:R-:W-:Y:S04]  /*1aa60*/  STL.64 [R1+0x14f0], R22 ;  /* 0x0014f01601007387 */ /* 0x004fe80000100a00 */
[----:B----4-:R0:W-:Y:S04]  /*1aa70*/  STL.64 [R1+0x14e8], R20 ;  /* 0x0014e81401007387 */ /* 0x0101e80000100a00 */
[----:B0-----:R-:W2:Y:S04]  /*1aa80*/  LDL.LU R20, [R1+0xc0] ;  /* 0x0000c00001147983 */ /* 0x001ea80000300800 */
[----:B------:R-:W2:Y:S04]  /*1aa90*/  LDL.LU R21, [R1+0xc4] ;  /* 0x0000c40001157983 */ /* 0x000ea80000300800 */
[----:B------:R-:W4:Y:S04]  /*1aaa0*/  LDL.LU R22, [R1+0xc8] ;  /* 0x0000c80001167983 */ /* 0x000f280000300800 */
[----:B------:R-:W4:Y:S01]  /*1aab0*/  LDL.LU R23, [R1+0xcc] ;  /* 0x0000cc0001177983 */ /* 0x000f220000300800 */
[----:B------:R-:W-:-:S03]  /*1aac0*/  IMAD R15, R15, 0x100, R5 ;  /* 0x000001000f0f7824 */ /* 0x000fc600078e0205 */
[----:B----4-:R-:W-:Y:S04]  /*1aad0*/  STL.64 [R1+0x1500], R22 ;  /* 0x0015001601007387 */ /* 0x010fe80000100a00 */
[----:B--2---:R0:W-:Y:S04]  /*1aae0*/  STL.64 [R1+0x14f8], R20 ;  /* 0x0014f81401007387 */ /* 0x0041e80000100a00 */
[----:B0-----:R-:W2:Y:S04]  /*1aaf0*/  LDL.LU R20, [R1+0x80] ;  /* 0x0000800001147983 */ /* 0x001ea80000300800 */
[----:B------:R-:W2:Y:S04]  /*1ab00*/  LDL.LU R21, [R1+0x84] ;  /* 0x0000840001157983 */ /* 0x000ea80000300800 */
[----:B------:R-:W2:Y:S04]  /*1ab10*/  LDL.LU R22, [R1+0x88] ;  /* 0x0000880001167983 */ /* 0x000ea80000300800 */
[----:B------:R-:W2:Y:S04]  /*1ab20*/  LDL.LU R23, [R1+0x8c] ;  /* 0x00008c0001177983 */ /* 0x000ea80000300800 */
[----:B------:R-:W4:Y:S02]  /*1ab30*/  LDL.LU R5, [R1+0x1568] ;  /* 0x0015680001057983 */ /* 0x000f240000300800 */
[----:B----4-:R-:W-:-:S15]  /*1ab40*/  HMMA.16816.F32 R24, R8, R4, R24 ;  /* 0x000000040818723c */ /* 0x010fde0000001818 */
[----:B------:R-:W-:-:S08]  /*1ab50*/  NOP ;  /* 0x0000000000007918 */ /* 0x000fd00000000000 */
[----:B------:R-:W-:Y:S04]  /*1ab60*/  STL.64 [R1+0x280], R24 ;  /* 0x0002801801007387 */ /* 0x000fe80000100a00 */
[----:B------:R0:W-:Y:S04]  /*1ab70*/  STL.64 [R1+0x288], R26 ;  /* 0x0002881a01007387 */ /* 0x0001e80000100a00 */
[----:B0-----:R-:W4:Y:S04]  /*1ab80*/  LDL.LU.64 R26, [R1+0x1560] ;  /* 0x00156000011a7983 */ /* 0x001f280000300a00 */
[----:B------:R-:W4:Y:S02]  /*1ab90*/  LDL.LU.64 R24, [R1+0x1558] ;  /* 0x0015580001187983 */ /* 0x000f240000300a00 */
[----:B----4-:R-:W-:Y:S02]  /*1aba0*/  HMMA.16816.F32 R8, R8, R2, R24 ;  /* 0x000000020808723c */ /* 0x010fe40000001818 */
[----:B------:R-:W4:Y:S04]  /*1abb0*/  LDL.LU.64 R26, [R1+0x1550] ;  /* 0x00155000011a7983 */ /* 0x000f280000300a00 */
[----:B------:R-:W4:-:S15]  /*1abc0*/  LDL.LU.64 R24, [R1+0x1548] ;  /* 0x0015480001187983 */ /* 0x000f1e0000300a00 */
[----:B------:R-:W-:-:S02]  /*1abd0*/  NOP ;  /* 0x0000000000007918 */ /* 0x000fc40000000000 */
[----:B------:R0:W-:Y:S04]  /*1abe0*/  STL.64 [R1+0xb0], R8 ;  /* 0x0000b00801007387 */ /* 0x0001e80000100a00 */
[----:B------:R1:W-:Y:S04]  /*1abf0*/  STL.64 [R1+0xb8], R10 ;  /* 0x0000b80a01007387 */ /* 0x0003e80000100a00 */
[----:B0-----:R-:W3:Y:S04]  /*1ac00*/  LDL.LU R8, [R1+0x3f0] ;  /* 0x0003f00001087983 */ /* 0x001ee80000300800 */
[----:B------:R-:W2:Y:S04]  /*1ac10*/  LDL.LU R9, [R1+0x3f8] ;  /* 0x0003f80001097983 */ /* 0x000ea80000300800 */
[----:B-1----:R-:W4:Y:S04]  /*1ac20*/  LDL.LU R10, [R1+0x400] ;  /* 0x00040000010a7983 */ /* 0x002f280000300800 */
[----:B------:R-:W4:Y:S01]  /*1ac30*/  LDL.LU R11, [R1+0x408] ;  /* 0x00040800010b7983 */ /* 0x000f220000300800 */
[----:B------:R-:W-:-:S02]  /*1ac40*/  F2FP.F16.E4M3.UNPACK_B R12, R12 ;  /* 0x0000000cff0c723e */ /* 0x000fc400020006ff */
[----:B------:R-:W-:Y:S01]  /*1ac50*/  F2FP.F16.E4M3.UNPACK_B R13, R13 ;  /* 0x0000000dff0d723e */ /* 0x000fe200020006ff */
[----:B---3--:R-:W-:Y:S02]  /*1ac60*/  IMAD R8, R8, 0x100, R16 ;  /* 0x0000010008087824 */ /* 0x008fe400078e0210 */
[----:B--2---:R-:W-:Y:S01]  /*1ac70*/  IMAD R9, R9, 0x100, R17 ;  /* 0x0000010009097824 */ /* 0x004fe200078e0211 */
[----:B------:R-:W2:Y:S04]  /*1ac80*/  LDL.LU R16, [R1+0x1544] ;  /* 0x0015440001107983 */ /* 0x000ea80000300800 */
[----:B------:R-:W2:Y:S01]  /*1ac90*/  LDL.LU R17, [R1+0x1540] ;  /* 0x0015400001117983 */ /* 0x000ea20000300800 */
[----:B------:R-:W-:Y:S02]  /*1aca0*/  F2FP.F16.E4M3.UNPACK_B R14, R14 ;  /* 0x0000000eff0e723e */ /* 0x000fe400020006ff */
[----:B------:R-:W-:Y:S01]  /*1acb0*/  F2FP.F16.E4M3.UNPACK_B R15, R15 ;  /* 0x0000000fff0f723e */ /* 0x000fe200020006ff */
[----:B----4-:R-:W-:-:S06]  /*1acc0*/  IMAD R10, R10, 0x100, R7 ;  /* 0x000001000a0a7824 */ /* 0x010fcc00078e0207 */
[----:B--2---:R-:W-:-:S15]  /*1acd0*/  HMMA.16816.F32 R24, R12, R16, R24 ;  /* 0x000000100c18723c */ /* 0x004fde0000001818 */
[----:B------:R-:W-:-:S08]  /*1ace0*/  NOP ;  /* 0x0000000000007918 */ /* 0x000fd00000000000 */
[----:B------:R-:W-:Y:S04]  /*1acf0*/  STL.64 [R1+0x70], R24 ;  /* 0x0000701801007387 */ /* 0x000fe80000100a00 */
[----:B------:R0:W-:Y:S04]  /*1ad00*/  STL.64 [R1+0x78], R26 ;  /* 0x0000781a01007387 */ /* 0x0001e80000100a00 */
[----:B0-----:R-:W2:Y:S04]  /*1ad10*/  LDL.LU.64 R26, [R1+0x1538] ;  /* 0x00153800011a7983 */ /* 0x001ea80000300a00 */
[----:B------:R-:W2:Y:S04]  /*1ad20*/  LDL.LU.64 R24, [R1+0x1530] ;  /* 0x0015300001187983 */ /* 0x000ea80000300a00 */
[----:B------:R-:W2:Y:S01]  /*1ad30*/  LDL.LU R7, [R1+0x152c] ;  /* 0x00152c0001077983 */ /* 0x000ea20000300800 */
[----:B------:R-:W-:-:S03]  /*1ad40*/  IMAD R11, R11, 0x100, R29 ;  /* 0x000001000b0b7824 */ /* 0x000fc600078e021d */
[----:B------:R-:W3:Y:S01]  /*1ad50*/  LDL.LU R29, [R1+0x1528] ;  /* 0x00152800011d7983 */ /* 0x000ee20000300800 */
[----:B--2---:R-:W-:-:S15]  /*1ad60*/  HMMA.16816.F32 R24, R12, R6, R24 ;  /* 0x000000060c18723c */ /* 0x004fde0000001818 */
[----:B------:R-:W-:-:S08]  /*1ad70*/  NOP ;  /* 0x0000000000007918 */ /* 0x000fd00000000000 */
        /* <DEDUP_REMOVED lines=13> */
[----:B------:R-:W-:-:S07]  /*1ae50*/  F2FP.F16.E4M3.UNPACK_B R11, R11 ;  /* 0x0000000bff0b723e */ /* 0x000fce00020006ff */
[----:B------:R-:W-:Y:S06]  /*1ae60*/  HMMA.16816.F32 R20, R8, R16, R20 ;  /* 0x000000100814723c */ /* 0x000fec0000001814 */
[----:B--2---:R-:W-:Y:S01]  /*1ae70*/  HMMA.16816.F32 R24, R12, R2, R24 ;  /* 0x000000020c18723c */ /* 0x004fe20000001818 */
[----:B------:R-:W2:Y:S04]  /*1ae80*/  LDL.LU R12, [R1+0x414] ;  /* 0x00041400010c7983 */ /* 0x000ea80000300800 */
[----:B------:R-:W2:-:S15]  /*1ae90*/  LDL.LU R13, [R1+0x410] ;  /* 0x00041000010d7983 */ /* 0x000e9e0000300800 */
[----:B------:R-:W-:-:S03]  /*1aea0*/  NOP ;  /* 0x0000000000007918 */ /* 0x000fc60000000000 */
[----:B------:R0:W-:Y:S04]  /*1aeb0*/  STL.64 [R1+0x60], R24 ;  /* 0x0000601801007387 */ /* 0x0001e80000100a00 */
[----:B------:R1:W-:Y:S04]  /*1aec0*/  STL.64 [R1+0x68], R26 ;  /* 0x0000681a01007387 */ /* 0x0003e80000100a00 */
[----:B------:R-:W4:Y:S04]  /*1aed0*/  LDL.LU R14, [R1+0x41c] ;  /* 0x00041c00010e7983 */ /* 0x000f280000300800 */
[----:B------:R-:W4:Y:S04]  /*1aee0*/  LDL.LU R15, [R1+0x418] ;  /* 0x00041800010f7983 */ /* 0x000f280000300800 */
[----:B0-----:R-:W3:Y:S04]  /*1aef0*/  LDL.LU R24, [R1+0x100] ;  /* 0x0001000001187983 */ /* 0x001ee80000300800 */
[----:B------:R-:W3:Y:S04]  /*1af00*/  LDL.LU R25, [R1+0x104] ;  /* 0x0001040001197983 */ /* 0x000ee80000300800 */
[----:B-1----:R-:W3:Y:S04]  /*1af10*/  LDL.LU R26, [R1+0x108] ;  /* 0x00010800011a7983 */ /* 0x002ee80000300800 */
[----:B------:R-:W3:Y:S04]  /*1af20*/  LDL.LU R27, [R1+0x10c] ;  /* 0x00010c00011b7983 */ /* 0x000ee80000300800 */
        /* <DEDUP_REMOVED lines=10> */
[----:B---3--:R-:W-:Y:S01]  /*1afd0*/  HMMA.16816.F32 R24, R8, R4, R24 ;  /* 0x000000040818723c */ /* 0x008fe20000001818 */
[----:B------:R-:W-:-:S02]  /*1afe0*/  IMAD R12, R13, 0x100, R12 ;  /* 0x000001000d0c7824 */ /* 0x000fc400078e020c */
[----:B----4-:R-:W-:Y:S02]  /*1aff0*/  IMAD R13, R15, 0x100, R14 ;  /* 0x000001000f0d7824 */ /* 0x010fe400078e020e */
[----:B------:R-:W-:Y:S02]  /*1b000*/  IMAD R14, R18, 0x100, R19 ;  /* 0x00000100120e7824 */ /* 0x000fe400078e0213 */
[----:B------:R-:W-:-:S15]  /*1b010*/  IMAD R15, R0, 0x100, R28 ;  /* 0x00000100000f7824 */ /* 0x000fde00078e021c */
[----:B------:R-:W-:-:S01]  /*1b020*/  NOP ;  /* 0x0000000000007918 */ /* 0x000fc20000000000 */
[----:B------:R0:W-:Y:S04]  /*1b030*/  STL.64 [R1+0xc0], R24 ;  /* 0x0000c01801007387 */ /* 0x0001e80000100a00 */
[----:B------:R1:W-:Y:S01]  /*1b040*/  STL.64 [R1+0xc8], R26 ;  /* 0x0000c81a01007387 */ /* 0x0003e20000100a00 */
[----:B--2---:R-:W-:Y:S03]  /*1b050*/  HMMA.16816.F32 R8, R8, R2, R20 ;  /* 0x000000020808723c */ /* 0x004fe60000001814 */
[----:B------:R-:W2:Y:S04]  /*1b060*/  LDL.LU R20, [R1+0xf0] ;  /* 0x0000f00001147983 */ /* 0x000ea80000300800 */
[----:B------:R-:W-:-:S15]  /*1b070*/  IMAD.MOV.U32 R23, RZ, RZ, R29 ;  /* 0x000000ffff177224 */ /* 0x000fde00078e001d */
[----:B------:R-:W-:-:S01]  /*1b080*/  NOP ;  /* 0x0000000000007918 */ /* 0x000fc20000000000 */
[----:B------:R-:W-:Y:S04]  /*1b090*/  STL.64 [R1+0x30], R8 ;  /* 0x0000300801007387 */ /* 0x000fe80000100a00 */
[----:B------:R-:W-:Y:S04]  /*1b0a0*/  STL.64 [R1+0x38], R10 ;  /* 0x0000380a01007387 */ /* 0x000fe80000100a00 */
[----:B------:R-:W2:Y:S04]  /*1b0b0*/  LDL.LU R21, [R1+0xf4] ;  /* 0x0000f40001157983 */ /* 0x000ea80000300800 */
[----:B------:R-:W2:Y:S04]  /*1b0c0*/  LDL.LU R22, [R1+0xf8] ;  /* 0x0000f80001167983 */ /* 0x000ea80000300800 */
[----:B------:R-:W3:Y:S04]  /*1b0d0*/  LDL.LU R19, [R1+0x434] ;  /* 0x0004340001137983 */ /* 0x000ee80000300800 */
[----:B------:R-:W3:Y:S04]  /*1b0e0*/  LDL.LU R18, [R1+0x430] ;  /* 0x0004300001127983 */ /* 0x000ee80000300800 */
[----:B------:R-:W4:Y:S04]  /*1b0f0*/  LDL.LU R28, [R1+0x43c] ;  /* 0x00043c00011c7983 */ /* 0x000f280000300800 */
[----:B------:R-:W4:Y:S04]  /*1b100*/  LDL.LU R29, [R1+0x438] ;  /* 0x00043800011d7983 */ /* 0x000f280000300800 */
[----:B0-----:R-:W2:Y:S04]  /*1b110*/  LDL.LU R24, [R1+0x160] ;  /* 0x0001600001187983 */ /* 0x001ea80000300800 */
[----:B------:R-:W2:Y:S04]  /*1b120*/  LDL.LU R25, [R1+0x164] ;  /* 0x0001640001197983 */ /* 0x000ea80000300800 */
[----:B-1----:R-:W3:Y:S04]  /*1b130*/  LDL.LU R26, [R1+0x168] ;  /* 0x00016800011a7983 */ /* 0x002ee80000300800 */
        /* <DEDUP_REMOVED lines=8> */
[----:B------:R-:W4:Y:S04]  /*1b1c0*/  LDL.LU R10, [R1+0x440] ;  /* 0x00044000010a7983 */ /* 0x000f280000300800 */
[----:B------:R-:W4:Y:S04]  /*1b1d0*/  LDL.LU R11, [R1+0x448] ;  /* 0x00044800010b7983 */ /* 0x000f280000300800 */
        /* <DEDUP_REMOVED lines=12> */
[----:B------:R-:W-:-:S02]  /*1b2a0*/  F2FP.F16.E4M3.UNPACK_B R12, R12 ;  /* 0x0000000cff0c723e */ /* 0x000fc400020006ff */
[----:B------:R-:W-:Y:S02]  /*1b2b0*/  F2FP.F16.E4M3.UNPACK_B R13, R13 ;  /* 0x0000000dff0d723e */ /* 0x000fe400020006ff */
[----:B------:R-:W-:Y:S02]  /*1b2c0*/  F2FP.F16.E4M3.UNPACK_B R14, R14 ;  /* 0x0000000eff0e723e */ /* 0x000fe400020006ff */
[----:B------:R-:W-:Y:S01]  /*1b2d0*/  F2FP.F16.E4M3.UNPACK_B R15, R15 ;  /* 0x0000000fff0f723e */ /* 0x000fe200020006ff */
[----:B---3--:R-:W-:Y:S04]  /*1b2e0*/  STL.64 [R1+0x14d8], R26 ;  /* 0x0014d81a01007387 */ /* 0x008fe80000100a00 */
[----:B--2---:R0:W-:Y:S04]  /*1b2f0*/  STL.64 [R1+0x14d0], R24 ;  /* 0x0014d01801007387 */ /* 0x0041e80000100a00 */
[----:B0-----:R-:W2:Y:S04]  /*1b300*/  LDL.LU R24, [R1+0x140] ;  /* 0x0001400001187983 */ /* 0x001ea80000300800 */
[----:B------:R-:W2:Y:S04]  /*1b310*/  LDL.LU R25, [R1+0x144] ;  /* 0x0001440001197983 */ /* 0x000ea80000300800 */
[----:B------:R-:W2:Y:S04]  /*1b320*/  LDL.LU R26, [R1+0x148] ;  /* 0x00014800011a7983 */ /* 0x000ea80000300800 */
[----:B------:R-:W2:Y:S01]  /*1b330*/  LDL.LU R27, [R1+0x14c] ;  /* 0x00014c00011b7983 */ /* 0x000ea20000300800 */
[----:B------:R-:W-:Y:S01]  /*1b340*/  HMMA.16816.F32 R20, R12, R16, R20 ;  /* 0x000000100c14723c */ /* 0x000fe20000001814 */
[----:B------:R-:W-:-:S02]  /*1b350*/  IMAD R8, R18, 0x100, R19 ;  /* 0x0000010012087824 */ /* 0x000fc400078e0213 */
[----:B----4-:R-:W-:Y:S02]  /*1b360*/  IMAD R9, R29, 0x100, R28 ;  /* 0x000001001d097824 */ /* 0x010fe400078e021c */
[----:B------:R-:W-:-:S15]  /*1b370*/  IMAD R10, R10, 0x100, R0 ;  /* 0x000001000a0a7824 */ /* 0x000fde00078e0200 */
[----:B------:R-:W-:-:S03]  /*1b380*/  NOP ;  /* 0x0000000000007918 */ /* 0x000fc60000000000 */
[----:B------:R0:W-:Y:S04]  /*1b390*/  STL.64 [R1+0x20], R20 ;  /* 0x0000201401007387 */ /* 0x0001e80000100a00 */
[----:B------:R1:W-:Y:S04]  /*1b3a0*/  STL [R1+0x28], R22 ;  /* 0x0000281601007387 */ /* 0x0003e80000100800 */
[----:B------:R-:W3:Y:S04]  /*1b3b0*/  LDL.LU R19, [R1+0x460] ;  /* 0x0004600001137983 */ /* 0x000ee80000300800 */
[----:B------:R-:W4:Y:S01]  /*1b3c0*/  LDL.LU R18, [R1+0x46c] ;  /* 0x00046c0001127983 */ /* 0x000f220000300800 */
[----:B------:R-:W-:-:S03]  /*1b3d0*/  IMAD.MOV.U32 R29, RZ, RZ, R23 ;  /* 0x000000ffff1d7224 */ /* 0x000fc600078e0017 */
[----:B------:R-:W4:Y:S04]  /*1b3e0*/  LDL.LU R28, [R1+0x468] ;  /* 0x00046800011c7983 */ /* 0x000f280000300800 */
[----:B0-----:R-:W4:Y:S04]  /*1b3f0*/  LDL.LU R20, [R1+0x190] ;  /* 0x0001900001147983 */ /* 0x001f280000300800 */
[----:B------:R-:W4:Y:S04]  /*1b400*/  LDL.LU R21, [R1+0x194] ;  /* 0x0001940001157983 */ /* 0x000f280000300800 */
[----:B-1----:R-:W4:Y:S04]  /*1b410*/  LDL.LU R22, [R1+0x198] ;  /* 0x0001980001167983 */ /* 0x002f280000300800 */
[----:B------:R-:W4:Y:S04]  /*1b420*/  LDL.LU R23, [R1+0x19c] ;  /* 0x00019c0001177983 */ /* 0x000f280000300800 */
[----:B------:R0:W-:Y:S04]  /*1b430*/  STL [R1+0x1368], R29 ;  /* 0x0013681d01007387 */ /* 0x0001e80000100800 */
[----:B0-----:R-:W3:Y:S04]  /*1b440*/  LDL.LU R29, [R1+0x44c] ;  /* 0x00044c00011d7983 */ /* 0x001ee80000300800 */
[----:B------:R-:W4:Y:S01]  /*1b450*/  LDL.LU R0, [R1+0x14e0] ;  /* 0x0014e00001007983 */ /* 0x000f220000300800 */
[----:B--2---:R-:W-:-:S15]  /*1b460*/  HMMA.16816.F32 R24, R12, R6, R24 ;  /* 0x000000060c18723c */ /* 0x004fde0000001818 */
[----:B------:R-:W-:-:S08]  /*1b470*/  NOP ;  /* 0x0000000000007918 */ /* 0x000fd00000000000 */
[----:B------:R-:W-:Y:S04]  /*1b480*/  STL.64 [R1+0xd0], R24 ;  /* 0x0000d01801007387 */ /* 0x000fe80000100a00 */
[----:B------:R0:W-:Y:S04]  /*1b490*/  STL.64 [R1+0xd8], R26 ;  /* 0x0000d81a01007387 */ /* 0x0001e80000100a00 */
[----:B0-----:R-:W2:Y:S04]  /*1b4a0*/  LDL.LU.64 R26, [R1+0x14d8] ;  /* 0x0014d800011a7983 */ /* 0x001ea80000300a00 */
[----:B------:R-:W2:Y:S01]  /*1b4b0*/  LDL.LU.64 R24, [R1+0x14d0] ;  /* 0x0014d00001187983 */ /* 0x000ea20000300a00 */
[----:B---3--:R-:W-:Y:S01]  /*1b4c0*/  IMAD R11, R11, 0x100, R29 ;  /* 0x000001000b0b7824 */ /* 0x008fe200078e021d */
[----:B--2---:R-:W-:-:S15]  /*1b4d0*/  HMMA.16816.F32 R24, R12, R4, R24 ;  /* 0x000000040c18723c */ /* 0x004fde0000001818 */
[----:B------:R-:W-:-:S08]  /*1b4e0*/  NOP ;  /* 0x0000000000007918 */ /* 0x000fd00000000000 */
[----:B------:R-:W-:Y:S04]  /*1b4f0*/  STL.64 [R1+0x90], R24 ;  /* 0x0000901801007387 */ /* 0x000fe80000100a00 */
[----:B------:R0:W-:Y:S01]  /*1b500*/  STL [R1+0x98], R26 ;  /* 0x0000981a01007387 */ /* 0x0001e20000100800 */
[----:B------:R-:W-:-:S03]  /*1b510*/  IMAD.MOV.U32 R29, RZ, RZ, R27 ;  /* 0x000000ffff1d7224 */ /* 0x000fc600078e001b */
[----:B0-----:R-:W2:Y:S04]  /*1b520*/  LDL.LU.64 R26, [R1+0x14c8] ;  /* 0x0014c800011a7983 */ /* 0x001ea80000300a00 */
[----:B------:R-:W2:Y:S04]  /*1b530*/  LDL.LU.64 R24, [R1+0x14c0] ;  /* 0x0014c00001187983 */ /* 0x000ea80000300a00 */
[----:B------:R-:W-:Y:S01]  /*1b540*/  STL [R1+0x136c], R29 ;  /* 0x00136c1d01007387 */ /* 0x000fe20000100800 */
[----:B------:R-:W-:Y:S02]  /*1b550*/  F2FP.F16.E4M3.UNPACK_B R8, R8 ;  /* 0x00000008ff08723e */ /* 0x000fe400020006ff */
[----:B------:R-:W-:-:S02]  /*1b560*/  F2FP.F16.E4M3.UNPACK_B R9, R9 ;  /* 0x00000009ff09723e */ /* 0x000fc400020006ff */
[----:B------:R-:W-:Y:S02]  /*1b570*/  F2FP.F16.E4M3.UNPACK_B R10, R10 ;  /* 0x0000000aff0a723e */ /* 0x000fe400020006ff */
[----:B------:R-:W-:Y:S01]  /*1b580*/  F2FP.F16.E4M3.UNPACK_B R11, R11 ;  /* 0x0000000bff0b723e */ /* 0x000fe200020006ff */
[----:B--2---:R-:W-:Y:S01]  /*1b590*/  HMMA.16816.F32 R12, R12, R2, R24 ;  /* 0x000000020c0c723c */ /* 0x004fe20000001818 */
[----:B------:R-:W2:Y:S04]  /*1b5a0*/  LDL.LU.64 R26, [R1+0x14b8] ;  /* 0x0014b800011a7983 */ /* 0x000ea80000300a00 */
[----:B------:R-:W2:-:S15]  /*1b5b0*/  LDL.LU.64 R24, [R1+0x14b0] ;  /* 0x0014b00001187983 */ /* 0x000e9e0000300a00 */
[----:B------:R-:W-:-:S03]  /*1b5c0*/  NOP ;  /* 0x0000000000007918 */ /* 0x000fc60000000000 */
[----:B------:R0:W-:Y:S04]  /*1b5d0*/  STL.64 [R1+0x10], R12 ;  /* 0x0000100c01007387 */ /* 0x0001e80000100a00 */
[----:B------:R1:W-:Y:S04]  /*1b5e0*/  STL.64 [R1+0x18], R14 ;  /* 0x0000180e01007387 */ /* 0x0003e80000100a00 */
[----:B0-----:R-:W3:Y:S04]  /*1b5f0*/  LDL.LU R12, [R1+0x450] ;  /* 0x00045000010c7983 */ /* 0x001ee80000300800 */
[----:B------:R-:W4:Y:S04]  /*1b600*/  LDL.LU R13, [R1+0x45c] ;  /* 0x00045c00010d7983 */ /* 0x000f280000300800 */
[----:B-1----:R-:W4:Y:S04]  /*1b610*/  LDL.LU R14, [R1+0x458] ;  /* 0x00045800010e7983 */ /* 0x002f280000300800 */
[----:B------:R-:W3:Y:S01]  /*1b620*/  LDL.LU R15, [R1+0x464] ;  /* 0x00046400010f7983 */ /* 0x000ee20000300800 */
[----:B--2---:R-:W-:-:S15]  /*1b630*/  HMMA.16816.F32 R24, R8, R16, R24 ;  /* 0x000000100818723c */ /* 0x004fde0000001818 */
[----:B------:R-:W-:-:S08]  /*1b640*/  NOP ;  /* 0x0000000000007918 */ /* 0x000fd00000000000 */
[----:B------:R-:W-:Y:S04]  /*1b650*/  STL.64 [R1], R24 ;  /* 0x0000001801007387 */ /* 0x000fe80000100a00 */
[----:B------:R0:W-:Y:S01]  /*1b660*/  STL [R1+0x8], R26 ;  /* 0x0000081a01007387 */ /* 0x0001e20000100800 */
[----:B------:R-:W-:-:S03]  /*1b670*/  IMAD.MOV.U32 R29, RZ, RZ, R27 ;  /* 0x000000ffff1d7224 */ /* 0x000fc600078e001b */
[----:B0-----:R-:W2:Y:S04]  /*1b680*/  LDL.LU.64 R26, [R1+0x14a8] ;  /* 0x0014a800011a7983 */ /* 0x001ea80000300a00 */
[----:B------:R-:W2:Y:S04]  /*1b690*/  LDL.LU.64 R24, [R1+0x14a0] ;  /* 0x0014a00001187983 */ /* 0x000ea80000300a00 */
[----:B------:R0:W-:Y:S04]  /*1b6a0*/  STL [R1+0x13c0], R29 ;  /* 0x0013c01d01007387 */ /* 0x0001e80000100800 */
[----:B0-----:R-:W3:Y:S01]  /*1b6b0*/  LDL.LU R29, [R1+0x454] ;  /* 0x00045400011d7983 */ /* 0x001ee20000300800 */
[----:B--2---:R-:W-:-:S15]  /*1b6c0*/  HMMA.16816.F32 R24, R8, R6, R24 ;  /* 0x000000060818723c */ /* 0x004fde0000001818 */
[----:B------:R-:W-:-:S08]  /*1b6d0*/  NOP ;  /* 0x0000000000007918 */ /* 0x000fd00000000000 */
[----:B------:R0:W-:Y:S04]  /*1b6e0*/  STL [R1+0x13ec], R24 ;  /* 0x0013ec1801007387 */ /* 0x0001e80000100800 */
[----:B------:R1:W-:Y:S04]  /*1b6f0*/  STL [R1+0x13e8], R25 ;  /* 0x0013e81901007387 */ /* 0x0003e80000100800 */
[----:B------:R2:W-:Y:S04]  /*1b700*/  STL [R1+0x13c4], R26 ;  /* 0x0013c41a01007387 */ /* 0x0005e80000100800 */
[----:B------:R4:W-:Y:S04]  /*1b710*/  STL [R1+0x12e8], R27 ;  /* 0x0012e81b01007387 */ /* 0x0009e80000100800 */
[----:B0-----:R-:W3:Y:S04]  /*1b720*/  LDL.LU R24, [R1+0x1c0] ;  /* 0x0001c00001187983 */ /* 0x001ee80000300800 */
[----:B-1----:R-:W3:Y:S04]  /*1b730*/  LDL.LU R25, [R1+0x1c4] ;  /* 0x0001c40001197983 */ /* 0x002ee80000300800 */
[----:B--2---:R-:W2:Y:S04]  /*1b740*/  LDL.LU R26, [R1+0x1c8] ;  /* 0x0001c800011a7983 */ /* 0x004ea80000300800 */
[----:B----4-:R-:W2:Y:S04]  /*1b750*/  LDL.LU R27, [R1+0x1cc] ;  /* 0x0001cc00011b7983 */ /* 0x010ea80000300800 */
[----:B------:R0:W-:Y:S04]  /*1b760*/  STL.64 [R1+0x1490], R6 ;  /* 0x0014900601007387 */ /* 0x0001e80000100a00 */
[----:B------:R1:W-:Y:S01]  /*1b770*/  STL.64 [R1+0x1488], R4 ;  /* 0x0014880401007387 */ /* 0x0003e20000100a00 */
[----:B------:R-:W-:-:S02]  /*1b780*/  IMAD R13, R14, 0x100, R13 ;  /* 0x000001000e0d7824 */ /* 0x000fc400078e020d */
[----:B---3--:R-:W-:Y:S02]  /*1b790*/  IMAD R14, R19, 0x100, R15 ;  /* 0x00000100130e7824 */ /* 0x008fe400078e020f */
[----:B------:R-:W-:Y:S01]  /*1b7a0*/  IMAD R15, R28, 0x100, R18 ;  /* 0x000001001c0f7824 */ /* 0x000fe200078e0212 */
[----:B------:R-:W-:Y:S01]  /*1b7b0*/  HMMA.16816.F32 R20, R8, R2, R20 ;  /* 0x000000020814723c */ /* 0x000fe20000001814 */
[----:B0-----:R-:W-:-:S05]  /*1b7c0*/  IMAD.MOV.U32 R7, RZ, RZ, R0 ;  /* 0x000000ffff077224 */ /* 0x001fca00078e0000 */
[----:B--2---:R-:W-:-:S15]  /*1b7d0*/  HMMA.16816.F32 R24, R8, R4, R24 ;  /* 0x000000040818723c */ /* 0x004fde0000001818 */
[----:B------:R-:W-:-:S08]  /*1b7e0*/  NOP ;  /* 0x0000000000007918 */ /* 0x000fd00000000000 */
[----:B------:R-:W-:Y:S04]  /*1b7f0*/  STL.64 [R1+0x80], R24 ;  /* 0x0000801801007387 */ /* 0x000fe80000100a00 */
[----:B------:R0:W-:Y:S04]  /*1b800*/  STL.64 [R1+0x88], R26 ;  /* 0x0000881a01007387 */ /* 0x0001e80000100a00 */
[----:B-1----:R-:W2:Y:S04]  /*1b810*/  LDL.LU R4, [R1+0x1b0] ;  /* 0x0001b00001047983 */ /* 0x002ea80000300800 */
[----:B------:R-:W2:Y:S04]  /*1b820*/  LDL.LU R5, [R1+0x1b4] ;  /* 0x0001b40001057983 */ /* 0x000ea80000300800 */
[----:B------:R-:W2:Y:S04]  /*1b830*/  LDL.LU R6, [R1+0x1b8] ;  /* 0x0001b80001067983 */ /* 0x000ea80000300800 */
[----:B------:R-:W3:Y:S04]  /*1b840*/  LDL.LU R18, [R1+0x474] ;  /* 0x0004740001127983 */ /* 0x000ee80000300800 */
[----:B------:R-:W3:Y:S04]  /*1b850*/  LDL.LU R8, [R1+0x470] ;  /* 0x0004700001087983 */ /* 0x000ee80000300800 */
[----:B------:R-:W4:Y:S04]  /*1b860*/  LDL.LU R19, [R1+0x47c] ;  /* 0x00047c0001137983 */ /* 0x000f280000300800 */
[----:B------:R-:W4:Y:S04]  /*1b870*/  LDL.LU R9, [R1+0x478] ;  /* 0x0004780001097983 */ /* 0x000f280000300800 */
[----:B------:R-:W4:Y:S04]  /*1b880*/  LDL.LU R10, [R1+0x484] ;  /* 0x00048400010a7983 */ /* 0x000f280000300800 */
[----:B------:R-:W4:Y:S04]  /*1b890*/  LDL.LU R11, [R1+0x480] ;  /* 0x00048000010b7983 */ /* 0x000f280000300800 */
[----:B------:R-:W4:Y:S04]  /*1b8a0*/  LDL.LU R28, [R1+0x48c] ;  /* 0x00048c00011c7983 */ /* 0x000f280000300800 */
[----:B------:R-:W4:Y:S04]  /*1b8b0*/  LDL.LU R0, [R1+0x488] ;  /* 0x0004880001007983 */ /* 0x000f280000300800 */
[----:B0-----:R-:W2:Y:S04]  /*1b8c0*/  LDL.LU R27, [R1+0x490] ;  /* 0x00049000011b7983 */ /* 0x001ea80000300800 */
[----:B------:R-:W2:Y:S04]  /*1b8d0*/  LDL.LU R26, [R1+0x49c] ;  /* 0x00049c00011a7983 */ /* 0x000ea80000300800 */
[----:B------:R-:W3:Y:S04]  /*1b8e0*/  LDL.LU R25, [R1+0x498] ;  /* 0x0004980001197983 */ /* 0x000ee80000300800 */
[----:B------:R-:W3:Y:S04]  /*1b8f0*/  LDL.LU R24, [R1+0x4a4] ;  /* 0x0004a40001187983 */ /* 0x000ee80000300800 */
[----:B--2---:R-:W-:Y:S04]  /*1b900*/  STL.64 [R1+0x1460], R26 ;  /* 0x0014601a01007387 */ /* 0x004fe80000100a00 */
[----:B---3--:R0:W-:Y:S04]  /*1b910*/  STL.64 [R1+0x1458], R24 ;  /* 0x0014581801007387 */ /* 0x0081e80000100a00 */
[----:B0-----:R-:W2:Y:S04]  /*1b920*/  LDL.LU R24, [R1+0x1e0] ;  /* 0x0001e00001187983 */ /* 0x001ea80000300800 */
[----:B------:R-:W2:Y:S04]  /*1b930*/  LDL.LU R25, [R1+0x1e4] ;  /* 0x0001e40001197983 */ /* 0x000ea80000300800 */
[----:B------:R-:W3:Y:S04]  /*1b940*/  LDL.LU R26, [R1+0x1e8] ;  /* 0x0001e800011a7983 */ /* 0x000ee80000300800 */
[----:B------:R-:W3:Y:S01]  /*1b950*/  LDL.LU R27, [R1+0x1ec] ;  /* 0x0001ec00011b7983 */ /* 0x000ee20000300800 */
[----:B------:R-:W-:Y:S01]  /*1b960*/  IMAD R12, R12, 0x100, R29 ;  /* 0x000001000c0c7824 */ /* 0x000fe200078e021d */
        /* <DEDUP_REMOVED lines=8> */
[----:B------:R-:W3:Y:S04]  /*1b9f0*/  LDL.LU R26, [R1+0x1f8] ;  /* 0x0001f800011a7983 */ /* 0x000ee80000300800 */
[----:B------:R-:W3:Y:S01]  /*1ba00*/  LDL.LU R27, [R1+0x1fc] ;  /* 0x0001fc00011b7983 */ /* 0x000ee20000300800 */
[----:B------:R-:W-:Y:S01]  /*1ba10*/  HMMA.16816.F32 R4, R12, R16, R4 ;  /* 0x000000100c04723c */ /* 0x000fe20000001804 */
[----:B------:R-:W-:-:S02]  /*1ba20*/  IMAD R8, R8, 0x100, R18 ;  /* 0x0000010008087824 */ /* 0x000fc400078e0212 */
[----:B----4-:R-:W-:Y:S01]  /*1ba30*/  IMAD R9, R9, 0x100, R19 ;  /* 0x0000010009097824 */ /* 0x010fe200078e0213 */
[----:B---3--:R-:W-:Y:S04]  /*1ba40*/  STL.64 [R1+0x1480], R26 ;  /* 0x0014801a01007387 */ /* 0x008fe80000100a00 */
[----:B--2---:R0:W-:Y:S04]  /*1ba50*/  STL.64 [R1+0x1478], R24 ;  /* 0x0014781801007387 */ /* 0x0041e80000100a00 */
[----:B0-----:R-:W2:Y:S04]  /*1ba60*/  LDL.LU R24, [R1+0x200] ;  /* 0x0002000001187983 */ /* 0x001ea80000300800 */
[----:B------:R-:W2:Y:S04]  /*1ba70*/  LDL.LU R25, [R1+0x204] ;  /* 0x0002040001197983 */ /* 0x000ea80000300800 */
[----:B------:R-:W2:Y:S04]  /*1ba80*/  LDL.LU R26, [R1+0x208] ;  /* 0x00020800011a7983 */ /* 0x000ea80000300800 */
[----:B------:R-:W2:Y:S04]  /*1ba90*/  LDL.LU R27, [R1+0x20c] ;  /* 0x00020c00011b7983 */ /* 0x000ea80000300800 */
[----:B------:R-:W3:Y:S04]  /*1baa0*/  LDL.LU R29, [R1+0x4a0] ;  /* 0x0004a000011d7983 */ /* 0x000ee80000300800 */
[----:B------:R-:W-:Y:S04]  /*1bab0*/  STL.64 [R1+0x12d8], R22 ;  /* 0x0012d81601007387 */ /* 0x000fe80000100a00 */
[----:B------:R0:W-:Y:S04]  /*1bac0*/  STL.64 [R1+0x12d0], R20 ;  /* 0x0012d01401007387 */ /* 0x0001e80000100a00 */
[----:B0-----:R-:W4:Y:S04]  /*1bad0*/  LDL.LU R20, [R1+0x180] ;  /* 0x0001800001147983 */ /* 0x001f280000300800 */
[----:B------:R-:W4:Y:S04]  /*1bae0*/  LDL.LU R21, [R1+0x184] ;  /* 0x0001840001157983 */ /* 0x000f280000300800 */
[----:B------:R-:W4:Y:S04]  /*1baf0*/  LDL.LU R22, [R1+0x188] ;  /* 0x0001880001167983 */ /* 0x000f280000300800 */
[----:B------:R-:W4:Y:S04]  /*1bb00*/  LDL.LU R23, [R1+0x18c] ;  /* 0x00018c0001177983 */ /* 0x000f280000300800 */
[----:B------:R-:W3:Y:S04]  /*1bb10*/  LDL.LU R18, [R1+0x149c] ;  /* 0x00149c0001127983 */ /* 0x000ee80000300800 */
[----:B------:R-:W3:Y:S04]  /*1bb20*/  LDL.LU R19, [R1+0x1498] ;  /* 0x0014980001137983 */ /* 0x000ee80000300800 */
[----:B------:R-:W-:Y:S04]  /*1bb30*/  STL.64 [R1+0xa0], R4 ;  /* 0x0000a00401007387 */ /* 0x000fe80000100a00 */
[----:B------:R0:W-:Y:S04]  /*1bb40*/  STL.64 [R1+0xa8], R6 ;  /* 0x0000a80601007387 */ /* 0x0001e80000100a00 */
[----:B0-----:R-:W2:Y:S01]  /*1bb50*/  LDL.LU.64 R6, [R1+0x1490] ;  /* 0x0014900001067983 */ /* 0x001ea20000300a00 */
[----:B------:R-:W-:-:S03]  /*1bb60*/  IMAD R10, R11, 0x100, R10 ;  /* 0x000001000b0a7824 */ /* 0x000fc600078e020a */
[----:B------:R-:W4:Y:S01]  /*1bb70*/  LDL.LU.64 R4, [R1+0x1488] ;  /* 0x0014880001047983 */ /* 0x000f220000300a00 */
[----:B------:R-:W-:Y:S01]  /*1bb80*/  IMAD R11, R0, 0x100, R28 ;  /* 0x00000100000b7824 */ /* 0x000fe200078e021c */
[----:B--2---:R-:W-:-:S15]  /*1bb90*/  HMMA.16816.F32 R24, R12, R6, R24 ;  /* 0x000000060c18723c */ /* 0x004fde0000001818 */
[----:B------:R-:W-:-:S08]  /*1bba0*/  NOP ;  /* 0x0000000000007918 */ /* 0x000fd00000000000 */
[----:B------:R0:W-:Y:S01]  /*1bbb0*/  STL.64 [R1+0x250], R24 ;  /* 0x0002501801007387 */ /* 0x0001e20000100a00 */
[----:B------:R-:W-:Y:S02]  /*1bbc0*/  IMAD.MOV.U32 R28, RZ, RZ, R26 ;  /* 0x000000ffff1c7224 */ /* 0x000fe400078e001a */
[----:B------:R-:W-:Y:S02]  /*1bbd0*/  IMAD.MOV.U32 R0, RZ, RZ, R27 ;  /* 0x000000ffff007224 */ /* 0x000fe400078e001b */
[----:B------:R-:W4:Y:S04]  /*1bbe0*/  LDL.LU.64 R26, [R1+0x1480] ;  /* 0x00148000011a7983 */ /* 0x000f280000300a00 */
[----:B0-----:R-:W4:Y:S04]  /*1bbf0*/  LDL.LU.64 R24, [R1+0x1478] ;  /* 0x0014780001187983 */ /* 0x001f280000300a00 */
[----:B------:R-:W-:Y:S04]  /*1bc00*/  STL [R1+0x12cc], R0 ;  /* 0x0012cc0001007387 */ /* 0x000fe80000100800 */
[----:B------:R-:W-:Y:S01]  /*1bc10*/  STL [R1+0x12c8], R28 ;  /* 0x0012c81c01007387 */ /* 0x000fe20000100800 */
[----:B----4-:R-:W-:-:S15]  /*1bc20*/  HMMA.16816.F32 R24, R12, R4, R24 ;  /* 0x000000040c18723c */ /* 0x010fde0000001818 */
[----:B------:R-:W-:-:S08]  /*1bc30*/  NOP ;  /* 0x0000000000007918 */ /* 0x000fd00000000000 */
[----:B------:R-:W-:Y:S04]  /*1bc40*/  STL.64 [R1+0x240], R24 ;  /* 0x0002401801007387 */ /* 0x000fe80000100a00 */
[----:B------:R0:W-:Y:S04]  /*1bc50*/  STL.64 [R1+0x248], R26 ;  /* 0x0002481a01007387 */ /* 0x0001e80000100a00 */
[----:B0-----:R-:W2:Y:S04]  /*1bc60*/  LDL.LU.64 R26, [R1+0x1470] ;  /* 0x00147000011a7983 */ /* 0x001ea80000300a00 */
[----:B------:R-:W2:Y:S04]  /*1bc70*/  LDL.LU.64 R24, [R1+0x1468] ;  /* 0x0014680001187983 */ /* 0x000ea80000300a00 */
[----:B------:R0:W-:Y:S04]  /*1bc80*/  STL [R1+0x144c], R4 ;  /* 0x00144c0401007387 */ /* 0x0001e80000100800 */
[----:B0-----:R-:W4:Y:S04]  /*1bc90*/  LDL.LU R4, [R1+0x494] ;  /* 0x0004940001047983 */ /* 0x001f280000300800 */
[----:B------:R-:W-:Y:S01]  /*1bca0*/  STL [R1+0x1448], R5 ;  /* 0x0014480501007387 */ /* 0x000fe20000100800 */
[----:B--2---:R-:W-:Y:S03]  /*1bcb0*/  HMMA.16816.F32 R12, R12, R2, R24 ;  /* 0x000000020c0c723c */ /* 0x004fe60000001818 */
[----:B------:R-:W4:Y:S04]  /*1bcc0*/  LDL.LU.64 R26, [R1+0x1460] ;  /* 0x00146000011a7983 */ /* 0x000f280000300a00 */
[----:B------:R-:W2:-:S15]  /*1bcd0*/  LDL.LU.64 R24, [R1+0x1458] ;  /* 0x0014580001187983 */ /* 0x000e9e0000300a00 */
[----:B------:R-:W-:-:S01]  /*1bce0*/  NOP ;  /* 0x0000000000007918 */ /* 0x000fc20000000000 */
[----:B------:R0:W-:Y:S01]  /*1bcf0*/  STL.64 [R1+0x200], R12 ;  /* 0x0002000c01007387 */ /* 0x0001e20000100a00 */
[----:B------:R-:W-:Y:S02]  /*1bd00*/  IMAD.MOV.U32 R0, RZ, RZ, R14 ;  /* 0x000000ffff007224 */ /* 0x000fe400078e000e */
[----:B------:R-:W-:Y:S01]  /*1bd10*/  IMAD.MOV.U32 R28, RZ, RZ, R15 ;  /* 0x000000ffff1c7224 */ /* 0x000fe200078e000f */
[----:B0-----:R-:W3:Y:S04]  /*1bd20*/  LDL.LU R12, [R1+0x1a0] ;  /* 0x0001a000010c7983 */ /* 0x001ee80000300800 */
[----:B------:R-:W3:Y:S04]  /*1bd30*/  LDL.LU R13, [R1+0x1a4] ;  /* 0x0001a400010d7983 */ /* 0x000ee80000300800 */
[----:B------:R-:W3:Y:S04]  /*1bd40*/  LDL.LU R14, [R1+0x1a8] ;  /* 0x0001a800010e7983 */ /* 0x000ee80000300800 */
[----:B------:R-:W3:Y:S01]  /*1bd50*/  LDL.LU R15, [R1+0x1ac] ;  /* 0x0001ac00010f7983 */ /* 0x000ee20000300800 */
[----:B------:R-:W-:-:S02]  /*1bd60*/  F2FP.F16.E4M3.UNPACK_B R8, R8 ;  /* 0x00000008ff08723e */ /* 0x000fc400020006ff */
[----:B------:R-:W-:Y:S02]  /*1bd70*/  F2FP.F16.E4M3.UNPACK_B R9, R9 ;  /* 0x00000009ff09723e */ /* 0x000fe400020006ff */
[----:B------:R-:W-:Y:S02]  /*1bd80*/  F2FP.F16.E4M3.UNPACK_B R10, R10 ;  /* 0x0000000aff0a723e */ /* 0x000fe400020006ff */
[----:B------:R-:W-:-:S07]  /*1bd90*/  F2FP.F16.E4M3.UNPACK_B R11, R11 ;  /* 0x0000000bff0b723e */ /* 0x000fce00020006ff */
[C---:B------:R-:W-:Y:S01]  /*1bda0*/  HMMA.16816.F32 R20, R8.reuse, R6, R20 ;  /* 0x000000060814723c */ /* 0x040fe20000001814 */
[----:B------:R-:W-:Y:S04]  /*1bdb0*/  STL [R1+0x1454], R2 ;  /* 0x0014540201007387 */ /* 0x000fe80000100800 */
[----:B------:R-:W-:Y:S04]  /*1bdc0*/  STL [R1+0x1450], R3 ;  /* 0x0014500301007387 */ /* 0x000fe80000100800 */
[----:B------:R-:W-:Y:S04]  /*1bdd0*/  STL [R1+0x12e4], R28 ;  /* 0x0012e41c01007387 */ /* 0x000fe80000100800 */
[----:B------:R-:W-:Y:S01]  /*1bde0*/  STL [R1+0x12e0], R0 ;  /* 0x0012e00001007387 */ /* 0x000fe20000100800 */
[----:B---3--:R-:W-:-:S15]  /*1bdf0*/  HMMA.16816.F32 R12, R8, R16, R12 ;  /* 0x00000010080c723c */ /* 0x008fde000000180c */
[----:B------:R-:W-:-:S08]  /*1be00*/  NOP ;  /* 0x0000000000007918 */ /* 0x000fd00000000000 */
[----:B------:R-:W-:Y:S04]  /*1be10*/  STL.64 [R1+0x1b0], R12 ;  /* 0x0001b00c01007387 */ /* 0x000fe80000100a00 */
[----:B------:R-:W-:Y:S04]  /*1be20*/  STL.64 [R1+0x1b8], R14 ;  /* 0x0001b80e01007387 */ /* 0x000fe80000100a00 */
[----:B------:R-:W-:Y:S04]  /*1be30*/  STL.64 [R1+0x140], R20 ;  /* 0x0001401401007387 */ /* 0x000fe80000100a00 */
[----:B------:R0:W-:Y:S04]  /*1be40*/  STL.64 [R1+0x148], R22 ;  /* 0x0001481601007387 */ /* 0x0001e80000100a00 */
[----:B0-----:R-:W3:Y:S04]  /*1be50*/  LDL.LU R23, [R1+0x4f4] ;  /* 0x0004f40001177983 */ /* 0x001ee80000300800 */
[----:B---3--:R0:W-:Y:S04]  /*1be60*/  STL [R1+0x13f4], R23 ;  /* 0x0013f41701007387 */ /* 0x0081e80000100800 */
[----:B------:R-:W3:Y:S04]  /*1be70*/  LDL.LU R20, [R1+0x210] ;  /* 0x0002100001147983 */ /* 0x000ee80000300800 */
[----:B------:R-:W3:Y:S04]  /*1be80*/  LDL.LU R21, [R1+0x214] ;  /* 0x0002140001157983 */ /* 0x000ee80000300800 */
[----:B------:R-:W2:Y:S04]  /*1be90*/  LDL.LU R22, [R1+0x218] ;  /* 0x0002180001167983 */ /* 0x000ea80000300800 */
[----:B0-----:R-:W2:Y:S01]  /*1bea0*/  LDL.LU R23, [R1+0x21c] ;  /* 0x00021c0001177983 */ /* 0x001ea20000300800 */
[----:B----4-:R-:W-:-:S03]  /*1beb0*/  IMAD R12, R27, 0x100, R4 ;  /* 0x000001001b0c7824 */ /* 0x010fc600078e0204 */
[----:B--2---:R-:W-:Y:S04]  /*1bec0*/  STL.64 [R1+0x1400], R22 ;  /* 0x0014001601007387 */ /* 0x004fe80000100a00 */
[----:B---3--:R0:W-:Y:S04]  /*1bed0*/  STL.64 [R1+0x13f8], R20 ;  /* 0x0013f81401007387 */ /* 0x0081e80000100a00 */
[----:B0-----:R-:W2:Y:S04]  /*1bee0*/  LDL.LU R20, [R1+0x290] ;  /* 0x0002900001147983 */ /* 0x001ea80000300800 */
[----:B------:R-:W2:Y:S04]  /*1bef0*/  LDL.LU R21, [R1+0x294] ;  /* 0x0002940001157983 */ /* 0x000ea80000300800 */
[----:B------:R-:W3:Y:S04]  /*1bf00*/  LDL.LU R2, [R1+0x4ac] ;  /* 0x0004ac0001027983 */ /* 0x000ee80000300800 */
[----:B------:R-:W3:Y:S04]  /*1bf10*/  LDL.LU R7, [R1+0x4a8] ;  /* 0x0004a80001077983 */ /* 0x000ee80000300800 */
[----:B------:R-:W4:Y:S04]  /*1bf20*/  LDL.LU R3, [R1+0x4d4] ;  /* 0x0004d40001037983 */ /* 0x000f280000300800 */
[----:B------:R-:W4:Y:S01]  /*1bf30*/  LDL.LU R14, [R1+0x4d0] ;  /* 0x0004d000010e7983 */ /* 0x000f220000300800 */
[----:B------:R-:W-:-:S03]  /*1bf40*/  IMAD.MOV.U32 R23, RZ, RZ, R18 ;  /* 0x000000ffff177224 */ /* 0x000fc600078e0012 */
[----:B------:R-:W4:Y:S04]  /*1bf50*/  LDL.LU R4, [R1+0x4dc] ;  /* 0x0004dc0001047983 */ /* 0x000f280000300800 */
[----:B------:R-:W4:Y:S01]  /*1bf60*/  LDL.LU R18, [R1+0x4d8] ;  /* 0x0004d80001127983 */ /* 0x000f220000300800 */
[----:B------:R-:W-:-:S03]  /*1bf70*/  IMAD.MOV.U32 R22, RZ, RZ, R19 ;  /* 0x000000ffff167224 */ /* 0x000fc600078e0013 */
[----:B------:R-:W4:Y:S04]  /*1bf80*/  LDL.LU R5, [R1+0x4e4] ;  /* 0x0004e40001057983 */ /* 0x000f280000300800 */
[----:B------:R-:W4:Y:S04]  /*1bf90*/  LDL.LU R19, [R1+0x4e0] ;  /* 0x0004e00001137983 */ /* 0x000f280000300800 */
[----:B------:R-:W4:Y:S04]  /*1bfa0*/  LDL R16, [R1+0x2a8] ;  /* 0x0002a80001107983 */ /* 0x000f280000100800 */
[----:B------:R-:W4:Y:S04]  /*1bfb0*/  LDL R17, [R1+0x2ac] ;  /* 0x0002ac0001117983 */ /* 0x000f280000100800 */
[----:B------:R-:W4:Y:S04]  /*1bfc0*/  LDL.LU R15, [R1+0x4e8] ;  /* 0x0004e800010f7983 */ /* 0x000f280000300800 */
[----:B------:R-:W4:Y:S04]  /*1bfd0*/  LDL R0, [R1+0x2d8] ;  /* 0x0002d80001007983 */ /* 0x000f280000100800 */
[----:B------:R-:W4:Y:S04]  /*1bfe0*/  LDL R28, [R1+0x2dc] ;  /* 0x0002dc00011c7983 */ /* 0x000f280000100800 */
[----:B------:R-:W-:Y:S04]  /*1bff0*/  STL.64 [R1+0x1410], R22 ;  /* 0x0014101601007387 */ /* 0x000fe80000100a00 */
        /* <DEDUP_REMOVED lines=17> */
[----:B------:R-:W-:-:S02]  /*1c110*/  IMAD R6, R29, 0x100, R24 ;  /* 0x000001001d067824 */ /* 0x000fc400078e0218 */
[----:B------:R-:W-:Y:S02]  /*1c120*/  IMAD R13, R25, 0x100, R26 ;  /* 0x00000100190d7824 */ /* 0x000fe400078e021a */
[----:B------:R-:W-:Y:S02]  /*1c130*/  IMAD R7, R7, 0x100, R2 ;  /* 0x0000010007077824 */ /* 0x000fe400078e0202 */
[----:B----4-:R-:W-:Y:S02]  /*1c140*/  IMAD R14, R14, 0x100, R3 ;  /* 0x000001000e0e7824 */ /* 0x010fe400078e0203 */
[----:B------:R-:W-:Y:S02]  /*1c150*/  IMAD R18, R18, 0x100, R4 ;  /* 0x0000010012127824 */ /* 0x000fe400078e0204 */
[----:B------:R-:W-:Y:S01]  /*1c160*/  IMAD R19, R19, 0x100, R5 ;  /* 0x0000010013137824 */ /* 0x000fe200078e0205 */
[----:B---3--:R-:W-:Y:S04]  /*1c170*/  STL.64 [R1+0x1440], R22 ;  /* 0x0014401601007387 */ /* 0x008fe80000100a00 */
[----:B--2---:R0:W-:Y:S04]  /*1c180*/  STL.64 [R1+0x1438], R20 ;  /* 0x0014381401007387 */ /* 0x0041e80000100a00 */
[----:B0-----:R-:W2:Y:S04]  /*1c190*/  LDL.LU R20, [R1+0x170] ;  /* 0x0001700001147983 */ /* 0x001ea80000300800 */
[----:B------:R-:W2:Y:S04]  /*1c1a0*/  LDL.LU R21, [R1+0x174] ;  /* 0x0001740001157983 */ /* 0x000ea80000300800 */
[----:B------:R-:W2:Y:S04]  /*1c1b0*/  LDL.LU R22, [R1+0x178] ;  /* 0x0001780001167983 */ /* 0x000ea80000300800 */
[----:B------:R-:W2:Y:S04]  /*1c1c0*/  LDL.LU R23, [R1+0x17c] ;  /* 0x00017c0001177983 */ /* 0x000ea80000300800 */
[----:B------:R-:W3:Y:S04]  /*1c1d0*/  LDL.LU R29, [R1+0x4f0] ;  /* 0x0004f000011d7983 */ /* 0x000ee80000300800 */
[----:B------:R-:W4:Y:S04]  /*1c1e0*/  LDL.LU R24, [R1+0xe0] ;  /* 0x0000e00001187983 */ /* 0x000f280000300800 */
[----:B------:R-:W4:Y:S04]  /*1c1f0*/  LDL.LU R25, [R1+0xe4] ;  /* 0x0000e40001197983 */ /* 0x000f280000300800 */
[----:B------:R-:W4:Y:S04]  /*1c200*/  LDL.LU R26, [R1+0xe8] ;  /* 0x0000e800011a7983 */ /* 0x000f280000300800 */
[----:B------:R-:W4:Y:S04]  /*1c210*/  LDL.LU R27, [R1+0xec] ;  /* 0x0000ec00011b7983 */ /* 0x000f280000300800 */
[----:B------:R-:W3:Y:S04]  /*1c220*/  LDL.LU R2, [R1+0x1454] ;  /* 0x0014540001027983 */ /* 0x000ee80000300800 */
[----:B------:R-:W3:Y:S04]  /*1c230*/  LDL.LU R3, [R1+0x1450] ;  /* 0x0014500001037983 */ /* 0x000ee80000300800 */
[----:B------:R-:W2:Y:S04]  /*1c240*/  LDL.LU R4, [R1+0x144c] ;  /* 0x00144c0001047983 */ /* 0x000ea80000300800 */
[----:B------:R-:W2:Y:S02]  /*1c250*/  LDL.LU R5, [R1+0x1448] ;  /* 0x0014480001057983 */ /* 0x000ea40000300800 */
[----:B--2---:R-:W-:-:S15]  /*1c260*/  HMMA.16816.F32 R20, R8, R4, R20 ;  /* 0x000000040814723c */ /* 0x004fde0000001814 */
[----:B------:R-:W-:-:S08]  /*1c270*/  NOP ;  /* 0x0000000000007918 */ /* 0x000fd00000000000 */
[----:B------:R-:W-:Y:S04]  /*1c280*/  STL.64 [R1+0x130], R20 ;  /* 0x0001301401007387 */ /* 0x000fe80000100a00 */
[----:B------:R0:W-:Y:S04]  /*1c290*/  STL.64 [R1+0x138], R22 ;  /* 0x0001381601007387 */ /* 0x0001e80000100a00 */
[----:B0-----:R-:W3:Y:S04]  /*1c2a0*/  LDL.LU.64 R22, [R1+0x1440] ;  /* 0x0014400001167983 */ /* 0x001ee80000300a00 */
[----:B------:R-:W3:Y:S01]  /*1c2b0*/  LDL.LU.64 R20, [R1+0x1438] ;  /* 0x0014380001147983 */ /* 0x000ee20000300a00 */
[----:B------:R-:W-:-:S03]  /*1c2c0*/  F2FP.F16.E4M3.UNPACK_B R4, R12 ;  /* 0x0000000cff04723e */ /* 0x000fc600020006ff */
[----:B------:R-:W2:Y:S01]  /*1c2d0*/  LDL.LU R12, [R1+0x4ec] ;  /* 0x0004ec00010c7983 */ /* 0x000ea20000300800 */
[----:B------:R-:W-:Y:S02]  /*1c2e0*/  F2FP.F16.E4M3.UNPACK_B R5, R13 ;  /* 0x0000000dff05723e */ /* 0x000fe400020006ff */
[----:B------:R-:W-:Y:S01]  /*1c2f0*/  F2FP.F16.E4M3.UNPACK_B R6, R6 ;  /* 0x00000006ff06723e */ /* 0x000fe200020006ff */
[----:B---3--:R-:W-:Y:S01]  /*1c300*/  HMMA.16816.F32 R8, R8, R2, R20 ;  /* 0x000000020808723c */ /* 0x008fe20000001814 */
[----:B------:R-:W3:Y:S04]  /*1c310*/  LDL.LU.64 R22, [R1+0x1430] ;  /* 0x0014300001167983 */ /* 0x000ee80000300a00 */
[----:B------:R-:W3:Y:S01]  /*1c320*/  LDL.LU.64 R20, [R1+0x1428] ;  /* 0x0014280001147983 */ /* 0x000ee20000300a00 */
[----:B------:R-:W-:-:S02]  /*1c330*/  F2FP.F16.E4M3.UNPACK_B R7, R7 ;  /* 0x00000007ff07723e */ /* 0x000fc400020006ff */
[----:B------:R-:W-:Y:S02]  /*1c340*/  F2FP.F16.E4M3.UNPACK_B R16, R16 ;  /* 0x00000010ff10723e */ /* 0x000fe400020006ff */
[----:B------:R-:W-:-:S13]  /*1c350*/  F2FP.F16.E4M3.UNPACK_B R17, R17 ;  /* 0x00000011ff11723e */ /* 0x000fda00020006ff */
[----:B------:R-:W-:Y:S04]  /*1c360*/  STL.64 [R1+0x170], R8 ;  /* 0x0001700801007387 */ /* 0x000fe80000100a00 */
[----:B------:R0:W-:Y:S04]  /*1c370*/  STL.64 [R1+0x178], R10 ;  /* 0x0001780a01007387 */ /* 0x0001e80000100a00 */
[----:B------:R-:W4:Y:S04]  /*1c380*/  LDL R2, [R1+0x2c8] ;  /* 0x0002c80001027983 */ /* 0x000f280000100800 */
[----:B------:R-:W2:Y:S04]  /*1c390*/  LDL R3, [R1+0x2cc] ;  /* 0x0002cc0001037983 */ /* 0x000ea80000100800 */
[----:B0-----:R-:W4:Y:S04]  /*1c3a0*/  LDL R10, [R1+0x2b8] ;  /* 0x0002b800010a7983 */ /* 0x001f280000100800 */
[----:B------:R-:W2:Y:S01]  /*1c3b0*/  LDL R11, [R1+0x2bc] ;  /* 0x0002bc00010b7983 */ /* 0x000ea20000100800 */
[----:B---3--:R-:W-:-:S15]  /*1c3c0*/  HMMA.16816.F32 R20, R4, R16, R20 ;  /* 0x000000100414723c */ /* 0x008fde0000001814 */
[----:B------:R-:W-:-:S08]  /*1c3d0*/  NOP ;  /* 0x0000000000007918 */ /* 0x000fd00000000000 */
[----:B------:R-:W-:Y:S04]  /*1c3e0*/  STL.64 [R1+0x1f0], R20 ;  /* 0x0001f01401007387 */ /* 0x000fe80000100a00 */
[----:B------:R0:W-:Y:S04]  /*1c3f0*/  STL.64 [R1+0x1f8], R22 ;  /* 0x0001f81601007387 */ /* 0x0001e80000100a00 */
[----:B0-----:R-:W3:Y:S04]  /*1c400*/  LDL.LU.64 R22, [R1+0x1420] ;  /* 0x0014200001167983 */ /* 0x001ee80000300a00 */
[----:B------:R-:W3:Y:S01]  /*1c410*/  LDL.LU.64 R20, [R1+0x1418] ;  /* 0x0014180001147983 */ /* 0x000ee20000300a00 */
[----:B----4-:R-:W-:-:S02]  /*1c420*/  F2FP.F16.E4M3.UNPACK_B R10, R10 ;  /* 0x0000000aff0a723e */ /* 0x010fc400020006ff */
[----:B--2---:R-:W-:-:S07]  /*1c430*/  F2FP.F16.E4M3.UNPACK_B R11, R11 ;  /* 0x0000000bff0b723e */ /* 0x004fce00020006ff */
[----:B---3--:R-:W-:-:S15]  /*1c440*/  HMMA.16816.F32 R20, R4, R10, R20 ;  /* 0x0000000a0414723c */ /* 0x008fde0000001814 */
[----:B------:R-:W-:-:S08]  /*1c450*/  NOP ;  /* 0x0000000000007918 */ /* 0x000fd00000000000 */
[----:B------:R-:W-:Y:S04]  /*1c460*/  STL.64 [R1+0x230], R20 ;  /* 0x0002301401007387 */ /* 0x000fe80000100a00 */
[----:B------:R0:W-:Y:S04]  /*1c470*/  STL.64 [R1+0x238], R22 ;  /* 0x0002381601007387 */ /* 0x0001e80000100a00 */
[----:B0-----:R-:W2:Y:S04]  /*1c480*/  LDL.LU.64 R22, [R1+0x1410] ;  /* 0x0014100001167983 */ /* 0x001ea80000300a00 */
[----:B------:R-:W2:Y:S01]  /*1c490*/  LDL.LU.64 R20, [R1+0x1408] ;  /* 0x0014080001147983 */ /* 0x000ea20000300a00 */
[----:B------:R-:W-:-:S02]  /*1c4a0*/  F2FP.F16.E4M3.UNPACK_B R8, R2 ;  /* 0x00000002ff08723e */ /* 0x000fc400020006ff */
[----:B------:R-:W-:-:S07]  /*1c4b0*/  F2FP.F16.E4M3.UNPACK_B R9, R3 ;  /* 0x00000003ff09723e */ /* 0x000fce00020006ff */
[----:B--2---:R-:W-:-:S15]  /*1c4c0*/  HMMA.16816.F32 R20, R4, R8, R20 ;  /* 0x000000080414723c */ /* 0x004fde0000001814 */
[----:B------:R-:W-:-:S08]  /*1c4d0*/  NOP ;  /* 0x0000000000007918 */ /* 0x000fd00000000000 */
[----:B------:R-:W-:Y:S04]  /*1c4e0*/  STL.64 [R1+0x220], R20 ;  /* 0x0002201401007387 */ /* 0x000fe80000100a00 */
[----:B------:R0:W-:Y:S04]  /*1c4f0*/  STL.64 [R1+0x228], R22 ;  /* 0x0002281601007387 */ /* 0x0001e80000100a00 */
[----:B0-----:R-:W2:Y:S04]  /*1c500*/  LDL.LU.64 R22, [R1+0x1400] ;  /* 0x0014000001167983 */ /* 0x001ea80000300a00 */
[----:B------:R-:W2:Y:S01]  /*1c510*/  LDL.LU.64 R20, [R1+0x13f8] ;  /* 0x0013f80001147983 */ /* 0x000ea20000300a00 */
[----:B------:R-:W-:-:S02]  /*1c520*/  F2FP.F16.E4M3.UNPACK_B R2, R0 ;  /* 0x00000000ff02723e */ /* 0x000fc400020006ff */
[----:B------:R-:W-:Y:S01]  /*1c530*/  F2FP.F16.E4M3.UNPACK_B R3, R28 ;  /* 0x0000001cff03723e */ /* 0x000fe200020006ff */
[----:B------:R-:W-:Y:S06]  /*1c540*/  STL [R1+0x13f0], R9 ;  /* 0x0013f00901007387 */ /* 0x000fec0000100800 */
[----:B--2---:R-:W-:Y:S01]  /*1c550*/  HMMA.16816.F32 R4, R4, R2, R20 ;  /* 0x000000020404723c */ /* 0x004fe20000001814 */
[----:B------:R-:W2:-:S15]  /*1c560*/  LDL.LU R23, [R1+0x13f4] ;  /* 0x0013f40001177983 */ /* 0x000e9e0000300800 */
[----:B------:R-:W-:-:S07]  /*1c570*/  NOP ;  /* 0x0000000000007918 */ /* 0x000fce0000000000 */
[----:B------:R0:W-:Y:S04]  /*1c580*/  STL.64 [R1+0x210], R4 ;  /* 0x0002100401007387 */ /* 0x0001e80000100a00 */
[----:B------:R1:W-:Y:S04]  /*1c590*/  STL.64 [R1+0x218], R6 ;  /* 0x0002180601007387 */ /* 0x0003e80000100a00 */
[----:B0-----:R-:W3:Y:S04]  /*1c5a0*/  LDL.LU R4, [R1+0x150] ;  /* 0x0001500001047983 */ /* 0x001ee80000300800 */
[----:B------:R-:W3:Y:S04]  /*1c5b0*/  LDL.LU R5, [R1+0x154] ;  /* 0x0001540001057983 */ /* 0x000ee80000300800 */
[----:B-1----:R-:W3:Y:S04]  /*1c5c0*/  LDL.LU R6, [R1+0x158] ;  /* 0x0001580001067983 */ /* 0x002ee80000300800 */
[----:B------:R-:W3:Y:S01]  /*1c5d0*/  LDL.LU R7, [R1+0x15c] ;  /* 0x00015c0001077983 */ /* 0x000ee20000300800 */
[----:B------:R-:W-:Y:S01]  /*1c5e0*/  IMAD R15, R15, 0x100, R12 ;  /* 0x000001000f0f7824 */ /* 0x000fe200078e020c */
[----:B------:R-:W-:-:S02]  /*1c5f0*/  F2FP.F16.E4M3.UNPACK_B R12, R14 ;  /* 0x0000000eff0c723e */ /* 0x000fc400020006ff */
[----:B------:R-:W-:Y:S02]  /*1c600*/  F2FP.F16.E4M3.UNPACK_B R13, R18 ;  /* 0x00000012ff0d723e */ /* 0x000fe400020006ff */
[----:B------:R-:W-:Y:S02]  /*1c610*/  F2FP.F16.E4M3.UNPACK_B R14, R19 ;  /* 0x00000013ff0e723e */ /* 0x000fe400020006ff */
[----:B------:R-:W-:-:S07]  /*1c620*/  F2FP.F16.E4M3.UNPACK_B R15, R15 ;  /* 0x0000000fff0f723e */ /* 0x000fce00020006ff */
[----:B---3--:R-:W-:-:S15]  /*1c630*/  HMMA.16816.F32 R4, R12, R16, R4 ;  /* 0x000000100c04723c */ /* 0x008fde0000001804 */
[----:B------:R-:W-:-:S08]  /*1c640*/  NOP ;  /* 0x0000000000007918 */ /* 0x000fd00000000000 */
[----:B------:R2:W-:Y:S02]  /*1c650*/  STL.64 [R1+0x1e0], R4 ;  /* 0x0001e00401007387 */ /* 0x0005e40000100a00 */
[----:B--2---:R-:W-:Y:S02]  /*1c660*/  IMAD R4, R29, 0x100, R23 ;  /* 0x000001001d047824 */ /* 0x004fe400078e0217 */
[----:B------:R-:W-:Y:S01]  /*1c670*/  HMMA.16816.F32 R20, R12, R10, R24 ;  /* 0x0000000a0c14723c */ /* 0x000fe20000001818 */
[----:B------:R-:W-:Y:S04]  /*1c680*/  STL.64 [R1+0x1e8], R6 ;  /* 0x0001e80601007387 */ /* 0x000fe80000100a00 */
[----:B------:R-:W2:Y:S04]  /*1c690*/  LDL.LU R0, [R1+0x530] ;  /* 0x0005300001007983 */ /* 0x000ea80000300800 */
[----:B------:R-:W3:-:S14]  /*1c6a0*/  LDL.LU R28, [R1+0x53c] ;  /* 0x00053c00011c7983 */ /* 0x000edc0000300800 */
[----:B------:R0:W-:Y:S04]  /*1c6b0*/  STL.64 [R1+0x1c0], R20 ;  /* 0x0001c01401007387 */ /* 0x0001e80000100a00 */
[----:B------:R1:W-:Y:S04]  /*1c6c0*/  STL.64 [R1+0x1c8], R22 ;  /* 0x0001c81601007387 */ /* 0x0003e80000100a00 */
[----:B0-----:R-:W4:Y:S04]  /*1c6d0*/  LDL.LU R20, [R1+0x538] ;  /* 0x0005380001147983 */ /* 0x001f280000300800 */
[----:B------:R-:W4:Y:S04]  /*1c6e0*/  LDL.LU R21, [R1+0x544] ;  /* 0x0005440001157983 */ /* 0x000f280000300800 */
[----:B-1----:R-:W2:Y:S04]  /*1c6f0*/  LDL.LU R22, [R1+0x540] ;  /* 0x0005400001167983 */ /* 0x002ea80000300800 */
[----:B------:R-:W2:Y:S04]  /*1c700*/  LDL.LU R23, [R1+0x54c] ;  /* 0x00054c0001177983 */ /* 0x000ea80000300800 */
[----:B--2---:R-:W-:Y:S04]  /*1c710*/  STL.64 [R1+0x1378], R22 ;  /* 0x0013781601007387 */ /* 0x004fe80000100a00 */
[----:B----4-:R0:W-:Y:S04]  /*1c720*/  STL.64 [R1+0x1370], R20 ;  /* 0x0013701401007387 */ /* 0x0101e80000100a00 */
[----:B0-----:R-:W2:Y:S04]  /*1c730*/  LDL.LU R20, [R1+0x50] ;  /* 0x0000500001147983 */ /* 0x001ea80000300800 */
[----:B------:R-:W2:Y:S04]  /*1c740*/  LDL.LU R21, [R1+0x54] ;  /* 0x0000540001157983 */ /* 0x000ea80000300800 */
[----:B------:R-:W4:Y:S04]  /*1c750*/  LDL.LU R22, [R1+0x58] ;  /* 0x0000580001167983 */ /* 0x000f280000300800 */
[----:B------:R-:W4:Y:S04]  /*1c760*/  LDL.LU R23, [R1+0x5c] ;  /* 0x00005c0001177983 */ /* 0x000f280000300800 */
[----:B------:R-:W3:Y:S04]  /*1c770*/  LDL.LU R19, [R1+0x52c] ;  /* 0x00052c0001137983 */ /* 0x000ee80000300800 */
[----:B------:R-:W3:Y:S04]  /*1c780*/  LDL.LU R18, [R1+0x528] ;  /* 0x0005280001127983 */ /* 0x000ee80000300800 */
[----:B---3--:R-:W-:Y:S04]  /*1c790*/  STL.64 [R1+0x13d0], R18 ;  /* 0x0013d01201007387 */ /* 0x008fe80000100a00 */
[----:B------:R0:W-:Y:S04]  /*1c7a0*/  STL.64 [R1+0x13c8], R16 ;  /* 0x0013c81001007387 */ /* 0x0001e80000100a00 */
[----:B0-----:R-:W3:Y:S04]  /*1c7b0*/  LDL.LU R16, [R1+0xb0] ;  /* 0x0000b00001107983 */ /* 0x001ee80000300800 */
[----:B------:R-:W3:Y:S04]  /*1c7c0*/  LDL.LU R17, [R1+0xb4] ;  /* 0x0000b40001117983 */ /* 0x000ee80000300800 */
[----:B------:R-:W2:Y:S04]  /*1c7d0*/  LDL.LU R18, [R1+0xb8] ;  /* 0x0000b80001127983 */ /* 0x000ea80000300800 */
[----:B------:R-:W2:Y:S04]  /*1c7e0*/  LDL.LU R19, [R1+0xbc] ;  /* 0x0000bc0001137983 */ /* 0x000ea80000300800 */
[----:B------:R-:W4:Y:S04]  /*1c7f0*/  LDL.LU R9, [R1+0x4fc] ;  /* 0x0004fc0001097983 */ /* 0x000f280000300800 */
[----:B------:R-:W4:Y:S04]  /*1c800*/  LDL.LU R5, [R1+0x4f8] ;  /* 0x0004f80001057983 */ /* 0x000f280000300800 */
[----:B------:R-:W4:Y:S04]  /*1c810*/  LDL.LU R24, [R1+0x504] ;  /* 0x0005040001187983 */ /* 0x000f280000300800 */
[----:B------:R-:W4:Y:S04]  /*1c820*/  LDL.LU R6, [R1+0x500] ;  /* 0x0005000001067983 */ /* 0x000f280000300800 */
[----:B------:R-:W4:Y:S04]  /*1c830*/  LDL.LU R25, [R1+0x50c] ;  /* 0x00050c0001197983 */ /* 0x000f280000300800 */
[----:B------:R-:W4:Y:S04]  /*1c840*/  LDL.LU R7, [R1+0x508] ;  /* 0x0005080001077983 */ /* 0x000f280000300800 */
[----:B--2---:R-:W-:Y:S04]  /*1c850*/  STL.64 [R1+0x13e0], R18 ;  /* 0x0013e01201007387 */ /* 0x004fe80000100a00 */
[----:B---3--:R0:W-:Y:S04]  /*1c860*/  STL.64 [R1+0x13d8], R16 ;  /* 0x0013d81001007387 */ /* 0x0081e80000100a00 */
[----:B0-----:R-:W2:Y:S04]  /*1c870*/  LDL.LU R16, [R1+0x280] ;  /* 0x0002800001107983 */ /* 0x001ea80000300800 */
[----:B------:R-:W2:Y:S04]  /*1c880*/  LDL.LU R17, [R1+0x284] ;  /* 0x0002840001117983 */ /* 0x000ea80000300800 */
[----:B------:R-:W2:Y:S04]  /*1c890*/  LDL.LU R18, [R1+0x288] ;  /* 0x0002880001127983 */ /* 0x000ea80000300800 */
[----:B------:R-:W2:Y:S04]  /*1c8a0*/  LDL.LU R19, [R1+0x28c] ;  /* 0x00028c0001137983 */ /* 0x000ea80000300800 */
[----:B----4-:R-:W-:Y:S04]  /*1c8b0*/  STL.64 [R1+0x1388], R22 ;  /* 0x0013881601007387 */ /* 0x010fe80000100a00 */
[----:B------:R0:W-:Y:S04]  /*1c8c0*/  STL.64 [R1+0x1380], R20 ;  /* 0x0013801401007387 */ /* 0x0001e80000100a00 */
[----:B0-----:R-:W3:Y:S04]  /*1c8d0*/  LDL.LU R20, [R1+0x60] ;  /* 0x0000600001147983 */ /* 0x001ee80000300800 */
[----:B------:R-:W3:Y:S04]  /*1c8e0*/  LDL.LU R21, [R1+0x64] ;  /* 0x0000640001157983 */ /* 0x000ee80000300800 */
[----:B------:R-:W4:Y:S04]  /*1c8f0*/  LDL.LU R22, [R1+0x68] ;  /* 0x0000680001167983 */ /* 0x000f280000300800 */
[----:B------:R-:W4:Y:S04]  /*1c900*/  LDL.LU R23, [R1+0x6c] ;  /* 0x00006c0001177983 */ /* 0x000f280000300800 */
[----:B------:R-:W2:Y:S04]  /*1c910*/  LDL.LU R26, [R1+0x514] ;  /* 0x00051400011a7983 */ /* 0x000ea80000300800 */
[----:B------:R-:W2:Y:S04]  /*1c920*/  LDL.LU R29, [R1+0x51c] ;  /* 0x00051c00011d7983 */ /* 0x000ea80000300800 */
[----:B----4-:R-:W-:Y:S04]  /*1c930*/  STL.64 [R1+0x1398], R22 ;  /* 0x0013981601007387 */ /* 0x010fe80000100a00 */
[----:B---3--:R0:W-:Y:S04]  /*1c940*/  STL.64 [R1+0x1390], R20 ;  /* 0x0013901401007387 */ /* 0x0081e80000100a00 */
[----:B0-----:R-:W3:Y:S04]  /*1c950*/  LDL.LU R20, [R1+0x260] ;  /* 0x0002600001147983 */ /* 0x001ee80000300800 */
[----:B------:R-:W3:Y:S04]  /*1c960*/  LDL.LU R21, [R1+0x264] ;  /* 0x0002640001157983 */ /* 0x000ee80000300800 */
[----:B------:R-:W4:Y:S04]  /*1c970*/  LDL.LU R22, [R1+0x268] ;  /* 0x0002680001167983 */ /* 0x000f280000300800 */
[----:B------:R-:W4:Y:S04]  /*1c980*/  LDL.LU R23, [R1+0x26c] ;  /* 0x00026c0001177983 */ /* 0x000f280000300800 */
[----:B----4-:R-:W-:Y:S04]  /*1c990*/  STL.64 [R1+0x13a8], R22 ;  /* 0x0013a81601007387 */ /* 0x010fe80000100a00 */
[----:B---3--:R0:W-:Y:S04]  /*1c9a0*/  STL.64 [R1+0x13a0], R20 ;  /* 0x0013a01401007387 */ /* 0x0081e80000100a00 */
[----:B0-----:R-:W3:Y:S04]  /*1c9b0*/  LDL.LU R20, [R1+0x270] ;  /* 0x0002700001147983 */ /* 0x001ee80000300800 */
[----:B------:R-:W3:Y:S04]  /*1c9c0*/  LDL.LU R21, [R1+0x274] ;  /* 0x0002740001157983 */ /* 0x000ee80000300800 */
[----:B------:R-:W4:Y:S04]  /*1c9d0*/  LDL.LU R22, [R1+0x278] ;  /* 0x0002780001167983 */ /* 0x000f280000300800 */
[----:B------:R-:W4:Y:S01]  /*1c9e0*/  LDL.LU R23, [R1+0x27c] ;  /* 0x00027c0001177983 */ /* 0x000f220000300800 */
[----:B------:R-:W-:-:S03]  /*1c9f0*/  IMAD R5, R5, 0x100, R9 ;  /* 0x0000010005057824 */ /* 0x000fc600078e0209 */
[----:B----4-:R-:W-:Y:S04]  /*1ca00*/  STL.64 [R1+0x13b8], R22 ;  /* 0x0013b81601007387 */ /* 0x010fe80000100a00 */
[----:B---3--:R0:W-:Y:S04]  /*1ca10*/  STL.64 [R1+0x13b0], R20 ;  /* 0x0013b01401007387 */ /* 0x0081e80000100a00 */
[----:B0-----:R-:W3:Y:S04]  /*1ca20*/  LDL.LU R20, [R1+0x70] ;  /* 0x0000700001147983 */ /* 0x001ee80000300800 */
[----:B------:R-:W3:Y:S04]  /*1ca30*/  LDL.LU R21, [R1+0x74] ;  /* 0x0000740001157983 */ /* 0x000ee80000300800 */
[----:B------:R-:W3:Y:S04]  /*1ca40*/  LDL.LU R22, [R1+0x78] ;  /* 0x0000780001167983 */ /* 0x000ee80000300800 */
[----:B------:R-:W3:Y:S04]  /*1ca50*/  LDL.LU R23, [R1+0x7c] ;  /* 0x00007c0001177983 */ /* 0x000ee80000300800 */
[----:B------:R-:W4:Y:S04]  /*1ca60*/  LDL.LU R27, [R1+0x548] ;  /* 0x00054800011b7983 */ /* 0x000f280000300800 */
[----:B------:R-:W2:Y:S01]  /*1ca70*/  LDL.LU R9, [R1+0x13f0] ;  /* 0x0013f00001097983 */ /* 0x000ea20000300800 */
[----:B------:R-:W-:-:S02]  /*1ca80*/  IMAD R6, R6, 0x100, R24 ;  /* 0x0000010006067824 */ /* 0x000fc400078e0218 */
[----:B------:R-:W-:Y:S01]  /*1ca90*/  IMAD R7, R7, 0x100, R25 ;  /* 0x0000010007077824 */ /* 0x000fe200078e0219 */
[----:B------:R-:W4:Y:S04]  /*1caa0*/  LDL.LU R24, [R1+0x13ec] ;  /* 0x0013ec0001187983 */ /* 0x000f280000300800 */
[----:B------:R-:W4:Y:S01]  /*1cab0*/  LDL.LU R25, [R1+0x13e8] ;  /* 0x0013e80001197983 */ /* 0x000f220000300800 */
        /* <DEDUP_REMOVED lines=8> */
[----:B--2---:R-:W-:Y:S01]  /*1cb40*/  HMMA.16816.F32 R12, R12, R2, R16 ;  /* 0x000000020c0c723c */ /* 0x004fe20000001810 */
[----:B------:R-:W2:Y:S04]  /*1cb50*/  LDL.LU.64 R18, [R1+0x13d0] ;  /* 0x0013d00001127983 */ /* 0x000ea80000300a00 */
[----:B------:R-:W3:-:S15]  /*1cb60*/  LDL.LU.64 R16, [R1+0x13c8] ;  /* 0x0013c80001107983 */ /* 0x000ede0000300a00 */
[----:B------:R-:W-:-:S03]  /*1cb70*/  NOP ;  /* 0x0000000000007918 */ /* 0x000fc60000000000 */
[----:B------:R0:W-:Y:S04]  /*1cb80*/  STL.64 [R1+0x1a0], R12 ;  /* 0x0001a00c01007387 */ /* 0x0001e80000100a00 */
[----:B------:R1:W-:Y:S04]  /*1cb90*/  STL.64 [R1+0x1a8], R14 ;  /* 0x0001a80e01007387 */ /* 0x0003e80000100a00 */
[----:B0-----:R-:W4:Y:S04]  /*1cba0*/  LDL.LU R12, [R1+0x510] ;  /* 0x00051000010c7983 */ /* 0x001f280000300800 */
[----:B------:R-:W2:Y:S01]  /*1cbb0*/  LDL.LU R13, [R1+0x518] ;  /* 0x00051800010d7983 */ /* 0x000ea20000300800 */
[----:B------:R-:W-:-:S02]  /*1cbc0*/  F2FP.F16.E4M3.UNPACK_B R6, R6 ;  /* 0x00000006ff06723e */ /* 0x000fc400020006ff */
[----:B------:R-:W-:Y:S01]  /*1cbd0*/  F2FP.F16.E4M3.UNPACK_B R7, R7 ;  /* 0x00000007ff07723e */ /* 0x000fe200020006ff */
[----:B-1----:R-:W2:Y:S04]  /*1cbe0*/  LDL.LU R14, [R1+0x524] ;  /* 0x00052400010e7983 */ /* 0x002ea80000300800 */
[----:B------:R-:W2:Y:S02]  /*1cbf0*/  LDL.LU R15, [R1+0x520] ;  /* 0x00052000010f7983 */ /* 0x000ea40000300800 */
[----:B---3--:R-:W-:Y:S01]  /*1cc00*/  HMMA.16816.F32 R20, R4, R16, R20 ;  /* 0x000000100414723c */ /* 0x008fe20000001814 */
[----:B----4-:R-:W-:Y:S02]  /*1cc10*/  IMAD R12, R12, 0x100, R26 ;  /* 0x000001000c0c7824 */ /* 0x010fe400078e021a */
[----:B--2---:R-:W-:Y:S01]  /*1cc20*/  IMAD R13, R13, 0x100, R29 ;  /* 0x000001000d0d7824 */ /* 0x004fe200078e021d */
[----:B------:R-:W2:Y:S04]  /*1cc30*/  LDL.LU R26, [R1+0x13c4] ;  /* 0x0013c400011a7983 */ /* 0x000ea80000300800 */
[----:B------:R-:W3:-:S15]  /*1cc40*/  LDL.LU R29, [R1+0x13c0] ;  /* 0x0013c000011d7983 */ /* 0x000ede0000300800 */
        /* <DEDUP_REMOVED lines=15> */
[----:B------:R-:W4:Y:S01]  /*1cd40*/  LDL.LU.64 R20, [R1+0x1390] ;  /* 0x0013900001147983 */ /* 0x000f220000300a00 */
[----:B------:R-:W-:-:S02]  /*1cd50*/  IMAD R14, R15, 0x100, R14 ;  /* 0x000001000f0e7824 */ /* 0x000fc400078e020e */
[----:B------:R-:W-:Y:S01]  /*1cd60*/  IMAD R15, R18, 0x100, R19 ;  /* 0x00000100120f7824 */ /* 0x000fe200078e0213 */
[----:B------:R-:W-:Y:S02]  /*1cd70*/  F2FP.F16.E4M3.UNPACK_B R12, R12 ;  /* 0x0000000cff0c723e */ /* 0x000fe400020006ff */
[----:B------:R-:W-:Y:S01]  /*1cd80*/  F2FP.F16.E4M3.UNPACK_B R13, R13 ;  /* 0x0000000dff0d723e */ /* 0x000fe200020006ff */
[----:B----4-:R-:W-:Y:S01]  /*1cd90*/  HMMA.16816.F32 R4, R4, R2, R20 ;  /* 0x000000020404723c */ /* 0x010fe20000001814 */
[----:B------:R-:W4:Y:S04]  /*1cda0*/  LDL.LU.64 R22, [R1+0x1388] ;  /* 0x0013880001167983 */ /* 0x000f280000300a00 */
[----:B------:R-:W4:Y:S01]  /*1cdb0*/  LDL.LU.64 R20, [R1+0x1380] ;  /* 0x0013800001147983 */ /* 0x000f220000300a00 */
[----:B------:R-:W-:-:S02]  /*1cdc0*/  F2FP.F16.E4M3.UNPACK_B R14, R14 ;  /* 0x0000000eff0e723e */ /* 0x000fc400020006ff */
[----:B------:R-:W-:-:S15]  /*1cdd0*/  F2FP.F16.E4M3.UNPACK_B R15, R15 ;  /* 0x0000000fff0f723e */ /* 0x000fde00020006ff */
[----:B------:R-:W-:Y:S04]  /*1cde0*/  STL.64 [R1+0x150], R4 ;  /* 0x0001500401007387 */ /* 0x000fe80000100a00 */
[----:B------:R0:W-:Y:S04]  /*1cdf0*/  STL.64 [R1+0x158], R6 ;  /* 0x0001580601007387 */ /* 0x0001e80000100a00 */
[----:B0-----:R-:W2:Y:S01]  /*1ce00*/  LDL.LU R7, [R1+0x534] ;  /* 0x0005340001077983 */ /* 0x001ea20000300800 */
[----:B----4-:R-:W-:-:S15]  /*1ce10*/  HMMA.16816.F32 R20, R12, R16, R20 ;  /* 0x000000100c14723c */ /* 0x010fde0000001814 */
[----:B------:R-:W-:-:S08]  /*1ce20*/  NOP ;  /* 0x0000000000007918 */ /* 0x000fd00000000000 */
[----:B------:R-:W-:Y:S04]  /*1ce30*/  STL.64 [R1+0x120], R20 ;  /* 0x0001201401007387 */ /* 0x000fe80000100a00 */
[----:B------:R0:W-:Y:S04]  /*1ce40*/  STL.64 [R1+0x128], R22 ;  /* 0x0001281601007387 */ /* 0x0001e80000100a00 */
[----:B0-----:R-:W4:Y:S04]  /*1ce50*/  LDL.LU.64 R22, [R1+0x1378] ;  /* 0x0013780001167983 */ /* 0x001f280000300a00 */
[----:B------:R-:W3:Y:S04]  /*1ce60*/  LDL.LU.64 R20, [R1+0x1370] ;  /* 0x0013700001147983 */ /* 0x000ee80000300a00 */
[----:B------:R0:W-:Y:S04]  /*1ce70*/  STL [R1+0x134c], R16 ;  /* 0x00134c1001007387 */ /* 0x0001e80000100800 */
[----:B------:R1:W-:Y:S04]  /*1ce80*/  STL [R1+0x1348], R17 ;  /* 0x0013481101007387 */ /* 0x0003e80000100800 */
[----:B0-----:R-:W4:Y:S04]  /*1ce90*/  LDL.LU R16, [R1+0x40] ;  /* 0x0000400001107983 */ /* 0x001f280000300800 */
[----:B-1----:R-:W4:Y:S04]  /*1cea0*/  LDL.LU R17, [R1+0x44] ;  /* 0x0000440001117983 */ /* 0x002f280000300800 */
[----:B------:R-:W4:Y:S04]  /*1ceb0*/  LDL.LU R18, [R1+0x48] ;  /* 0x0000480001127983 */ /* 0x000f280000300800 */
[----:B------:R-:W4:Y:S04]  /*1cec0*/  LDL.LU R19, [R1+0x4c] ;  /* 0x00004c0001137983 */ /* 0x000f280000300800 */
[----:B------:R-:W-:Y:S04]  /*1ced0*/  STL [R1+0x1334], R10 ;  /* 0x0013340a01007387 */ /* 0x000fe80000100800 */
[----:B------:R-:W-:Y:S01]  /*1cee0*/  STL [R1+0x1330], R11 ;  /* 0x0013300b01007387 */ /* 0x000fe20000100800 */
[----:B--2---:R-:W-:Y:S01]  /*1cef0*/  IMAD R4, R0, 0x100, R7 ;  /* 0x0000010000047824 */ /* 0x004fe200078e0207 */
[----:B----4-:R-:W-:Y:S01]  /*1cf00*/  HMMA.16816.F32 R16, R12, R10, R16 ;  /* 0x0000000a0c10723c */ /* 0x010fe20000001810 */
[----:B------:R-:W-:-:S15]  /*1cf10*/  IMAD R7, R27, 0x100, R23 ;  /* 0x000001001b077824 */ /* 0x000fde00078e0217 */
[----:B------:R-:W-:-:S07]  /*1cf20*/  NOP ;  /* 0x0000000000007918 */ /* 0x000fce0000000000 */
[----:B------:R-:W-:Y:S04]  /*1cf30*/  STL.64 [R1+0x100], R16 ;  /* 0x0001001001007387 */ /* 0x000fe80000100a00 */
[----:B------:R-:W-:Y:S04]  /*1cf40*/  STL.64 [R1+0x108], R18 ;  /* 0x0001081201007387 */ /* 0x000fe80000100a00 */
[----:B------:R-:W2:Y:S04]  /*1cf50*/  LDL.LU R27, [R1+0x574] ;  /* 0x00057400011b7983 */ /* 0x000ea80000300800 */
[----:B--2---:R-:W-:Y:S04]  /*1cf60*/  STL.64 [R1+0x12f8], R26 ;  /* 0x0012f81a01007387 */ /* 0x004fe80000100a00 */
[----:B------:R0:W-:Y:S04]  /*1cf70*/  STL.64 [R1+0x12f0], R24 ;  /* 0x0012f01801007387 */ /* 0x0001e80000100a00 */
[----:B0-----:R-:W2:Y:S04]  /*1cf80*/  LDL.LU R24, [R1] ;  /* 0x0000000001187983 */ /* 0x001ea80000300800 */
[----:B------:R-:W2:Y:S04]  /*1cf90*/  LDL.LU R25, [R1+0x4] ;  /* 0x0000040001197983 */ /* 0x000ea80000300800 */
[----:B------:R-:W4:Y:S01]  /*1cfa0*/  LDL.LU R26, [R1+0x8] ;  /* 0x00000800011a7983 */ /* 0x000f220000300800 */
[----:B---3--:R-:W-:-:S03]  /*1cfb0*/  IMAD.MOV.U32 R27, RZ, RZ, R29 ;  /* 0x000000ffff1b7224 */ /* 0x008fc600078e001d */
[----:B------:R-:W3:Y:S04]  /*1cfc0*/  LDL.LU R29, [R1+0x136c] ;  /* 0x00136c00011d7983 */ /* 0x000ee80000300800 */
[----:B----4-:R-:W-:Y:S04]  /*1cfd0*/  STL.64 [R1+0x1308], R26 ;  /* 0x0013081a01007387 */ /* 0x010fe80000100a00 */
[----:B--2---:R0:W-:Y:S04]  /*1cfe0*/  STL.64 [R1+0x1300], R24 ;  /* 0x0013001801007387 */ /* 0x0041e80000100a00 */
[----:B0-----:R-:W2:Y:S04]  /*1cff0*/  LDL.LU R24, [R1+0x10] ;  /* 0x0000100001187983 */ /* 0x001ea80000300800 */
[----:B------:R-:W2:Y:S04]  /*1d000*/  LDL.LU R25, [R1+0x14] ;  /* 0x0000140001197983 */ /* 0x000ea80000300800 */
[----:B------:R-:W4:Y:S04]  /*1d010*/  LDL.LU R26, [R1+0x18] ;  /* 0x00001800011a7983 */ /* 0x000f280000300800 */
[----:B------:R-:W4:Y:S04]  /*1d020*/  LDL.LU R27, [R1+0x1c] ;  /* 0x00001c00011b7983 */ /* 0x000f280000300800 */
[----:B------:R-:W3:Y:S04]  /*1d030*/  LDL.LU R10, [R1+0x564] ;  /* 0x00056400010a7983 */ /* 0x000ee80000300800 */
[----:B------:R-:W3:Y:S04]  /*1d040*/  LDL.LU R11, [R1+0x56c] ;  /* 0x00056c00010b7983 */ /* 0x000ee80000300800 */
[----:B----4-:R-:W-:Y:S04]  /*1d050*/  STL.64 [R1+0x1318], R26 ;  /* 0x0013181a01007387 */ /* 0x010fe80000100a00 */
[----:B--2---:R0:W-:Y:S04]  /*1d060*/  STL.64 [R1+0x1310], R24 ;  /* 0x0013101801007387 */ /* 0x0041e80000100a00 */
[----:B0-----:R-:W2:Y:S04]  /*1d070*/  LDL.LU R24, [R1+0x90] ;  /* 0x0000900001187983 */ /* 0x001ea80000300800 */
[----:B------:R-:W2:Y:S04]  /*1d080*/  LDL.LU R25, [R1+0x94] ;  /* 0x0000940001197983 */ /* 0x000ea80000300800 */
[----:B------:R-:W4:Y:S01]  /*1d090*/  LDL.LU R26, [R1+0x98] ;  /* 0x00009800011a7983 */ /* 0x000f220000300800 */
[----:B---3--:R-:W-:-:S03]  /*1d0a0*/  IMAD.MOV.U32 R27, RZ, RZ, R29 ;  /* 0x000000ffff1b7224 */ /* 0x008fc600078e001d */
[----:B------:R-:W3:Y:S04]  /*1d0b0*/  LDL.LU R29, [R1+0x1368] ;  /* 0x00136800011d7983 */ /* 0x000ee80000300800 */
[----:B------:R-:W2:Y:S04]  /*1d0c0*/  LDL.LU R16, [R1+0x554] ;  /* 0x0005540001107983 */ /* 0x000ea80000300800 */
[----:B------:R-:W2:Y:S04]  /*1d0d0*/  LDL.LU R17, [R1+0x55c] ;  /* 0x00055c0001117983 */ /* 0x000ea80000300800 */
[----:B--2---:R0:W-:Y:S04]  /*1d0e0*/  STL.64 [R1+0x1350], R16 ;  /* 0x0013501001007387 */ /* 0x0041e80000100a00 */
[----:B0-----:R-:W2:Y:S04]  /*1d0f0*/  LDL.LU R16, [R1+0x30] ;  /* 0x0000300001107983 */ /* 0x001ea80000300800 */
[----:B------:R-:W2:Y:S04]  /*1d100*/  LDL.LU R17, [R1+0x34] ;  /* 0x0000340001117983 */ /* 0x000ea80000300800 */
[----:B------:R-:W4:Y:S04]  /*1d110*/  LDL.LU R18, [R1+0x38] ;  /* 0x0000380001127983 */ /* 0x000f280000300800 */
[----:B------:R-:W4:Y:S04]  /*1d120*/  LDL.LU R19, [R1+0x3c] ;  /* 0x00003c0001137983 */ /* 0x000f280000300800 */
[----:B----4-:R-:W-:Y:S04]  /*1d130*/  STL.64 [R1+0x1360], R18 ;  /* 0x0013601201007387 */ /* 0x010fe80000100a00 */
[----:B--2---:R0:W-:Y:S04]  /*1d140*/  STL.64 [R1+0x1358], R16 ;  /* 0x0013581001007387 */ /* 0x0041e80000100a00 */
[----:B0-----:R-:W2:Y:S04]  /*1d150*/  LDL.LU R16, [R1+0xc0] ;  /* 0x0000c00001107983 */ /* 0x001ea80000300800 */
[----:B------:R-:W2:Y:S04]  /*1d160*/  LDL.LU R17, [R1+0xc4] ;  /* 0x0000c40001117983 */ /* 0x000ea80000300800 */
[----:B------:R-:W2:Y:S04]  /*1d170*/  LDL.LU R18, [R1+0xc8] ;  /* 0x0000c80001127983 */ /* 0x000ea80000300800 */
[----:B------:R-:W2:Y:S04]  /*1d180*/  LDL.LU R19, [R1+0xcc] ;  /* 0x0000cc0001137983 */ /* 0x000ea80000300800 */
[----:B------:R-:W-:Y:S04]  /*1d190*/  STL.64 [R1+0x1328], R26 ;  /* 0x0013281a01007387 */ /* 0x000fe80000100a00 */
[----:B------:R0:W-:Y:S04]  /*1d1a0*/  STL.64 [R1+0x1320], R24 ;  /* 0x0013201801007387 */ /* 0x0001e80000100a00 */
[----:B0-----:R-:W4:Y:S04]  /*1d1b0*/  LDL.LU R24, [R1+0xd0] ;  /* 0x0000d00001187983 */ /* 0x001f280000300800 */
[----:B------:R-:W4:Y:S04]  /*1d1c0*/  LDL.LU R25, [R1+0xd4] ;  /* 0x0000d40001197983 */ /* 0x000f280000300800 */
[----:B------:R-:W3:Y:S04]  /*1d1d0*/  LDL.LU R26, [R1+0xd8] ;  /* 0x0000d800011a7983 */ /* 0x000ee80000300800 */
[----:B------:R-:W3:Y:S01]  /*1d1e0*/  LDL.LU R27, [R1+0xdc] ;  /* 0x0000dc00011b7983 */ /* 0x000ee20000300800 */
[----:B------:R-:W-:-:S02]  /*1d1f0*/  IMAD R5, R20, 0x100, R28 ;  /* 0x0000010014057824 */ /* 0x000fc400078e021c */
[----:B------:R-:W-:Y:S01]  /*1d200*/  IMAD R6, R22, 0x100, R21 ;  /* 0x0000010016067824 */ /* 0x000fe200078e0215 */
[----:B--2---:R-:W-:Y:S01]  /*1d210*/  HMMA.16816.F32 R16, R12, R8, R16 ;  /* 0x000000080c10723c */ /* 0x004fe20000001810 */
[----:B---3--:R-:W-:Y:S04]  /*1d220*/  STL.64 [R1+0x1340], R26 ;  /* 0x0013401a01007387 */ /* 0x008fe80000100a00 */
[----:B----4-:R0:W-:Y:S04]  /*1d230*/  STL.64 [R1+0x1338], R24 ;  /* 0x0013381801007387 */ /* 0x0101e80000100a00 */
[----:B0-----:R-:W2:Y:S04]  /*1d240*/  LDL.LU R24, [R1+0x20] ;  /* 0x0000200001187983 */ /* 0x001ea80000300800 */
[----:B------:R-:W2:Y:S04]  /*1d250*/  LDL.LU R25, [R1+0x24] ;  /* 0x0000240001197983 */ /* 0x000ea80000300800 */
[----:B------:R-:W2:Y:S01]  /*1d260*/  LDL.LU R26, [R1+0x28] ;  /* 0x00002800011a7983 */ /* 0x000ea20000300800 */
[----:B------:R-:W-:-:S03]  /*1d270*/  IMAD.MOV.U32 R27, RZ, RZ, R29 ;  /* 0x000000ffff1b7224 */ /* 0x000fc600078e001d */
[----:B------:R-:W3:Y:S04]  /*1d280*/  LDL.LU R29, [R1+0x588] ;  /* 0x00058800011d7983 */ /* 0x000ee80000300800 */
[----:B------:R-:W4:Y:S04]  /*1d290*/  LDL.LU R20, [R1+0x80] ;  /* 0x0000800001147983 */ /* 0x000f280000300800 */
[----:B------:R-:W4:Y:S04]  /*1d2a0*/  LDL.LU R21, [R1+0x84] ;  /* 0x0000840001157983 */ /* 0x000f280000300800 */
[----:B------:R-:W4:Y:S04]  /*1d2b0*/  LDL.LU R22, [R1+0x88] ;  /* 0x0000880001167983 */ /* 0x000f280000300800 */
[----:B------:R-:W4:Y:S04]  /*1d2c0*/  LDL.LU R23, [R1+0x8c] ;  /* 0x00008c0001177983 */ /* 0x000f280000300800 */
[----:B------:R-:W3:Y:S04]  /*1d2d0*/  LDL.LU R28, [R1+0x57c] ;  /* 0x00057c00011c7983 */ /* 0x000ee80000300800 */
[----:B------:R-:W3:Y:S04]  /*1d2e0*/  LDL.LU R0, [R1+0x584] ;  /* 0x0005840001007983 */ /* 0x000ee80000300800 */
[----:B------:R-:W-:Y:S04]  /*1d2f0*/  STL.64 [R1+0x110], R16 ;  /* 0x0001101001007387 */ /* 0x000fe80000100a00 */
[----:B------:R0:W-:Y:S04]  /*1d300*/  STL.64 [R1+0x118], R18 ;  /* 0x0001181201007387 */ /* 0x0001e80000100a00 */
[----:B0-----:R-:W2:Y:S04]  /*1d310*/  LDL.LU.64 R18, [R1+0x1360] ;  /* 0x0013600001127983 */ /* 0x001ea80000300a00 */
[----:B------:R-:W2:Y:S02]  /*1d320*/  LDL.LU.64 R16, [R1+0x1358] ;  /* 0x0013580001107983 */ /* 0x000ea40000300a00 */
[----:B--2---:R-:W-:Y:S02]  /*1d330*/  HMMA.16816.F32 R12, R12, R2, R16 ;  /* 0x000000020c0c723c */ /* 0x004fe40000001810 */
[----:B------:R-:W2:-:S15]  /*1d340*/  LDL.LU.64 R16, [R1+0x1350] ;  /* 0x0013500001107983 */ /* 0x000e9e0000300a00 */
[----:B------:R-:W-:-:S06]  /*1d350*/  NOP ;  /* 0x0000000000007918 */ /* 0x000fcc0000000000 */
[----:B------:R0:W-:Y:S04]  /*1d360*/  STL.64 [R1+0xf0], R12 ;  /* 0x0000f00c01007387 */ /* 0x0001e80000100a00 */
[----:B------:R1:W-:Y:S04]  /*1d370*/  STL.64 [R1+0xf8], R14 ;  /* 0x0000f80e01007387 */ /* 0x0003e80000100a00 */
[----:B0-----:R-:W2:Y:S04]  /*1d380*/  LDL.LU R12, [R1+0x550] ;  /* 0x00055000010c7983 */ /* 0x001ea80000300800 */
[----:B------:R-:W4:Y:S04]  /*1d390*/  LDL.LU R13, [R1+0x558] ;  /* 0x00055800010d7983 */ /* 0x000f280000300800 */
[----:B-1----:R-:W3:Y:S04]  /*1d3a0*/  LDL.LU R14, [R1+0x560] ;  /* 0x00056000010e7983 */ /* 0x002ee80000300800 */
[----:B------:R-:W3:Y:S04]  /*1d3b0*/  LDL.LU R15, [R1+0x568] ;  /* 0x00056800010f7983 */ /* 0x000ee80000300800 */
[----:B------:R-:W3:Y:S04]  /*1d3c0*/  LDL.LU R19, [R1+0x5ac] ;  /* 0x0005ac0001137983 */ /* 0x000ee80000300800 */
[----:B------:R-:W3:Y:S01]  /*1d3d0*/  LDL.LU R18, [R1+0x5a8] ;  /* 0x0005a80001127983 */ /* 0x000ee20000300800 */
[----:B--2---:R-:W-:-:S02]  /*1d3e0*/  IMAD R12, R12, 0x100, R16 ;  /* 0x000001000c0c7824 */ /* 0x004fc400078e0210 */
[----:B----4-:R-:W-:Y:S01]  /*1d3f0*/  IMAD R13, R13, 0x100, R17 ;  /* 0x000001000d0d7824 */ /* 0x010fe200078e0211 */
[----:B------:R-:W2:Y:S04]  /*1d400*/  LDL.LU R16, [R1+0x134c] ;  /* 0x00134c0001107983 */ /* 0x000ea80000300800 */
[----:B------:R-:W2:Y:S01]  /*1d410*/  LDL.LU R17, [R1+0x1348] ;  /* 0x0013480001117983 */ /* 0x000ea20000300800 */
[----:B------:R-:W-:Y:S02]  /*1d420*/  F2FP.F16.E4M3.UNPACK_B R4, R4 ;  /* 0x00000004ff04723e */ /* 0x000fe400020006ff */
[----:B------:R-:W-:Y:S02]  /*1d430*/  F2FP.F16.E4M3.UNPACK_B R5, R5 ;  /* 0x00000005ff05723e */ /* 0x000fe400020006ff */
[----:B------:R-:W-:-:S02]  /*1d440*/  F2FP.F16.E4M3.UNPACK_B R6, R6 ;  /* 0x00000006ff06723e */ /* 0x000fc400020006ff */
[----:B------:R-:W-:Y:S01]  /*1d450*/  F2FP.F16.E4M3.UNPACK_B R7, R7 ;  /* 0x00000007ff07723e */ /* 0x000fe200020006ff */
[----:B---3--:R-:W-:Y:S02]  /*1d460*/  IMAD R14, R14, 0x100, R10 ;  /* 0x000001000e0e7824 */ /* 0x008fe400078e020a */
[----:B------:R-:W-:-:S04]  /*1d470*/  IMAD R15, R15, 0x100, R11 ;  /* 0x000001000f0f7824 */ /* 0x000fc800078e020b */
[----:B--2---:R-:W-:-:S15]  /*1d480*/  HMMA.16816.F32 R24, R4, R16, R24 ;  /* 0x000000100418723c */ /* 0x004fde0000001818 */
[----:B------:R-:W-:-:S08]  /*1d490*/  NOP ;  /* 0x0000000000007918 */ /* 0x000fd00000000000 */
[----:B------:R-:W-:Y:S04]  /*1d4a0*/  STL.64 [R1+0xc0], R24 ;  /* 0x0000c01801007387 */ /* 0x000fe80000100a00 */
[----:B------:R0:W-:Y:S04]  /*1d4b0*/  STL.64 [R1+0xc8], R26 ;  /* 0x0000c81a01007387 */ /* 0x0001e80000100a00 */
[----:B0-----:R-:W2:Y:S04]  /*1d4c0*/  LDL.LU.64 R26, [R1+0x1340] ;  /* 0x00134000011a7983 */ /* 0x001ea80000300a00 */
[----:B------:R-:W2:Y:S04]  /*1d4d0*/  LDL.LU.64 R24, [R1+0x1338] ;  /* 0x0013380001187983 */ /* 0x000ea80000300a00 */
[----:B------:R-:W2:Y:S04]  /*1d4e0*/  LDL.LU R10, [R1+0x1334] ;  /* 0x00133400010a7983 */ /* 0x000ea80000300800 */
[----:B------:R-:W2:Y:S02]  /*1d4f0*/  LDL.LU R11, [R1+0x1330] ;  /* 0x00133000010b7983 */ /* 0x000ea40000300800 */
        /* <DEDUP_REMOVED lines=25> */
[----:B------:R-:W4:Y:S01]  /*1d690*/  LDL.LU R7, [R1+0x58c] ;  /* 0x00058c0001077983 */ /* 0x000f220000300800 */
[----:B--2---:R-:W-:-:S15]  /*1d6a0*/  HMMA.16816.F32 R24, R12, R16, R24 ;  /* 0x000000100c18723c */ /* 0x004fde0000001818 */
[----:B------:R-:W-:-:S08]  /*1d6b0*/  NOP ;  /* 0x0000000000007918 */ /* 0x000fd00000000000 */
[----:B------:R-:W-:Y:S04]  /*1d6c0*/  STL.64 [R1+0x90], R24 ;  /* 0x0000901801007387 */ /* 0x000fe80000100a00 */
[----:B------:R0:W-:Y:S04]  /*1d6d0*/  STL.64 [R1+0x98], R26 ;  /* 0x0000981a01007387 */ /* 0x0001e80000100a00 */
[----:B0-----:R-:W3:Y:S04]  /*1d6e0*/  LDL.LU.64 R26, [R1+0x12f8] ;  /* 0x0012f800011a7983 */ /* 0x001ee80000300a00 */
[----:B------:R-:W2:Y:S01]  /*1d6f0*/  LDL.LU.64 R24, [R1+0x12f0] ;  /* 0x0012f00001187983 */ /* 0x000ea20000300a00 */
[----:B---3--:R-:W-:-:S03]  /*1d700*/  IMAD R4, R4, 0x100, R27 ;  /* 0x0000010004047824 */ /* 0x008fc600078e021b */
[----:B------:R-:W2:Y:S01]  /*1d710*/  LDL.LU R27, [R1+0x12e8] ;  /* 0x0012e800011b7983 */ /* 0x000ea20000300800 */
[----:B------:R-:W-:Y:S01]  /*1d720*/  HMMA.16816.F32 R20, R12, R8, R20 ;  /* 0x000000080c14723c */ /* 0x000fe20000001814 */
[----:B----4-:R-:W-:Y:S02]  /*1d730*/  IMAD R5, R5, 0x100, R28 ;  /* 0x0000010005057824 */ /* 0x010fe400078e021c */
[----:B------:R-:W-:Y:S02]  /*1d740*/  IMAD R6, R6, 0x100, R0 ;  /* 0x0000010006067824 */ /* 0x000fe400078e0200 */
[----:B------:R-:W-:-:S15]  /*1d750*/  IMAD R7, R29, 0x100, R7 ;  /* 0x000001001d077824 */ /* 0x000fde00078e0207 */
[----:B------:R-:W-:-:S04]  /*1d760*/  NOP ;  /* 0x0000000000007918 */ /* 0x000fc80000000000 */
[----:B------:R-:W-:Y:S01]  /*1d770*/  IMAD.MOV.U32 R29, RZ, RZ, R23 ;  /* 0x000000ffff1d7224 */ /* 0x000fe200078e0017 */
[----:B--2---:R-:W-:-:S15]  /*1d780*/  HMMA.16816.F32 R24, R12, R10, R24 ;  /* 0x0000000a0c18723c */ /* 0x004fde0000001818 */
[----:B------:R-:W-:-:S08]  /*1d790*/  NOP ;  /* 0x0000000000007918 */ /* 0x000fd00000000000 */
[----:B------:R0:W-:Y:S04]  /*1d7a0*/  STL.64 [R1+0x70], R24 ;  /* 0x0000701801007387 */ /* 0x0001e80000100a00 */
[----:B------:R1:W-:Y:S04]  /*1d7b0*/  STL.64 [R1+0x78], R26 ;  /* 0x0000781a01007387 */ /* 0x0003e80000100a00 */
[----:B0-----:R-:W2:Y:S04]  /*1d7c0*/  LDL.LU R24, [R1+0x59c] ;  /* 0x00059c0001187983 */ /* 0x001ea80000300800 */
[----:B------:R-:W2:Y:S04]  /*1d7d0*/  LDL.LU R25, [R1+0x598] ;  /* 0x0005980001197983 */ /* 0x000ea80000300800 */
[----:B-1----:R-:W3:Y:S04]  /*1d7e0*/  LDL.LU R26, [R1+0x5a4] ;  /* 0x0005a400011a7983 */ /* 0x002ee80000300800 */
[----:B------:R-:W3:Y:S04]  /*1d7f0*/  LDL.LU R27, [R1+0x5a0] ;  /* 0x0005a000011b7983 */ /* 0x000ee80000300800 */
[----:B------:R-:W4:Y:S04]  /*1d800*/  LDL.LU R28, [R1+0x12e4] ;  /* 0x0012e400011c7983 */ /* 0x000f280000300800 */
[----:B------:R-:W2:Y:S04]  /*1d810*/  LDL.LU R0, [R1+0x12e0] ;  /* 0x0012e00001007983 */ /* 0x000ea80000300800 */
[----:B------:R-:W-:Y:S04]  /*1d820*/  STL.64 [R1+0x80], R20 ;  /* 0x0000801401007387 */ /* 0x000fe80000100a00 */
[----:B------:R0:W-:Y:S04]  /*1d830*/  STL [R1+0x88], R22 ;  /* 0x0000881601007387 */ /* 0x0001e80000100800 */
[----:B0-----:R-:W3:Y:S04]  /*1d840*/  LDL.LU.64 R22, [R1+0x12d8] ;  /* 0x0012d80001167983 */ /* 0x001ee80000300a00 */
[----:B------:R-:W3:Y:S04]  /*1d850*/  LDL.LU.64 R20, [R1+0x12d0] ;  /* 0x0012d00001147983 */ /* 0x000ee80000300a00 */
[----:B------:R0:W-:Y:S04]  /*1d860*/  STL [R1+0x110c], R29 ;  /* 0x00110c1d01007387 */ /* 0x0001e80000100800 */
[----:B0-----:R-:W4:Y:S01]  /*1d870*/  LDL.LU R29, [R1+0x590] ;  /* 0x00059000011d7983 */ /* 0x001f220000300800 */
[----:B---3--:R-:W-:Y:S03]  /*1d880*/  HMMA.16816.F32 R20, R12, R2, R20 ;  /* 0x000000020c14723c */ /* 0x008fe60000001814 */
[----:B------:R-:W3:-:S15]  /*1d890*/  LDL.LU R15, [R1+0x594] ;  /* 0x00059400010f7983 */ /* 0x000ede0000300800 */
[----:B------:R-:W-:-:S05]  /*1d8a0*/  NOP ;  /* 0x0000000000007918 */ /* 0x000fca0000000000 */
[----:B------:R0:W-:Y:S04]  /*1d8b0*/  STL.64 [R1+0x40], R20 ;  /* 0x0000401401007387 */ /* 0x0001e80000100a00 */
[----:B------:R1:W-:Y:S04]  /*1d8c0*/  STL.64 [R1+0x48], R22 ;  /* 0x0000481601007387 */ /* 0x0003e80000100a00 */
[----:B0-----:R-:W2:Y:S04]  /*1d8d0*/  LDL.LU R20, [R1+0xa0] ;  /* 0x0000a00001147983 */ /* 0x001ea80000300800 */
[----:B------:R-:W2:Y:S04]  /*1d8e0*/  LDL.LU R21, [R1+0xa4] ;  /* 0x0000a40001157983 */ /* 0x000ea80000300800 */
[----:B-1----:R-:W2:Y:S04]  /*1d8f0*/  LDL.LU R22, [R1+0xa8] ;  /* 0x0000a80001167983 */ /* 0x002ea80000300800 */
[----:B------:R-:W2:Y:S01]  /*1d900*/  LDL.LU R23, [R1+0xac] ;  /* 0x0000ac0001177983 */ /* 0x000ea20000300800 */
[----:B------:R-:W-:-:S02]  /*1d910*/  F2FP.F16.E4M3.UNPACK_B R4, R4 ;  /* 0x00000004ff04723e */ /* 0x000fc400020006ff */
[----:B------:R-:W-:Y:S02]  /*1d920*/  F2FP.F16.E4M3.UNPACK_B R5, R5 ;  /* 0x00000005ff05723e */ /* 0x000fe400020006ff */
[----:B------:R-:W-:Y:S02]  /*1d930*/  F2FP.F16.E4M3.UNPACK_B R6, R6 ;  /* 0x00000006ff06723e */ /* 0x000fe400020006ff */
[----:B------:R-:W-:-:S07]  /*1d940*/  F2FP.F16.E4M3.UNPACK_B R7, R7 ;  /* 0x00000007ff07723e */ /* 0x000fce00020006ff */
[----:B--2---:R-:W-:-:S15]  /*1d950*/  HMMA.16816.F32 R20, R4, R16, R20 ;  /* 0x000000100414723c */ /* 0x004fde0000001814 */
[----:B------:R-:W-:-:S08]  /*1d960*/  NOP ;  /* 0x0000000000007918 */ /* 0x000fd00000000000 */
[----:B------:R0:W-:Y:S04]  /*1d970*/  STL.64 [R1+0x30], R20 ;  /* 0x0000301401007387 */ /* 0x0001e80000100a00 */
[----:B------:R1:W-:Y:S04]  /*1d980*/  STL.64 [R1+0x38], R22 ;  /* 0x0000381601007387 */ /* 0x0003e80000100a00 */
[----:B0-----:R-:W2:Y:S04]  /*1d990*/  LDL.LU R20, [R1+0x1b0] ;  /* 0x0001b00001147983 */ /* 0x001ea80000300800 */
[----:B------:R-:W2:Y:S04]  /*1d9a0*/  LDL.LU R21, [R1+0x1b4] ;  /* 0x0001b40001157983 */ /* 0x000ea80000300800 */
[----:B-1----:R-:W4:Y:S04]  /*1d9b0*/  LDL.LU R22, [R1+0x1b8] ;  /* 0x0001b80001167983 */ /* 0x002f280000300800 */
[----:B------:R-:W4:Y:S04]  /*1d9c0*/  LDL.LU R23, [R1+0x1bc] ;  /* 0x0001bc0001177983 */ /* 0x000f280000300800 */
[----:B----4-:R-:W-:Y:S04]  /*1d9d0*/  STL.64 [R1+0x12a0], R22 ;  /* 0x0012a01601007387 */ /* 0x010fe80000100a00 */
[----:B--2---:R0:W-:Y:S04]  /*1d9e0*/  STL.64 [R1+0x1298], R20 ;  /* 0x0012981401007387 */ /* 0x0041e80000100a00 */
[----:B0-----:R-:W2:Y:S04]  /*1d9f0*/  LDL.LU R20, [R1+0x200] ;  /* 0x0002000001147983 */ /* 0x001ea80000300800 */
[----:B------:R-:W2:Y:S01]  /*1da00*/  LDL.LU R21, [R1+0x204] ;  /* 0x0002040001157983 */ /* 0x000ea20000300800 */
[----:B------:R-:W-:-:S02]  /*1da10*/  IMAD.MOV.U32 R22, RZ, RZ, R0 ;  /* 0x000000ffff167224 */ /* 0x000fc400078e0000 */
[----:B------:R-:W-:Y:S01]  /*1da20*/  IMAD.MOV.U32 R23, RZ, RZ, R28 ;  /* 0x000000ffff177224 */ /* 0x000fe200078e001c */
[----:B------:R-:W4:Y:S04]  /*1da30*/  LDL.LU R0, [R1+0x12cc] ;  /* 0x0012cc0001007983 */ /* 0x000f280000300800 */
[----:B------:R-:W3:Y:S04]  /*1da40*/  LDL.LU R28, [R1+0x12c8] ;  /* 0x0012c800011c7983 */ /* 0x000ee80000300800 */
[----:B------:R-:W-:Y:S04]  /*1da50*/  STL.64 [R1+0x12b0], R22 ;  /* 0x0012b01601007387 */ /* 0x000fe80000100a00 */
[----:B--2---:R0:W-:Y:S04]  /*1da60*/  STL.64 [R1+0x12a8], R20 ;  /* 0x0012a81401007387 */ /* 0x0041e80000100a00 */
[----:B0-----:R-:W2:Y:S04]  /*1da70*/  LDL.LU R20, [R1+0x240] ;  /* 0x0002400001147983 */ /* 0x001ea80000300800 */
[----:B------:R-:W2:Y:S04]  /*1da80*/  LDL.LU R21, [R1+0x244] ;  /* 0x0002440001157983 */ /* 0x000ea80000300800 */
[----:B------:R-:W4:Y:S04]  /*1da90*/  LDL.LU R22, [R1+0x248] ;  /* 0x0002480001167983 */ /* 0x000f280000300800 */
[----:B------:R-:W4:Y:S04]  /*1daa0*/  LDL.LU R23, [R1+0x24c] ;  /* 0x00024c0001177983 */ /* 0x000f280000300800 */
[----:B----4-:R0:W-:Y:S04]  /*1dab0*/  STL.64 [R1+0x12c0], R22 ;  /* 0x0012c01601007387 */ /* 0x0101e80000100a00 */
[----:B--2---:R1:W-:Y:S01]  /*1dac0*/  STL.64 [R1+0x12b8], R20 ;  /* 0x0012b81401007387 */ /* 0x0043e20000100a00 */
[----:B0-----:R-:W-:-:S03]  /*1dad0*/  IMAD.MOV.U32 R23, RZ, RZ, R0 ;  /* 0x000000ffff177224 */ /* 0x001fc600078e0000 */
[----:B-1----:R-:W2:Y:S04]  /*1dae0*/  LDL.LU R20, [R1+0x250] ;  /* 0x0002500001147983 */ /* 0x002ea80000300800 */
[----:B------:R-:W2:Y:S04]  /*1daf0*/  LDL.LU R21, [R1+0x254] ;  /* 0x0002540001157983 */ /* 0x000ea80000300800 */
[----:B------:R-:W4:Y:S01]  /*1db00*/  LDL.LU R0, [R1+0x5b8] ;  /* 0x0005b80001007983 */ /* 0x000f220000300800 */
[----:B---3--:R-:W-:Y:S02]  /*1db10*/  IMAD R12, R29, 0x100, R15 ;  /* 0x000001001d0c7824 */ /* 0x008fe400078e020f */
[----:B------:R-:W-:Y:S01]  /*1db20*/  IMAD R15, R18, 0x100, R19 ;  /* 0x00000100120f7824 */ /* 0x000fe200078e0213 */
[----:B----4-:R0:W-:Y:S04]  /*1db30*/  STL [R1+0x1290], R0 ;  /* 0x0012900001007387 */ /* 0x0101e80000100800 */
[----:B0-----:R-:W3:Y:S04]  /*1db40*/  LDL.LU R0, [R1+0x5b4] ;  /* 0x0005b40001007983 */ /* 0x001ee80000300800 */
[----:B------:R-:W4:Y:S04]  /*1db50*/  LDL.LU R18, [R1+0x5e0] ;  /* 0x0005e00001127983 */ /* 0x000f280000300800 */
[----:B----4-:R0:W-:Y:S04]  /*1db60*/  STL [R1+0x1274], R18 ;  /* 0x0012741201007387 */ /* 0x0101e80000100800 */
[----:B0-----:R-:W4:Y:S04]  /*1db70*/  LDL.LU R18, [R1+0x5dc] ;  /* 0x0005dc0001127983 */ /* 0x001f280000300800 */
[----:B----4-:R0:W-:Y:S04]  /*1db80*/  STL [R1+0x1278], R18 ;  /* 0x0012781201007387 */ /* 0x0101e80000100800 */
[----:B0-----:R-:W4:Y:S04]  /*1db90*/  LDL.LU R18, [R1+0x5d4] ;  /* 0x0005d40001127983 */ /* 0x001f280000300800 */
[----:B------:R-:W2:Y:S01]  /*1dba0*/  LDL.LU R19, [R1+0x5e8] ;  /* 0x0005e80001137983 */ /* 0x000ea20000300800 */
[----:B------:R-:W-:-:S03]  /*1dbb0*/  IMAD.MOV.U32 R22, RZ, RZ, R28 ;  /* 0x000000ffff167224 */ /* 0x000fc600078e001c */
[----:B--2---:R0:W-:Y:S04]  /*1dbc0*/  STL [R1+0x1270], R19 ;  /* 0x0012701301007387 */ /* 0x0041e80000100800 */
[----:B0-----:R-:W2:Y:S04]  /*1dbd0*/  LDL.LU R19, [R1+0x5e4] ;  /* 0x0005e40001137983 */ /* 0x001ea80000300800 */
[----:B------:R-:W3:Y:S01]  /*1dbe0*/  LDL.LU R28, [R1+0x5f4] ;  /* 0x0005f400011c7983 */ /* 0x000ee20000300800 */
[----:B------:R-:W-:-:S03]  /*1dbf0*/  IMAD R13, R25, 0x100, R24 ;  /* 0x00000100190d7824 */ /* 0x000fc600078e0218 */
[----:B---3--:R0:W-:Y:S04]  /*1dc00*/  STL [R1+0x126c], R28 ;  /* 0x00126c1c01007387 */ /* 0x0081e80000100800 */
[----:B0-----:R-:W3:Y:S04]  /*1dc10*/  LDL.LU R28, [R1+0x5ec] ;  /* 0x0005ec00011c7983 */ /* 0x001ee80000300800 */
[----:B------:R-:W4:Y:S01]  /*1dc20*/  LDL.LU R24, [R1+0x130] ;  /* 0x0001300001187983 */ /* 0x000f220000300800 */
[----:B------:R-:W-:Y:S01]  /*1dc30*/  IMAD R14, R27, 0x100, R26 ;  /* 0x000001001b0e7824 */ /* 0x000fe200078e021a */
[C---:B------:R-:W-:Y:S02]  /*1dc40*/  HMMA.16816.F32 R20, R4.reuse, R10, R20 ;  /* 0x0000000a0414723c */ /* 0x040fe40000001814 */
[----:B----4-:R0:W-:Y:S04]  /*1dc50*/  STL [R1+0x1268], R24 ;  /* 0x0012681801007387 */ /* 0x0101e80000100800 */
[----:B0-----:R-:W4:Y:S04]  /*1dc60*/  LDL.LU R24, [R1+0x5f8] ;  /* 0x0005f80001187983 */ /* 0x001f280000300800 */
[----:B------:R-:W4:Y:S04]  /*1dc70*/  LDL.LU R25, [R1+0x134] ;  /* 0x0001340001197983 */ /* 0x000f280000300800 */
[----:B------:R-:W2:Y:S04]  /*1dc80*/  LDL.LU R26, [R1+0x138] ;  /* 0x00013800011a7983 */ /* 0x000ea80000300800 */
[----:B------:R-:W2:Y:S04]  /*1dc90*/  LDL.LU R27, [R1+0x13c] ;  /* 0x00013c00011b7983 */ /* 0x000ea80000300800 */
[----:B--2---:R-:W-:Y:S04]  /*1dca0*/  STL.64 [R1+0x1288], R26 ;  /* 0x0012881a01007387 */ /* 0x004fe80000100a00 */
[----:B----4-:R0:W-:Y:S04]  /*1dcb0*/  STL.64 [R1+0x1280], R24 ;  /* 0x0012801801007387 */ /* 0x0101e80000100a00 */
[----:B0-----:R-:W2:Y:S04]  /*1dcc0*/  LDL.LU R24, [R1+0x140] ;  /* 0x0001400001187983 */ /* 0x001ea80000300800 */
[----:B------:R-:W2:Y:S04]  /*1dcd0*/  LDL.LU R25, [R1+0x144] ;  /* 0x0001440001197983 */ /* 0x000ea80000300800 */
[----:B------:R-:W2:Y:S04]  /*1dce0*/  LDL.LU R26, [R1+0x148] ;  /* 0x00014800011a7983 */ /* 0x000ea80000300800 */
[----:B------:R-:W2:Y:S04]  /*1dcf0*/  LDL.LU R27, [R1+0x14c] ;  /* 0x00014c00011b7983 */ /* 0x000ea80000300800 */
        /* <DEDUP_REMOVED lines=10> */
[----:B------:R-:W-:-:S02]  /*1dda0*/  F2FP.F16.E4M3.UNPACK_B R12, R12 ;  /* 0x0000000cff0c723e */ /* 0x000fc400020006ff */
[----:B------:R-:W-:Y:S02]  /*1ddb0*/  F2FP.F16.E4M3.UNPACK_B R13, R13 ;  /* 0x0000000dff0d723e */ /* 0x000fe400020006ff */
[----:B------:R-:W-:Y:S02]  /*1ddc0*/  F2FP.F16.E4M3.UNPACK_B R14, R14 ;  /* 0x0000000eff0e723e */ /* 0x000fe400020006ff */
[----:B------:R-:W-:Y:S01]  /*1ddd0*/  F2FP.F16.E4M3.UNPACK_B R15, R15 ;  /* 0x0000000fff0f723e */ /* 0x000fe200020006ff */
[----:B----4-:R-:W-:Y:S01]  /*1dde0*/  HMMA.16816.F32 R4, R4, R2, R20 ;  /* 0x000000020404723c */ /* 0x010fe20000001814 */
[----:B------:R-:W4:Y:S04]  /*1ddf0*/  LDL.LU.64 R22, [R1+0x12a0] ;  /* 0x0012a00001167983 */ /* 0x000f280000300a00 */
[----:B------:R-:W4:-:S15]  /*1de00*/  LDL.LU.64 R20, [R1+0x1298] ;  /* 0x0012980001147983 */ /* 0x000f1e0000300a00 */
[----:B------:R-:W-:-:S03]  /*1de10*/  NOP ;  /* 0x0000000000007918 */ /* 0x000fc60000000000 */
[----:B------:R0:W-:Y:S04]  /*1de20*/  STL.64 [R1+0x20], R4 ;  /* 0x0000200401007387 */ /* 0x0001e80000100a00 */
[----:B------:R1:W-:Y:S04]  /*1de30*/  STL.64 [R1+0x28], R6 ;  /* 0x0000280601007387 */ /* 0x0003e80000100a00 */
[----:B0-----:R-:W3:Y:S04]  /*1de40*/  LDL.LU R4, [R1+0x5b0] ;  /* 0x0005b00001047983 */ /* 0x001ee80000300800 */
[----:B------:R-:W2:Y:S04]  /*1de50*/  LDL.LU R5, [R1+0x5cc] ;  /* 0x0005cc0001057983 */ /* 0x000ea80000300800 */
[----:B-1----:R-:W2:Y:S04]  /*1de60*/  LDL.LU R6, [R1+0x5d0] ;  /* 0x0005d00001067983 */ /* 0x002ea80000300800 */
[----:B------:R-:W2:Y:S01]  /*1de70*/  LDL.LU R7, [R1+0x5d8] ;  /* 0x0005d80001077983 */ /* 0x000ea20000300800 */
[----:B----4-:R-:W-:-:S15]  /*1de80*/  HMMA.16816.F32 R20, R12, R16, R20 ;  /* 0x000000100c14723c */ /* 0x010fde0000001814 */
[----:B------:R-:W-:-:S08]  /*1de90*/  NOP ;  /* 0x0000000000007918 */ /* 0x000fd00000000000 */
[----:B------:R0:W-:Y:S04]  /*1dea0*/  STL.64 [R1+0x10], R20 ;  /* 0x0000101401007387 */ /* 0x0001e80000100a00 */
[----:B------:R1:W-:Y:S04]  /*1deb0*/  STL [R1+0x18], R22 ;  /* 0x0000181601007387 */ /* 0x0003e80000100800 */
[----:B------:R-:W4:Y:S01]  /*1dec0*/  LDL.LU R16, [R1+0x2a8] ;  /* 0x0002a80001107983 */ /* 0x000f220000300800 */
[----:B------:R-:W-:-:S03]  /*1ded0*/  IMAD.MOV.U32 R29, RZ, RZ, R23 ;  /* 0x000000ffff1d7224 */ /* 0x000fc600078e0017 */
[----:B------:R-:W4:Y:S04]  /*1dee0*/  LDL.LU R17, [R1+0x2ac] ;  /* 0x0002ac0001117983 */ /* 0x000f280000300800 */
[----:B0-----:R-:W4:Y:S04]  /*1def0*/  LDL.LU R20, [R1+0x170] ;  /* 0x0001700001147983 */ /* 0x001f280000300800 */
[----:B------:R-:W4:Y:S04]  /*1df00*/  LDL.LU R21, [R1+0x174] ;  /* 0x0001740001157983 */ /* 0x000f280000300800 */
[----:B-1----:R-:W4:Y:S04]  /*1df10*/  LDL.LU R22, [R1+0x178] ;  /* 0x0001780001167983 */ /* 0x002f280000300800 */
[----:B------:R-:W4:Y:S04]  /*1df20*/  LDL.LU R23, [R1+0x17c] ;  /* 0x00017c0001177983 */ /* 0x000f280000300800 */
[----:B------:R0:W-:Y:S01]  /*1df30*/  STL [R1+0x1148], R29 ;  /* 0x0011481d01007387 */ /* 0x0001e20000100800 */
[----:B---3--:R-:W-:-:S03]  /*1df40*/  IMAD R4, R4, 0x100, R0 ;  /* 0x0000010004047824 */ /* 0x008fc600078e0200 */
[----:B0-----:R-:W3:Y:S04]  /*1df50*/  LDL.LU R29, [R1+0x2dc] ;  /* 0x0002dc00011d7983 */ /* 0x001ee80000300800 */
[----:B------:R-:W4:Y:S01]  /*1df60*/  LDL.LU R0, [R1+0x1290] ;  /* 0x0012900001007983 */ /* 0x000f220000300800 */
[----:B--2---:R-:W-:Y:S01]  /*1df70*/  HMMA.16816.F32 R24, R12, R10, R24 ;  /* 0x0000000a0c18723c */ /* 0x004fe20000001818 */
[----:B------:R-:W-:-:S15]  /*1df80*/  IMAD R6, R6, 0x100, R18 ;  /* 0x0000010006067824 */ /* 0x000fde00078e0212 */
[----:B------:R-:W-:-:S07]  /*1df90*/  NOP ;  /* 0x0000000000007918 */ /* 0x000fce0000000000 */
[----:B------:R-:W-:Y:S04]  /*1dfa0*/  STL.64 [R1], R24 ;  /* 0x0000001801007387 */ /* 0x000fe80000100a00 */
[----:B------:R0:W-:Y:S01]  /*1dfb0*/  STL [R1+0x8], R26 ;  /* 0x0000081a01007387 */ /* 0x0001e20000100800 */
[----:B----4-:R-:W-:Y:S02]  /*1dfc0*/  IMAD R5, R0, 0x100, R5 ;  /* 0x0000010000057824 */ /* 0x010fe400078e0205 */
[----:B------:R-:W-:Y:S02]  /*1dfd0*/  IMAD.MOV.U32 R0, RZ, RZ, R27 ;  /* 0x000000ffff007224 */ /* 0x000fe400078e001b */
[----:B0-----:R-:W2:Y:S04]  /*1dfe0*/  LDL.LU.64 R26, [R1+0x1288] ;  /* 0x00128800011a7983 */ /* 0x001ea80000300a00 */
[----:B------:R-:W4:Y:S04]  /*1dff0*/  LDL.LU.64 R24, [R1+0x1280] ;  /* 0x0012800001187983 */ /* 0x000f280000300a00 */
[----:B------:R-:W3:Y:S04]  /*1e000*/  LDL.LU R10, [R1+0x2b8] ;  /* 0x0002b800010a7983 */ /* 0x000ee80000300800 */
[----:B------:R-:W3:Y:S04]  /*1e010*/  LDL.LU R11, [R1+0x2bc] ;  /* 0x0002bc00010b7983 */ /* 0x000ee80000300800 */
[----:B------:R0:W-:Y:S04]  /*1e020*/  STL [R1+0x1160], R0 ;  /* 0x0011600001007387 */ /* 0x0001e80000100800 */
[----:B0-----:R-:W3:Y:S04]  /*1e030*/  LDL.LU R0, [R1+0x2d8] ;  /* 0x0002d80001007983 */ /* 0x001ee80000300800 */
[----:B------:R-:W2:Y:S02]  /*1e040*/  LDL.LU R18, [R1+0x1278] ;  /* 0x0012780001127983 */ /* 0x000ea40000300800 */
[----:B--2---:R-:W-:-:S02]  /*1e050*/  IMAD R7, R7, 0x100, R18 ;  /* 0x0000010007077824 */ /* 0x004fc400078e0212 */
[----:B------:R-:W2:Y:S02]  /*1e060*/  LDL.LU R18, [R1+0x1274] ;  /* 0x0012740001127983 */ /* 0x000ea40000300800 */
[----:B--2---:R-:W-:Y:S02]  /*1e070*/  IMAD R18, R18, 0x100, R19 ;  /* 0x0000010012127824 */ /* 0x004fe400078e0213 */
[----:B------:R-:W2:Y:S02]  /*1e080*/  LDL.LU R19, [R1+0x1270] ;  /* 0x0012700001137983 */ /* 0x000ea40000300800 */
[----:B--2---:R-:W-:Y:S02]  /*1e090*/  IMAD R19, R19, 0x100, R28 ;  /* 0x0000010013137824 */ /* 0x004fe400078e021c */
[----:B------:R-:W4:Y:S02]  /*1e0a0*/  LDL.LU R28, [R1+0x126c] ;  /* 0x00126c00011c7983 */ /* 0x000f240000300800 */
[----:B----4-:R-:W-:-:S02]  /*1e0b0*/  IMAD R28, R28, 0x100, R24 ;  /* 0x000001001c1c7824 */ /* 0x010fc400078e0218 */
[----:B------:R-:W2:Y:S01]  /*1e0c0*/  LDL.LU R24, [R1+0x1268] ;  /* 0x0012680001187983 */ /* 0x000ea20000300800 */
[C---:B------:R-:W-:Y:S06]  /*1e0d0*/  HMMA.16816.F32 R20, R12.reuse, R2, R20 ;  /* 0x000000020c14723c */ /* 0x040fec0000001814 */
[----:B--2---:R-:W-:Y:S01]  /*1e0e0*/  HMMA.16816.F32 R24, R12, R8, R24 ;  /* 0x000000080c18723c */ /* 0x004fe20000001818 */
[----:B------:R-:W2:Y:S04]  /*1e0f0*/  LDL.LU R8, [R1+0x2c8] ;  /* 0x0002c80001087983 */ /* 0x000ea80000300800 */
[----:B------:R-:W4:-:S15]  /*1e100*/  LDL.LU R9, [R1+0x2cc] ;  /* 0x0002cc0001097983 */ /* 0x000f1e0000300800 */
[----:B------:R-:W-:-:S03]  /*1e110*/  NOP ;  /* 0x0000000000007918 */ /* 0x000fc60000000000 */
[----:B------:R-:W-:Y:S04]  /*1e120*/  STL.64 [R1+0x1090], R26 ;  /* 0x0010901a01007387 */ /* 0x000fe80000100a00 */
[----:B------:R0:W-:Y:S04]  /*1e130*/  STL.64 [R1+0x1088], R24 ;  /* 0x0010881801007387 */ /* 0x0001e80000100a00 */
[----:B0-----:R-:W3:Y:S04]  /*1e140*/  LDL.LU R24, [R1+0x1f0] ;  /* 0x0001f00001187983 */ /* 0x001ee80000300800 */
[----:B------:R-:W3:Y:S04]  /*1e150*/  LDL.LU R25, [R1+0x1f4] ;  /* 0x0001f40001197983 */ /* 0x000ee80000300800 */
[----:B------:R-:W3:Y:S04]  /*1e160*/  LDL.LU R26, [R1+0x1f8] ;  /* 0x0001f800011a7983 */ /* 0x000ee80000300800 */
[----:B------:R-:W3:Y:S04]  /*1e170*/  LDL.LU R27, [R1+0x1fc] ;  /* 0x0001fc00011b7983 */ /* 0x000ee80000300800 */
[----:B------:R-:W2:Y:S04]  /*1e180*/  LDL.LU R2, [R1+0x600] ;  /* 0x0006000001027983 */ /* 0x000ea80000300800 */
[----:B------:R-:W2:Y:S01]  /*1e190*/  LDL.LU R3, [R1+0x5fc] ;  /* 0x0005fc0001037983 */ /* 0x000ea20000300800 */
[----:B------:R-:W-:-:S02]  /*1e1a0*/  F2FP.F16.E4M3.UNPACK_B R16, R16.H1 ;  /* 0x00000010ff10723e */ /* 0x000fc400030006ff */
[----:B------:R-:W-:Y:S02]  /*1e1b0*/  F2FP.F16.E4M3.UNPACK_B R17, R17.H1 ;  /* 0x00000011ff11723e */ /* 0x000fe400030006ff */
[----:B------:R-:W-:Y:S02]  /*1e1c0*/  F2FP.F16.E4M3.UNPACK_B R4, R4 ;  /* 0x00000004ff04723e */ /* 0x000fe400020006ff */
[----:B------:R-:W-:Y:S02]  /*1e1d0*/  F2FP.F16.E4M3.UNPACK_B R5, R5 ;  /* 0x00000005ff05723e */ /* 0x000fe400020006ff */
[----:B------:R-:W-:Y:S02]  /*1e1e0*/  F2FP.F16.E4M3.UNPACK_B R6, R6 ;  /* 0x00000006ff06723e */ /* 0x000fe400020006ff */
[----:B------:R-:W-:Y:S01]  /*1e1f0*/  F2FP.F16.E4M3.UNPACK_B R7, R7 ;  /* 0x00000007ff07723e */ /* 0x000fe200020006ff */
[----:B------:R-:W-:Y:S04]  /*1e200*/  STL.64 [R1+0x10a0], R22 ;  /* 0x0010a01601007387 */ /* 0x000fe80000100a00 */
[----:B------:R3:W-:Y:S02]  /*1e210*/  STL.64 [R1+0x1098], R20 ;  /* 0x0010981401007387 */ /* 0x0007e40000100a00 */
[----:B---3--:R-:W-:Y:S01]  /*1e220*/  HMMA.16816.F32 R20, R4, R16, R24 ;  /* 0x000000100414723c */ /* 0x008fe20000001818 */
[----:B--2---:R-:W-:Y:S01]  /*1e230*/  IMAD R15, R3, 0x100, R2 ;  /* 0x00000100030f7824 */ /* 0x004fe200078e0202 */
[----:B------:R-:W-:-:S15]  /*1e240*/  F2FP.F16.E4M3.UNPACK_B R2, R0.H1 ;  /* 0x00000000ff02723e */ /* 0x000fde00030006ff */
[----:B------:R-:W-:-:S06]  /*1e250*/  NOP ;  /* 0x0000000000007918 */ /* 0x000fcc0000000000 */
[----:B------:R0:W-:Y:S04]  /*1e260*/  STL.64 [R1+0x1f0], R20 ;  /* 0x0001f01401007387 */ /* 0x0001e80000100a00 */
[----:B------:R1:W-:Y:S04]  /*1e270*/  STL.64 [R1+0x1f8], R22 ;  /* 0x0001f81601007387 */ /* 0x0003e80000100a00 */
[----:B------:R-:W2:Y:S01]  /*1e280*/  LDL.LU R0, [R1+0x640] ;  /* 0x0006400001007983 */ /* 0x000ea20000300800 */
[----:B------:R-:W-:-:S03]  /*1e290*/  F2FP.F16.E4M3.UNPACK_B R3, R29.H1 ;  /* 0x0000001dff03723e */ /* 0x000fc600030006ff */
[----:B--2---:R-:W-:Y:S04]  /*1e2a0*/  STL [R1+0x1200], R0 ;  /* 0x0012000001007387 */ /* 0x004fe80000100800 */
[----:B------:R-:W2:Y:S04]  /*1e2b0*/  LDL.LU R29, [R1+0x63c] ;  /* 0x00063c00011d7983 */ /* 0x000ea80000300800 */
[----:B--2---:R-:W-:Y:S04]  /*1e2c0*/  STL [R1+0x1204], R29 ;  /* 0x0012041d01007387 */ /* 0x004fe80000100800 */
        /* <DEDUP_REMOVED lines=11> */
[----:B----4-:R0:W-:Y:S04]  /*1e380*/  STL [R1+0x1208], R29 ;  /* 0x0012081d01007387 */ /* 0x0101e80000100800 */
[----:B0-----:R-:W4:Y:S04]  /*1e390*/  LDL.LU R29, [R1+0x610] ;  /* 0x00061000011d7983 */ /* 0x001f280000300800 */
[----:B----4-:R-:W-:Y:S04]  /*1e3a0*/  STL [R1+0x1220], R29 ;  /* 0x0012201d01007387 */ /* 0x010fe80000100800 */
[----:B------:R-:W4:Y:S04]  /*1e3b0*/  LDL.LU R0, [R1+0x620] ;  /* 0x0006200001007983 */ /* 0x000f280000300800 */
[----:B---3--:R-:W-:Y:S04]  /*1e3c0*/  STL.64 [R1+0x11e8], R22 ;  /* 0x0011e81601007387 */ /* 0x008fe80000100a00 */
[----:B--2---:R0:W-:Y:S04]  /*1e3d0*/  STL.64 [R1+0x11e0], R20 ;  /* 0x0011e01401007387 */ /* 0x0041e80000100a00 */
[----:B0-----:R-:W2:Y:S04]  /*1e3e0*/  LDL.LU R20, [R1+0x1a0] ;  /* 0x0001a00001147983 */ /* 0x001ea80000300800 */
[----:B------:R-:W2:Y:S04]  /*1e3f0*/  LDL.LU R21, [R1+0x1a4] ;  /* 0x0001a40001157983 */ /* 0x000ea80000300800 */
[----:B------:R-:W3:Y:S04]  /*1e400*/  LDL.LU R22, [R1+0x1a8] ;  /* 0x0001a80001167983 */ /* 0x000ee80000300800 */
[----:B------:R-:W3:Y:S04]  /*1e410*/  LDL.LU R23, [R1+0x1ac] ;  /* 0x0001ac0001177983 */ /* 0x000ee80000300800 */
        /* <DEDUP_REMOVED lines=31> */
[----:B------:R-:W-:-:S02]  /*1e610*/  F2FP.F16.E4M3.UNPACK_B R10, R10.H1 ;  /* 0x0000000aff0a723e */ /* 0x000fc400030006ff */
[----:B------:R-:W-:Y:S01]  /*1e620*/  F2FP.F16.E4M3.UNPACK_B R11, R11.H1 ;  /* 0x0000000bff0b723e */ /* 0x000fe200030006ff */
        /* <DEDUP_REMOVED lines=9> */
[----:B------:R-:W3:Y:S01]  /*1e6c0*/  LDL.LU R27, [R1+0x18c] ;  /* 0x00018c00011b7983 */ /* 0x000ee20000300800 */
[----:B------:R-:W-:-:S02]  /*1e6d0*/  F2FP.F16.E4M3.UNPACK_B R12, R18 ;  /* 0x00000012ff0c723e */ /* 0x000fc400020006ff */
[----:B------:R-:W-:Y:S01]  /*1e6e0*/  F2FP.F16.E4M3.UNPACK_B R13, R19 ;  /* 0x00000013ff0d723e */ /* 0x000fe200020006ff */
[----:B------:R-:W3:Y:S04]  /*1e6f0*/  LDL.LU R18, [R1+0x634] ;  /* 0x0006340001127983 */ /* 0x000ee80000300800 */
[----:B------:R-:W3:Y:S01]  /*1e700*/  LDL.LU R19, [R1+0x638] ;  /* 0x0006380001137983 */ /* 0x000ee20000300800 */
[----:B------:R-:W-:-:S03]  /*1e710*/  F2FP.F16.E4M3.UNPACK_B R14, R28 ;  /* 0x0000001cff0e723e */ /* 0x000fc600020006ff */
[----:B------:R-:W3:Y:S01]  /*1e720*/  LDL.LU R28, [R1+0x62c] ;  /* 0x00062c00011c7983 */ /* 0x000ee20000300800 */
[----:B--2---:R-:W-:-:S15]  /*1e730*/  HMMA.16816.F32 R20, R4, R10, R20 ;  /* 0x0000000a0414723c */ /* 0x004fde0000001814 */
[----:B------:R-:W-:-:S08]  /*1e740*/  NOP ;  /* 0x0000000000007918 */ /* 0x000fd00000000000 */
[----:B------:R-:W-:Y:S04]  /*1e750*/  STL.64 [R1+0x1b0], R20 ;  /* 0x0001b01401007387 */ /* 0x000fe80000100a00 */
[----:B------:R0:W-:Y:S04]  /*1e760*/  STL.64 [R1+0x1b8], R22 ;  /* 0x0001b81601007387 */ /* 0x0001e80000100a00 */
[----:B0-----:R-:W2:Y:S04]  /*1e770*/  LDL.LU.64 R22, [R1+0x1260] ;  /* 0x0012600001167983 */ /* 0x001ea80000300a00 */
[----:B------:R-:W2:Y:S01]  /*1e780*/  LDL.LU.64 R20, [R1+0x1258] ;  /* 0x0012580001147983 */ /* 0x000ea20000300a00 */
[----:B------:R-:W-:-:S02]  /*1e790*/  F2FP.F16.E4M3.UNPACK_B R8, R8.H1 ;  /* 0x00000008ff08723e */ /* 0x000fc400030006ff */
[----:B------:R-:W-:-:S07]  /*1e7a0*/  F2FP.F16.E4M3.UNPACK_B R9, R9.H1 ;  /* 0x00000009ff09723e */ /* 0x000fce00030006ff */
[----:B--2---:R-:W-:-:S15]  /*1e7b0*/  HMMA.16816.F32 R20, R4, R8, R20 ;  /* 0x000000080414723c */ /* 0x004fde0000001814 */
[----:B------:R-:W-:-:S08]  /*1e7c0*/  NOP ;  /* 0x0000000000007918 */ /* 0x000fd00000000000 */
[----:B------:R-:W-:Y:S04]  /*1e7d0*/  STL.64 [R1+0x170], R20 ;  /* 0x0001701401007387 */ /* 0x000fe80000100a00 */
[----:B------:R0:W-:Y:S04]  /*1e7e0*/  STL.64 [R1+0x178], R22 ;  /* 0x0001781601007387 */ /* 0x0001e80000100a00 */
[----:B0-----:R-:W2:Y:S04]  /*1e7f0*/  LDL.LU.64 R22, [R1+0x1250] ;  /* 0x0012500001167983 */ /* 0x001ea80000300a00 */
[----:B------:R-:W2:Y:S01]  /*1e800*/  LDL.LU.64 R20, [R1+0x1248] ;  /* 0x0012480001147983 */ /* 0x000ea20000300a00 */
[----:B------:R-:W-:Y:S01]  /*1e810*/  F2FP.F16.E4M3.UNPACK_B R15, R15 ;  /* 0x0000000fff0f723e */ /* 0x000fe200020006ff */
[----:B--2---:R-:W-:Y:S02]  /*1e820*/  HMMA.16816.F32 R4, R4, R2, R20 ;  /* 0x000000020404723c */ /* 0x004fe40000001814 */
[----:B------:R-:W2:Y:S04]  /*1e830*/  LDL.LU.64 R22, [R1+0x1240] ;  /* 0x0012400001167983 */ /* 0x000ea80000300a00 */
[----:B------:R-:W2:-:S15]  /*1e840*/  LDL.LU.64 R20, [R1+0x1238] ;  /* 0x0012380001147983 */ /* 0x000e9e0000300a00 */
[----:B------:R-:W-:-:S02]  /*1e850*/  NOP ;  /* 0x0000000000007918 */ /* 0x000fc40000000000 */
[----:B------:R0:W-:Y:S04]  /*1e860*/  STL.64 [R1+0x140], R4 ;  /* 0x0001400401007387 */ /* 0x0001e80000100a00 */
[----:B------:R1:W-:Y:S04]  /*1e870*/  STL.64 [R1+0x148], R6 ;  /* 0x0001480601007387 */ /* 0x0003e80000100a00 */
[----:B0-----:R-:W4:Y:S04]  /*1e880*/  LDL.LU R4, [R1+0x604] ;  /* 0x0006040001047983 */ /* 0x001f280000300800 */
[----:B------:R-:W3:Y:S04]  /*1e890*/  LDL.LU R5, [R1+0x60c] ;  /* 0x00060c0001057983 */ /* 0x000ee80000300800 */
[----:B-1----:R-:W3:Y:S04]  /*1e8a0*/  LDL.LU R6, [R1+0x614] ;  /* 0x0006140001067983 */ /* 0x002ee80000300800 */
[----:B------:R-:W3:Y:S01]  /*1e8b0*/  LDL.LU R7, [R1+0x61c] ;  /* 0x00061c0001077983 */ /* 0x000ee20000300800 */
[----:B--2---:R-:W-:-:S15]  /*1e8c0*/  HMMA.16816.F32 R20, R12, R16, R20 ;  /* 0x000000100c14723c */ /* 0x004fde0000001814 */
[----:B------:R-:W-:-:S08]  /*1e8d0*/  NOP ;  /* 0x0000000000007918 */ /* 0x000fd00000000000 */
[----:B------:R-:W-:Y:S04]  /*1e8e0*/  STL.64 [R1+0x280], R20 ;  /* 0x0002801401007387 */ /* 0x000fe80000100a00 */
[----:B------:R0:W-:Y:S04]  /*1e8f0*/  STL.64 [R1+0x288], R22 ;  /* 0x0002881601007387 */ /* 0x0001e80000100a00 */
[----:B0-----:R-:W2:Y:S04]  /*1e900*/  LDL.LU.64 R22, [R1+0x1230] ;  /* 0x0012300001167983 */ /* 0x001ea80000300a00 */
[----:B------:R-:W2:Y:S01]  /*1e910*/  LDL.LU.64 R20, [R1+0x1228] ;  /* 0x0012280001147983 */ /* 0x000ea20000300a00 */
[----:B----4-:R-:W-:-:S03]  /*1e920*/  IMAD R4, R4, 0x100, R29 ;  /* 0x0000010004047824 */ /* 0x010fc600078e021d */
[----:B------:R-:W3:Y:S01]  /*1e930*/  LDL.LU R29, [R1+0x1220] ;  /* 0x00122000011d7983 */ /* 0x000ee20000300800 */
[----:B--2---:R-:W-:-:S15]  /*1e940*/  HMMA.16816.F32 R20, R12, R10, R20 ;  /* 0x0000000a0c14723c */ /* 0x004fde0000001814 */
[----:B------:R-:W-:-:S08]  /*1e950*/  NOP ;  /* 0x0000000000007918 */ /* 0x000fd00000000000 */
[----:B------:R-:W-:Y:S04]  /*1e960*/  STL.64 [R1+0x270], R20 ;  /* 0x0002701401007387 */ /* 0x000fe80000100a00 */
[----:B------:R0:W-:Y:S04]  /*1e970*/  STL.64 [R1+0x278], R22 ;  /* 0x0002781601007387 */ /* 0x0001e80000100a00 */
[----:B0-----:R-:W2:Y:S04]  /*1e980*/  LDL.LU.64 R22, [R1+0x1218] ;  /* 0x0012180001167983 */ /* 0x001ea80000300a00 */
[----:B------:R-:W2:Y:S01]  /*1e990*/  LDL.LU.64 R20, [R1+0x1210] ;  /* 0x0012100001147983 */ /* 0x000ea20000300a00 */
[----:B---3--:R-:W-:-:S03]  /*1e9a0*/  IMAD R5, R5, 0x100, R29 ;  /* 0x0000010005057824 */ /* 0x008fc600078e021d */
[----:B------:R-:W3:Y:S01]  /*1e9b0*/  LDL.LU R29, [R1+0x1208] ;  /* 0x00120800011d7983 */ /* 0x000ee20000300800 */
[----:B------:R-:W-:Y:S01]  /*1e9c0*/  IMAD R7, R7, 0x100, R0 ;  /* 0x0000010007077824 */ /* 0x000fe200078e0200 */
[----:B--2---:R-:W-:Y:S01]  /*1e9d0*/  HMMA.16816.F32 R20, R12, R8, R20 ;  /* 0x000000080c14723c */ /* 0x004fe20000001814 */
[----:B---3--:R-:W-:Y:S02]  /*1e9e0*/  IMAD R6, R6, 0x100, R29 ;  /* 0x0000010006067824 */ /* 0x008fe400078e021d */
[----:B------:R-:W2:Y:S04]  /*1e9f0*/  LDL.LU R29, [R1+0x1204] ;  /* 0x00120400011d7983 */ /* 0x000ea80000300800 */
[----:B------:R-:W2:-:S15]  /*1ea00*/  LDL.LU R0, [R1+0x1200] ;  /* 0x0012000001007983 */ /* 0x000e9e0000300800 */
[----:B------:R-:W-:-:S01]  /*1ea10*/  NOP ;  /* 0x0000000000007918 */ /* 0x000fc20000000000 */
[----:B------:R-:W-:Y:S04]  /*1ea20*/  STL.64 [R1+0x1c0], R20 ;  /* 0x0001c01401007387 */ /* 0x000fe80000100a00 */
[----:B------:R0:W-:Y:S04]  /*1ea30*/  STL.64 [R1+0x1c8], R22 ;  /* 0x0001c81601007387 */ /* 0x0001e80000100a00 */
[----:B0-----:R-:W3:Y:S04]  /*1ea40*/  LDL.LU.64 R22, [R1+0x11f8] ;  /* 0x0011f80001167983 */ /* 0x001ee80000300a00 */
[----:B------:R-:W3:Y:S01]  /*1ea50*/  LDL.LU.64 R20, [R1+0x11f0] ;  /* 0x0011f00001147983 */ /* 0x000ee20000300a00 */
[----:B------:R-:W-:-:S02]  /*1ea60*/  F2FP.F16.E4M3.UNPACK_B R4, R4 ;  /* 0x00000004ff04723e */ /* 0x000fc400020006ff */
[----:B------:R-:W-:Y:S02]  /*1ea70*/  F2FP.F16.E4M3.UNPACK_B R5, R5 ;  /* 0x00000005ff05723e */ /* 0x000fe400020006ff */
[----:B------:R-:W-:Y:S02]  /*1ea80*/  F2FP.F16.E4M3.UNPACK_B R6, R6 ;  /* 0x00000006ff06723e */ /* 0x000fe400020006ff */
[----:B------:R-:W-:Y:S01]  /*1ea90*/  F2FP.F16.E4M3.UNPACK_B R7, R7 ;  /* 0x00000007ff07723e */ /* 0x000fe200020006ff */
[----:B---3--:R-:W-:Y:S01]  /*1eaa0*/  HMMA.16816.F32 R12, R12, R2, R20 ;  /* 0x000000020c0c723c */ /* 0x008fe20000001814 */
[----:B------:R-:W3:Y:S04]  /*1eab0*/  LDL.LU.64 R22, [R1+0x11e8] ;  /* 0x0011e80001167983 */ /* 0x000ee80000300a00 */
[----:B------:R-:W3:-:S15]  /*1eac0*/  LDL.LU.64 R20, [R1+0x11e0] ;  /* 0x0011e00001147983 */ /* 0x000ede0000300a00 */
[----:B------:R-:W-:-:S03]  /*1ead0*/  NOP ;  /* 0x0000000000007918 */ /* 0x000fc60000000000 */
[----:B------:R0:W-:Y:S04]  /*1eae0*/  STL.64 [R1+0xa0], R12 ;  /* 0x0000a00c01007387 */ /* 0x0001e80000100a00 */
[----:B------:R1:W-:Y:S04]  /*1eaf0*/  STL.64 [R1+0xa8], R14 ;  /* 0x0000a80e01007387 */ /* 0x0003e80000100a00 */
[----:B0-----:R-:W4:Y:S04]  /*1eb00*/  LDL.LU R13, [R1+0x628] ;  /* 0x00062800010d7983 */ /* 0x001f280000300800 */
[----:B-1----:R-:W4:Y:S04]  /*1eb10*/  LDL.LU R14, [R1+0x624] ;  /* 0x00062400010e7983 */ /* 0x002f280000300800 */
[----:B------:R-:W2:Y:S01]  /*1eb20*/  LDL.LU R15, [R1+0x630] ;  /* 0x00063000010f7983 */ /* 0x000ea20000300800 */
[----:B---3--:R-:W-:-:S15]  /*1eb30*/  HMMA.16816.F32 R20, R4, R16, R20 ;  /* 0x000000100414723c */ /* 0x008fde0000001814 */
[----:B------:R-:W-:-:S08]  /*1eb40*/  NOP ;  /* 0x0000000000007918 */ /* 0x000fd00000000000 */
[----:B------:R-:W-:Y:S04]  /*1eb50*/  STL.64 [R1+0x260], R20 ;  /* 0x0002601401007387 */ /* 0x000fe80000100a00 */
[----:B------:R0:W-:Y:S04]  /*1eb60*/  STL.64 [R1+0x268], R22 ;  /* 0x0002681601007387 */ /* 0x0001e80000100a00 */
[----:B0-----:R-:W3:Y:S04]  /*1eb70*/  LDL.LU.64 R22, [R1+0x11d8] ;  /* 0x0011d80001167983 */ /* 0x001ee80000300a00 */
[----:B------:R-:W3:Y:S01]  /*1eb80*/  LDL.LU.64 R20, [R1+0x11d0] ;  /* 0x0011d00001147983 */ /* 0x000ee20000300a00 */
[----:B----4-:R-:W-:-:S02]  /*1eb90*/  IMAD R12, R14, 0x100, R13 ;  /* 0x000001000e0c7824 */ /* 0x010fc400078e020d */
[----:B--2---:R-:W-:Y:S02]  /*1eba0*/  IMAD R13, R28, 0x100, R15 ;  /* 0x000001001c0d7824 */ /* 0x004fe400078e020f */
[----:B------:R-:W-:Y:S02]  /*1ebb0*/  IMAD R14, R18, 0x100, R19 ;  /* 0x00000100120e7824 */ /* 0x000fe400078e0213 */
[----:B------:R-:W-:Y:S01]  /*1ebc0*/  IMAD R15, R29, 0x100, R0 ;  /* 0x000001001d0f7824 */ /* 0x000fe200078e0200 */
[----:B------:R-:W-:Y:S01]  /*1ebd0*/  STL [R1+0x11a8], R11 ;  /* 0x0011a80b01007387 */ /* 0x000fe20000100800 */
[----:B------:R-:W-:Y:S02]  /*1ebe0*/  F2FP.F16.E4M3.UNPACK_B R12, R12 ;  /* 0x0000000cff0c723e */ /* 0x000fe400020006ff */
[----:B------:R-:W-:Y:S02]  /*1ebf0*/  F2FP.F16.E4M3.UNPACK_B R13, R13 ;  /* 0x0000000dff0d723e */ /* 0x000fe400020006ff */
[----:B------:R-:W-:-:S02]  /*1ec00*/  F2FP.F16.E4M3.UNPACK_B R14, R14 ;  /* 0x0000000eff0e723e */ /* 0x000fc400020006ff */
[----:B------:R-:W-:Y:S01]  /*1ec10*/  F2FP.F16.E4M3.UNPACK_B R15, R15 ;  /* 0x0000000fff0f723e */ /* 0x000fe200020006ff */
[----:B---3--:R-:W-:-:S15]  /*1ec20*/  HMMA.16816.F32 R20, R4, R10, R20 ;  /* 0x0000000a0414723c */ /* 0x008fde0000001814 */
[----:B------:R-:W-:-:S08]  /*1ec30*/  NOP ;  /* 0x0000000000007918 */ /* 0x000fd00000000000 */
[----:B------:R-:W-:Y:S04]  /*1ec40*/  STL.64 [R1+0x190], R20 ;  /* 0x0001901401007387 */ /* 0x000fe80000100a00 */
[----:B------:R-:W-:Y:S04]  /*1ec50*/  STL.64 [R1+0x198], R22 ;  /* 0x0001981601007387 */ /* 0x000fe80000100a00 */
[----:B------:R-:W-:Y:S04]  /*1ec60*/  STL.64 [R1+0x11c8], R14 ;  /* 0x0011c80e01007387 */ /* 0x000fe80000100a00 */
[----:B------:R0:W-:Y:S02]  /*1ec70*/  STL.64 [R1+0x11c0], R12 ;  /* 0x0011c00c01007387 */ /* 0x0001e40000100a00 */
[----:B0-----:R-:W-:Y:S06]  /*1ec80*/  HMMA.16816.F32 R12, R4, R8, R24 ;  /* 0x00000008040c723c */ /* 0x001fec0000001818 */
[----:B------:R-:W-:Y:S04]  /*1ec90*/  STL [R1+0x118c], R8 ;  /* 0x00118c0801007387 */ /* 0x000fe80000100800 */
[----:B------:R-:W-:-:S13]  /*1eca0*/  STL [R1+0x1188], R9 ;  /* 0x0011880901007387 */ /* 0x000fda0000100800 */
[----:B------:R-:W-:Y:S04]  /*1ecb0*/  STL.64 [R1+0x160], R12 ;  /* 0x0001600c01007387 */ /* 0x000fe80000100a00 */
[----:B------:R-:W-:Y:S04]  /*1ecc0*/  STL.64 [R1+0x168], R14 ;  /* 0x0001680e01007387 */ /* 0x000fe80000100a00 */
[----:B------:R-:W2:Y:S04]  /*1ecd0*/  LDL.LU R22, [R1+0x690] ;  /* 0x0006900001167983 */ /* 0x000ea80000300800 */
[----:B------:R-:W2:Y:S04]  /*1ece0*/  LDL.LU R23, [R1+0x68c] ;  /* 0x00068c0001177983 */ /* 0x000ea80000300800 */
[----:B--2---:R0:W-:Y:S04]  /*1ecf0*/  STL.64 [R1+0x1110], R22 ;  /* 0x0011101601007387 */ /* 0x0041e80000100a00 */
[----:B------:R-:W2:Y:S04]  /*1ed00*/  LDL.LU R20, [R1+0x70] ;  /* 0x0000700001147983 */ /* 0x000ea80000300800 */
[----:B------:R-:W2:Y:S04]  /*1ed10*/  LDL.LU R21, [R1+0x74] ;  /* 0x0000740001157983 */ /* 0x000ea80000300800 */
[----:B0-----:R-:W3:Y:S04]  /*1ed20*/  LDL.LU R22, [R1+0x78] ;  /* 0x0000780001167983 */ /* 0x001ee80000300800 */
        /* <DEDUP_REMOVED lines=8> */
[----:B----4-:R-:W-:Y:S04]  /*1edb0*/  STL [R1+0x1164], R28 ;  /* 0x0011641c01007387 */ /* 0x010fe80000100800 */
        /* <DEDUP_REMOVED lines=25> */
[----:B------:R-:W2:Y:S04]  /*1ef50*/  LDL.LU R12, [R1+0x150] ;  /* 0x00015000010c7983 */ /* 0x000ea80000300800 */
[----:B------:R-:W2:Y:S04]  /*1ef60*/  LDL.LU R13, [R1+0x154] ;  /* 0x00015400010d7983 */ /* 0x000ea80000300800 */
[----:B------:R-:W2:Y:S04]  /*1ef70*/  LDL.LU R14, [R1+0x158] ;  /* 0x00015800010e7983 */ /* 0x000ea80000300800 */
[----:B------:R-:W2:Y:S04]  /*1ef80*/  LDL.LU R15, [R1+0x15c] ;  /* 0x00015c00010f7983 */ /* 0x000ea80000300800 */
[----:B------:R-:W4:Y:S04]  /*1ef90*/  LDL.LU R11, [R1+0x648] ;  /* 0x00064800010b7983 */ /* 0x000f280000300800 */
[----:B----4-:R-:W-:Y:S04]  /*1efa0*/  STL.64 [R1+0x11b8], R10 ;  /* 0x0011b80a01007387 */ /* 0x010fe80000100a00 */
[----:B------:R0:W-:Y:S04]  /*1efb0*/  STL.64 [R1+0x11b0], R8 ;  /* 0x0011b00801007387 */ /* 0x0001e80000100a00 */
[----:B0-----:R-:W4:Y:S04]  /*1efc0*/  LDL.LU R8, [R1+0x120] ;  /* 0x0001200001087983 */ /* 0x001f280000300800 */
        /* <DEDUP_REMOVED lines=28> */
[----:B------:R-:W4:Y:S04]  /*1f190*/  LDL.LU.64 R14, [R1+0x11c8] ;  /* 0x0011c800010e7983 */ /* 0x000f280000300a00 */
[----:B------:R-:W4:Y:S04]  /*1f1a0*/  LDL.LU.64 R12, [R1+0x11c0] ;  /* 0x0011c000010c7983 */ /* 0x000f280000300a00 */
[----:B------:R0:W-:Y:S04]  /*1f1b0*/  STL.64 [R1+0x130], R4 ;  /* 0x0001300401007387 */ /* 0x0001e80000100a00 */
[----:B------:R1:W-:Y:S04]  /*1f1c0*/  STL.64 [R1+0x138], R6 ;  /* 0x0001380601007387 */ /* 0x0003e80000100a00 */
[----:B0-----:R-:W2:Y:S04]  /*1f1d0*/  LDL.LU R4, [R1+0x644] ;  /* 0x0006440001047983 */ /* 0x001ea80000300800 */
[----:B------:R-:W3:Y:S04]  /*1f1e0*/  LDL.LU R5, [R1+0x64c] ;  /* 0x00064c0001057983 */ /* 0x000ee80000300800 */
[----:B-1----:R-:W3:Y:S04]  /*1f1f0*/  LDL.LU R6, [R1+0x654] ;  /* 0x0006540001067983 */ /* 0x002ee80000300800 */
[----:B------:R-:W3:Y:S01]  /*1f200*/  LDL.LU R7, [R1+0x65c] ;  /* 0x00065c0001077983 */ /* 0x000ee20000300800 */
[----:B----4-:R-:W-:-:S15]  /*1f210*/  HMMA.16816.F32 R8, R12, R16, R8 ;  /* 0x000000100c08723c */ /* 0x010fde0000001808 */
[----:B------:R-:W-:-:S08]  /*1f220*/  NOP ;  /* 0x0000000000007918 */ /* 0x000fd00000000000 */
[----:B------:R-:W-:Y:S04]  /*1f230*/  STL.64 [R1+0x250], R8 ;  /* 0x0002500801007387 */ /* 0x000fe80000100a00 */
[----:B------:R0:W-:Y:S04]  /*1f240*/  STL.64 [R1+0x258], R10 ;  /* 0x0002580a01007387 */ /* 0x0001e80000100a00 */
[----:B0-----:R-:W2:Y:S04]  /*1f250*/  LDL.LU.64 R10, [R1+0x11b8] ;  /* 0x0011b800010a7983 */ /* 0x001ea80000300a00 */
[----:B------:R-:W4:Y:S01]  /*1f260*/  LDL.LU.64 R8, [R1+0x11b0] ;  /* 0x0011b00001087983 */ /* 0x000f220000300a00 */
[----:B--2---:R-:W-:-:S03]  /*1f270*/  IMAD R4, R4, 0x100, R11 ;  /* 0x0000010004047824 */ /* 0x004fc600078e020b */
[----:B------:R-:W2:Y:S01]  /*1f280*/  LDL.LU R11, [R1+0x11a8] ;  /* 0x0011a800010b7983 */ /* 0x000ea20000300800 */
[----:B---3--:R-:W-:Y:S02]  /*1f290*/  IMAD R5, R5, 0x100, R28 ;  /* 0x0000010005057824 */ /* 0x008fe400078e021c */
[----:B----4-:R-:W-:Y:S02]  /*1f2a0*/  IMAD R6, R6, 0x100, R8 ;  /* 0x0000010006067824 */ /* 0x010fe400078e0208 */
[----:B------:R-:W-:Y:S01]  /*1f2b0*/  IMAD R7, R7, 0x100, R9 ;  /* 0x0000010007077824 */ /* 0x000fe200078e0209 */
[----:B--2---:R-:W-:-:S15]  /*1f2c0*/  HMMA.16816.F32 R20, R12, R10, R20 ;  /* 0x0000000a0c14723c */ /* 0x004fde0000001814 */
[----:B------:R-:W-:-:S08]  /*1f2d0*/  NOP ;  /* 0x0000000000007918 */ /* 0x000fd00000000000 */
[----:B------:R-:W-:Y:S04]  /*1f2e0*/  STL.64 [R1+0x240], R20 ;  /* 0x0002401401007387 */ /* 0x000fe80000100a00 */
[----:B------:R0:W-:Y:S04]  /*1f2f0*/  STL.64 [R1+0x248], R22 ;  /* 0x0002481601007387 */ /* 0x0001e80000100a00 */
[----:B0-----:R-:W2:Y:S04]  /*1f300*/  LDL.LU.64 R22, [R1+0x11a0] ;  /* 0x0011a00001167983 */ /* 0x001ea80000300a00 */
[----:B------:R-:W2:Y:S04]  /*1f310*/  LDL.LU.64 R20, [R1+0x1198] ;  /* 0x0011980001147983 */ /* 0x000ea80000300a00 */
[----:B------:R-:W3:Y:S04]  /*1f320*/  LDL.LU R28, [R1+0x1190] ;  /* 0x00119000011c7983 */ /* 0x000ee80000300800 */
[----:B------:R-:W2:Y:S04]  /*1f330*/  LDL.LU R8, [R1+0x118c] ;  /* 0x00118c0001087983 */ /* 0x000ea80000300800 */
[----:B------:R-:W2:Y:S02]  /*1f340*/  LDL.LU R9, [R1+0x1188] ;  /* 0x0011880001097983 */ /* 0x000ea40000300800 */
        /* <DEDUP_REMOVED lines=15> */
[----:B------:R-:W4:Y:S01]  /*1f440*/  LDL.LU R13, [R1+0x66c] ;  /* 0x00066c00010d7983 */ /* 0x000f220000300800 */
[----:B------:R-:W-:-:S02]  /*1f450*/  F2FP.F16.E4M3.UNPACK_B R6, R6 ;  /* 0x00000006ff06723e */ /* 0x000fc400020006ff */
[----:B------:R-:W-:Y:S01]  /*1f460*/  F2FP.F16.E4M3.UNPACK_B R7, R7 ;  /* 0x00000007ff07723e */ /* 0x000fe200020006ff */
[----:B-1----:R-:W4:Y:S04]  /*1f470*/  LDL.LU R14, [R1+0x674] ;  /* 0x00067400010e7983 */ /* 0x002f280000300800 */
[----:B------:R-:W4:Y:S02]  /*1f480*/  LDL.LU R15, [R1+0x680] ;  /* 0x00068000010f7983 */ /* 0x000f240000300800 */
[----:B--2---:R-:W-:Y:S01]  /*1f490*/  HMMA.16816.F32 R20, R4, R16, R20 ;  /* 0x000000100414723c */ /* 0x004fe20000001814 */
[----:B---3--:R-:W-:Y:S02]  /*1f4a0*/  IMAD R12, R12, 0x100, R28 ;  /* 0x000001000c0c7824 */ /* 0x008fe400078e021c */
[----:B----4-:R-:W-:Y:S01]  /*1f4b0*/  IMAD R13, R13, 0x100, R0 ;  /* 0x000001000d0d7824 */ /* 0x010fe200078e0200 */
[----:B------:R-:W2:Y:S04]  /*1f4c0*/  LDL.LU R28, [R1+0x1164] ;  /* 0x00116400011c7983 */ /* 0x000ea80000300800 */
[----:B------:R-:W3:-:S15]  /*1f4d0*/  LDL.LU R0, [R1+0x1160] ;  /* 0x0011600001007983 */ /* 0x000ede0000300800 */
[----:B------:R-:W-:Y:S04]  /*1f4e0*/  STL.64 [R1+0x230], R20 ;  /* 0x0002301401007387 */ /* 0x000fe80000100a00 */
[----:B------:R0:W-:Y:S04]  /*1f4f0*/  STL.64 [R1+0x238], R22 ;  /* 0x0002381601007387 */ /* 0x0001e80000100a00 */
[----:B0-----:R-:W4:Y:S04]  /*1f500*/  LDL.LU.64 R22, [R1+0x1158] ;  /* 0x0011580001167983 */ /* 0x001f280000300a00 */
[----:B------:R-:W4:Y:S01]  /*1f510*/  LDL.LU.64 R20, [R1+0x1150] ;  /* 0x0011500001147983 */ /* 0x000f220000300a00 */
[----:B------:R-:W-:-:S03]  /*1f520*/  IMAD R14, R14, 0x100, R29 ;  /* 0x000001000e0e7824 */ /* 0x000fc600078e021d */
[----:B------:R-:W3:Y:S01]  /*1f530*/  LDL.LU R29, [R1+0x1148] ;  /* 0x00114800011d7983 */ /* 0x000ee20000300800 */
        /* <DEDUP_REMOVED lines=19> */
[----:B------:R-:W3:Y:S04]  /*1f670*/  LDL.LU R5, [R1+0x94] ;  /* 0x0000940001057983 */ /* 0x000ee80000300800 */
[----:B-1----:R-:W3:Y:S04]  /*1f680*/  LDL.LU R6, [R1+0x98] ;  /* 0x0000980001067983 */ /* 0x002ee80000300800 */
[----:B------:R-:W3:Y:S01]  /*1f690*/  LDL.LU R7, [R1+0x9c] ;  /* 0x00009c0001077983 */ /* 0x000ee20000300800 */
[----:B--2---:R-:W-:Y:S01]  /*1f6a0*/  IMAD R15, R28, 0x100, R15 ;  /* 0x000001001c0f7824 */ /* 0x004fe200078e020f */
[----:B------:R-:W-:-:S02]  /*1f6b0*/  F2FP.F16.E4M3.UNPACK_B R12, R12 ;  /* 0x0000000cff0c723e */ /* 0x000fc400020006ff */
[----:B------:R-:W-:Y:S02]  /*1f6c0*/  F2FP.F16.E4M3.UNPACK_B R13, R13 ;  /* 0x0000000dff0d723e */ /* 0x000fe400020006ff */
[----:B------:R-:W-:Y:S02]  /*1f6d0*/  F2FP.F16.E4M3.UNPACK_B R14, R14 ;  /* 0x0000000eff0e723e */ /* 0x000fe400020006ff */
[----:B------:R-:W-:-:S07]  /*1f6e0*/  F2FP.F16.E4M3.UNPACK_B R15, R15 ;  /* 0x0000000fff0f723e */ /* 0x000fce00020006ff */
[C---:B----4-:R-:W-:Y:S06]  /*1f6f0*/  HMMA.16816.F32 R20, R12.reuse, R10, R20 ;  /* 0x0000000a0c14723c */ /* 0x050fec0000001814 */
[----:B---3--:R-:W-:-:S15]  /*1f700*/  HMMA.16816.F32 R4, R12, R16, R4 ;  /* 0x000000100c04723c */ /* 0x008fde0000001804 */
[----:B------:R-:W-:-:S08]  /*1f710*/  NOP ;  /* 0x0000000000007918 */ /* 0x000fd00000000000 */
[----:B------:R-:W-:Y:S04]  /*1f720*/  STL.64 [R1+0x220], R4 ;  /* 0x0002200401007387 */ /* 0x000fe80000100a00 */
[----:B------:R-:W-:Y:S04]  /*1f730*/  STL.64 [R1+0x228], R6 ;  /* 0x0002280601007387 */ /* 0x000fe80000100a00 */
[----:B------:R-:W-:Y:S04]  /*1f740*/  STL.64 [R1+0x200], R20 ;  /* 0x0002001401007387 */ /* 0x000fe80000100a00 */
[----:B------:R0:W-:Y:S04]  /*1f750*/  STL.64 [R1+0x208], R22 ;  /* 0x0002081601007387 */ /* 0x0001e80000100a00 */
[----:B0-----:R-:W2:Y:S04]  /*1f760*/  LDL.LU.64 R22, [R1+0x1110] ;  /* 0x0011100001167983 */ /* 0x001ea80000300a00 */
[----:B------:R-:W3:Y:S04]  /*1f770*/  LDL.LU R20, [R1+0x10] ;  /* 0x0000100001147983 */ /* 0x000ee80000300800 */
[----:B------:R-:W3:Y:S01]  /*1f780*/  LDL.LU R21, [R1+0x14] ;  /* 0x0000140001157983 */ /* 0x000ee20000300800 */
[----:B------:R-:W-:-:S02]  /*1f790*/  IMAD R4, R18, 0x100, R19 ;  /* 0x0000010012047824 */ /* 0x000fc400078e0213 */
[----:B--2---:R-:W-:Y:S02]  /*1f7a0*/  IMAD R5, R23, 0x100, R22 ;  /* 0x0000010017057824 */ /* 0x004fe400078e0216 */
[----:B------:R-:W-:Y:S01]  /*1f7b0*/  IMAD.MOV.U32 R23, RZ, RZ, R29 ;  /* 0x000000ffff177224 */ /* 0x000fe200078e001d */
[----:B------:R-:W2:Y:S04]  /*1f7c0*/  LDL.LU R22, [R1+0x18] ;  /* 0x0000180001167983 */ /* 0x000ea80000300800 */
[----:B------:R-:W4:Y:S04]  /*1f7d0*/  LDL.LU R29, [R1+0x110c] ;  /* 0x00110c00011d7983 */ /* 0x000f280000300800 */
[----:B------:R-:W3:Y:S04]  /*1f7e0*/  LDL.LU R28, [R1+0xfa0] ;  /* 0x000fa000011c7983 */ /* 0x000ee80000300800 */
[----:B------:R-:W2:Y:S04]  /*1f7f0*/  LDL.LU R19, [R1+0xfac] ;  /* 0x000fac0001137983 */ /* 0x000ea80000300800 */
[----:B------:R-:W2:Y:S04]  /*1f800*/  LDL.LU R18, [R1+0xfa8] ;  /* 0x000fa80001127983 */ /* 0x000ea80000300800 */
[----:B--2---:R-:W-:Y:S04]  /*1f810*/  STL.64 [R1+0x10f0], R18 ;  /* 0x0010f01201007387 */ /* 0x004fe80000100a00 */
[----:B------:R0:W-:Y:S04]  /*1f820*/  STL.64 [R1+0x10e8], R16 ;  /* 0x0010e81001007387 */ /* 0x0001e80000100a00 */
        /* <DEDUP_REMOVED lines=8> */
[----:B------:R-:W2:Y:S01]  /*1f8b0*/  LDL.LU R18, [R1+0x88] ;  /* 0x0000880001127983 */ /* 0x000ea20000300800 */
[----:B------:R-:W-:-:S03]  /*1f8c0*/  IMAD.MOV.U32 R19, RZ, RZ, R29 ;  /* 0x000000ffff137224 */ /* 0x000fc600078e001d */
[----:B------:R-:W4:Y:S04]  /*1f8d0*/  LDL.LU R29, [R1+0xfb4] ;  /* 0x000fb400011d7983 */ /* 0x000f280000300800 */
[----:B------:R-:W-:Y:S04]  /*1f8e0*/  STL.64 [R1+0x10b0], R22 ;  /* 0x0010b01601007387 */ /* 0x000fe80000100a00 */
[----:B---3--:R0:W-:Y:S04]  /*1f8f0*/  STL.64 [R1+0x10a8], R20 ;  /* 0x0010a81401007387 */ /* 0x0081e80000100a00 */
[----:B0-----:R-:W3:Y:S04]  /*1f900*/  LDL.LU R20, [R1+0x20] ;  /* 0x0000200001147983 */ /* 0x001ee80000300800 */
[----:B------:R-:W3:Y:S04]  /*1f910*/  LDL.LU R21, [R1+0x24] ;  /* 0x0000240001157983 */ /* 0x000ee80000300800 */
[----:B------:R-:W2:Y:S04]  /*1f920*/  LDL.LU R22, [R1+0x28] ;  /* 0x0000280001167983 */ /* 0x000ea80000300800 */
[----:B------:R-:W2:Y:S04]  /*1f930*/  LDL.LU R23, [R1+0x2c] ;  /* 0x00002c0001177983 */ /* 0x000ea80000300800 */
[----:B--2---:R-:W-:Y:S04]  /*1f940*/  STL.64 [R1+0x10c0], R22 ;  /* 0x0010c01601007387 */ /* 0x004fe80000100a00 */
[----:B---3--:R0:W-:Y:S04]  /*1f950*/  STL.64 [R1+0x10b8], R20 ;  /* 0x0010b81401007387 */ /* 0x0081e80000100a00 */
        /* <DEDUP_REMOVED lines=13> */
[----:B------:R-:W-:Y:S01]  /*1fa30*/  IMAD.MOV.U32 R27, RZ, RZ, R0 ;  /* 0x000000ffff1b7224 */ /* 0x000fe200078e0000 */
[----:B---3--:R-:W-:Y:S04]  /*1fa40*/  STL.64 [R1+0x10e0], R22 ;  /* 0x0010e01601007387 */ /* 0x008fe80000100a00 */
[----:B--2---:R0:W-:Y:S04]  /*1fa50*/  STL.64 [R1+0x10d8], R20 ;  /* 0x0010d81401007387 */ /* 0x0041e80000100a00 */
[----:B0-----:R-:W2:Y:S04]  /*1fa60*/  LDL.LU R20, [R1+0x30] ;  /* 0x0000300001147983 */ /* 0x001ea80000300800 */
[----:B------:R-:W2:Y:S04]  /*1fa70*/  LDL.LU R21, [R1+0x34] ;  /* 0x0000340001157983 */ /* 0x000ea80000300800 */
[----:B------:R-:W2:Y:S04]  /*1fa80*/  LDL.LU R22, [R1+0x38] ;  /* 0x0000380001167983 */ /* 0x000ea80000300800 */
[----:B------:R-:W2:Y:S04]  /*1fa90*/  LDL.LU R23, [R1+0x3c] ;  /* 0x00003c0001177983 */ /* 0x000ea80000300800 */
[----:B------:R-:W3:Y:S04]  /*1faa0*/  LDL.LU R24, [R1] ;  /* 0x0000000001187983 */ /* 0x000ee80000300800 */
[----:B------:R-:W3:Y:S04]  /*1fab0*/  LDL.LU R25, [R1+0x4] ;  /* 0x0000040001197983 */ /* 0x000ee80000300800 */
[----:B------:R-:W3:Y:S04]  /*1fac0*/  LDL.LU R26, [R1+0x8] ;  /* 0x00000800011a7983 */ /* 0x000ee80000300800 */
[----:B------:R-:W4:Y:S04]  /*1fad0*/  LDL.LU R0, [R1+0x1108] ;  /* 0x0011080001007983 */ /* 0x000f280000300800 */
        /* <DEDUP_REMOVED lines=25> */
[----:B------:R-:W-:Y:S01]  /*1fc70*/  IMAD R14, R18, 0x100, R19 ;  /* 0x00000100120e7824 */ /* 0x000fe200078e0213 */
[----:B------:R-:W2:Y:S04]  /*1fc80*/  LDL.LU R28, [R1+0xe70] ;  /* 0x000e7000011c7983 */ /* 0x000ea80000300800 */
[----:B------:R-:W4:Y:S01]  /*1fc90*/  LDL.LU R19, [R1+0xe94] ;  /* 0x000e940001137983 */ /* 0x000f220000300800 */
[----:B------:R-:W-:-:S03]  /*1fca0*/  IMAD R15, R0, 0x100, R29 ;  /* 0x00000100000f7824 */ /* 0x000fc600078e021d */
[----:B------:R-:W4:Y:S04]  /*1fcb0*/  LDL.LU R18, [R1+0xe68] ;  /* 0x000e680001127983 */ /* 0x000f280000300800 */
[----:B------:R-:W4:Y:S04]  /*1fcc0*/  LDL.LU R29, [R1+0xe8c] ;  /* 0x000e8c00011d7983 */ /* 0x000f280000300800 */
[----:B------:R-:W4:Y:S01]  /*1fcd0*/  LDL.LU R0, [R1+0xe60] ;  /* 0x000e600001007983 */ /* 0x000f220000300800 */
[----:B---3--:R-:W-:-:S15]  /*1fce0*/  HMMA.16816.F32 R20, R4, R10, R20 ;  /* 0x0000000a0414723c */ /* 0x008fde0000001814 */
[----:B------:R-:W-:-:S08]  /*1fcf0*/  NOP ;  /* 0x0000000000007918 */ /* 0x000fd00000000000 */
[----:B------:R-:W-:Y:S04]  /*1fd00*/  STL.64 [R1+0x2e0], R20 ;  /* 0x0002e01401007387 */ /* 0x000fe80000100a00 */
[----:B------:R0:W-:Y:S04]  /*1fd10*/  STL.64 [R1+0x2e8], R22 ;  /* 0x0002e81601007387 */ /* 0x0001e80000100a00 */
[----:B0-----:R-:W3:Y:S04]  /*1fd20*/  LDL.LU.64 R22, [R1+0x10d0] ;  /* 0x0010d00001167983 */ /* 0x001ee80000300a00 */
[----:B------:R-:W3:Y:S02]  /*1fd30*/  LDL.LU.64 R20, [R1+0x10c8] ;  /* 0x0010c80001147983 */ /* 0x000ee40000300a00 */
[----:B---3--:R-:W-:-:S15]  /*1fd40*/  HMMA.16816.F32 R20, R4, R8, R20 ;  /* 0x000000080414723c */ /* 0x008fde0000001814 */
[----:B------:R-:W-:-:S08]  /*1fd50*/  NOP ;  /* 0x0000000000007918 */ /* 0x000fd00000000000 */
        /* <DEDUP_REMOVED lines=10> */
[----:B------:R-:W3:Y:S01]  /*1fe00*/  LDL.LU.64 R20, [R1+0x10a8] ;  /* 0x0010a80001147983 */ /* 0x000ee20000300a00 */
[----:B------:R-:W-:-:S15]  /*1fe10*/  HMMA.16816.F32 R24, R12, R10, R24 ;  /* 0x0000000a0c18723c */ /* 0x000fde0000001818 */
[----:B------:R-:W-:-:S02]  /*1fe20*/  NOP ;  /* 0x0000000000007918 */ /* 0x000fc40000000000 */
[----:B------:R0:W-:Y:S04]  /*1fe30*/  STL.64 [R1+0x1e0], R4 ;  /* 0x0001e00401007387 */ /* 0x0001e80000100a00 */
[----:B------:R1:W-:Y:S04]  /*1fe40*/  STL.64 [R1+0x1e8], R6 ;  /* 0x0001e80601007387 */ /* 0x0003e80000100a00 */
[----:B0-----:R-:W2:Y:S04]  /*1fe50*/  LDL.LU R4, [R1+0xe80] ;  /* 0x000e800001047983 */ /* 0x001ea80000300800 */
[----:B------:R-:W4:Y:S04]  /*1fe60*/  LDL.LU R5, [R1+0x4c0] ;  /* 0x0004c00001057983 */ /* 0x000f280000300800 */
[----:B-1----:R-:W4:Y:S04]  /*1fe70*/  LDL.LU R6, [R1+0xe78] ;  /* 0x000e780001067983 */ /* 0x002f280000300800 */
[----:B------:R-:W4:Y:S01]  /*1fe80*/  LDL.LU R7, [R1+0x4c8] ;  /* 0x0004c80001077983 */ /* 0x000f220000300800 */
[----:B---3--:R-:W-:-:S15]  /*1fe90*/  HMMA.16816.F32 R20, R12, R16, R20 ;  /* 0x000000100c14723c */ /* 0x008fde0000001814 */
[----:B------:R-:W-:-:S08]  /*1fea0*/  NOP ;  /* 0x0000000000007918 */ /* 0x000fd00000000000 */
[----:B------:R-:W-:Y:S04]  /*1feb0*/  STL.64 [R1+0x1d0], R20 ;  /* 0x0001d01401007387 */ /* 0x000fe80000100a00 */
[----:B------:R0:W-:Y:S04]  /*1fec0*/  STL.64 [R1+0x1d8], R22 ;  /* 0x0001d81601007387 */ /* 0x0001e80000100a00 */
[----:B0-----:R-:W3:Y:S04]  /*1fed0*/  LDL.LU.64 R22, [R1+0x10a0] ;  /* 0x0010a00001167983 */ /* 0x001ee80000300a00 */
[----:B------:R-:W3:Y:S04]  /*1fee0*/  LDL.LU.64 R20, [R1+0x1098] ;  /* 0x0010980001147983 */ /* 0x000ee80000300a00 */
[----:B------:R-:W2:Y:S04]  /*1fef0*/  LDL.LU R16, [R1+0xe88] ;  /* 0x000e880001107983 */ /* 0x000ea80000300800 */
[----:B------:R-:W4:Y:S04]  /*1ff00*/  LDL.LU R17, [R1+0x4b8] ;  /* 0x0004b80001117983 */ /* 0x000f280000300800 */
[----:B------:R-:W-:Y:S04]  /*1ff10*/  STL.64 [R1+0x210], R24 ;  /* 0x0002101801007387 */ /* 0x000fe80000100a00 */
[----:B------:R0:W-:Y:S04]  /*1ff20*/  STL.64 [R1+0x218], R26 ;  /* 0x0002181a01007387 */ /* 0x0001e80000100a00 */
[----:B0-----:R-:W3:Y:S04]  /*1ff30*/  LDL.LU.64 R26, [R1+0x1090] ;  /* 0x00109000011a7983 */ /* 0x001ee80000300a00 */
[----:B------:R-:W3:Y:S04]  /*1ff40*/  LDL.LU.64 R24, [R1+0x1088] ;  /* 0x0010880001187983 */ /* 0x000ee80000300a00 */
[----:B------:R-:W2:Y:S04]  /*1ff50*/  LDL.LU R10, [R1+0xe90] ;  /* 0x000e9000010a7983 */ /* 0x000ea80000300800 */
[----:B------:R-:W4:Y:S01]  /*1ff60*/  LDL.LU R11, [R1+0x4b0] ;  /* 0x0004b000010b7983 */ /* 0x000f220000300800 */
[----:B---3--:R-:W-:Y:S03]  /*1ff70*/  HMMA.16816.F32 R24, R12, R8, R24 ;  /* 0x000000080c18723c */ /* 0x008fe60000001818 */
[----:B------:R-:W3:Y:S04]  /*1ff80*/  LDL.LU R8, [R1+0x5bc] ;  /* 0x0005bc0001087983 */ /* 0x000ee80000300800 */
[----:B------:R-:W4:-:S15]  /*1ff90*/  LDL.LU R9, [R1+0x4b4] ;  /* 0x0004b40001097983 */ /* 0x000f1e0000300800 */
[----:B------:R-:W-:-:S01]  /*1ffa0*/  NOP ;  /* 0x0000000000007918 */ /* 0x000fc20000000000 */
[----:B------:R0:W-:Y:S04]  /*1ffb0*/  STL.64 [R1+0x310], R24 ;  /* 0x0003101801007387 */ /* 0x0001e80000100a00 */
[----:B------:R1:W-:Y:S04]  /*1ffc0*/  STL.64 [R1+0x318], R26 ;  /* 0x0003181a01007387 */ /* 0x0003e80000100a00 */
[----:B0-----:R-:W4:Y:S04]  /*1ffd0*/  LDL.LU R24, [R1+0x4bc] ;  /* 0x0004bc0001187983 */ /* 0x001f280000300800 */
[----:B------:R-:W4:Y:S04]  /*1ffe0*/  LDL.LU R25, [R1+0x4c4] ;  /* 0x0004c40001197983 */ /* 0x000f280000300800 */
[----:B-1----:R-:W4:Y:S04]  /*1fff0*/  LDL.LU R26, [R1+0x4cc] ;  /* 0x0004cc00011a7983 */ /* 0x002f280000300800 */
[----:B------:R-:W4:Y:S01]  /*20000*/  LDL.LU R27, [R1+0xe98] ;  /* 0x000e9800011b7983 */ /* 0x000f220000300800 */
[----:B------:R-:W-:Y:S01]  /*20010*/  HMMA.16816.F32 R12, R12, R2, R20 ;  /* 0x000000020c0c723c */ /* 0x000fe20000001814 */
[----:B--2---:R-:W-:Y:S01]  /*20020*/  IADD3 R10, P3, R10, UR38, RZ ;  /* 0x000000260a0a7c10 */ /* 0x004fe2000ff7e0ff */
[----:B------:R-:W0:-:S15]  /*20030*/  LDC R22, c[0x0][0x230] ;  /* 0x00008c00ff167b82 */ /* 0x000e1e0000000800 */
[----:B------:R-:W-:-:S06]  /*20040*/  NOP ;  /* 0x0000000000007918 */ /* 0x000fcc0000000000 */
[----:B------:R1:W-:Y:S04]  /*20050*/  STL.64 [R1+0x300], R12 ;  /* 0x0003000c01007387 */ /* 0x0003e80000100a00 */
[----:B------:R-:W-:Y:S01]  /*20060*/  STL.64 [R1+0x308], R14 ;  /* 0x0003080e01007387 */ /* 0x000fe20000100a00 */
[----:B---3--:R-:W-:Y:S01]  /*20070*/  VIADD R8, R8, 0x1 ;  /* 0x0000000108087836 */ /* 0x008fe20000000000 */
[----:B----4-:R-:W-:-:S04]  /*20080*/  IADD3 R9, P4, R9, UR38, RZ ;  /* 0x0000002609097c10 */ /* 0x010fc8000ff9e0ff */
[----:B------:R-:W-:Y:S04]  /*20090*/  STL [R1+0x5bc], R8 ;  /* 0x0005bc0801007387 */ /* 0x000fe80000100800 */
[----:B------:R-:W-:Y:S01]  /*200a0*/  STL [R1+0x4b4], R9 ;  /* 0x0004b40901007387 */ /* 0x000fe20000100800 */
[----:B------:R-:W-:Y:S02]  /*200b0*/  IADD3.X R11, R11, UR25, RZ, P4, !PT ;  /* 0x000000190b0b7c10 */ /* 0x000fe4000a7fe4ff */
[----:B------:R-:W-:Y:S02]  /*200c0*/  IADD3 R16, P4, R16, UR38, RZ ;  /* 0x0000002610107c10 */ /* 0x000fe4000ff9e0ff */
[----:B------:R-:W-:Y:S02]  /*200d0*/  IADD3 R24, P5, R24, UR38, RZ ;  /* 0x0000002618187c10 */ /* 0x000fe4000ffbe0ff */
[----:B------:R-:W-:-:S02]  /*200e0*/  IADD3 R25, P6, R25, UR38, RZ ;  /* 0x0000002619197c10 */ /* 0x000fc4000ffde0ff */
[----:B------:R-:W-:Y:S02]  /*200f0*/  IADD3 R26, P1, R26, UR38, RZ ;  /* 0x000000261a1a7c10 */ /* 0x000fe4000ff3e0ff */
[----:B------:R-:W-:Y:S01]  /*20100*/  IADD3 R27, P2, R27, UR38, RZ ;  /* 0x000000261b1b7c10 */ /* 0x000fe2000ff5e0ff */
[----:B------:R-:W-:Y:S04]  /*20110*/  STL [R1+0x4bc], R24 ;  /* 0x0004bc1801007387 */ /* 0x000fe80000100800 */
[----:B------:R-:W-:Y:S04]  /*20120*/  STL [R1+0x4c4], R25 ;  /* 0x0004c41901007387 */ /* 0x000fe80000100800 */
[----:B------:R-:W-:Y:S01]  /*20130*/  STL [R1+0x4cc], R26 ;  /* 0x0004cc1a01007387 */ /* 0x000fe20000100800 */
[----:B------:R-:W-:-:S03]  /*20140*/  IADD3.X R17, R17, UR25, RZ, P5, !PT ;  /* 0x0000001911117c10 */ /* 0x000fc6000affe4ff */
[----:B------:R-:W-:Y:S01]  /*20150*/  STL [R1+0xe98], R27 ;  /* 0x000e981b01007387 */ /* 0x000fe20000100800 */
[----:B------:R-:W-:-:S03]  /*20160*/  IADD3 R4, P5, R4, UR38, RZ ;  /* 0x0000002604047c10 */ /* 0x000fc6000ffbe0ff */
        /* <DEDUP_REMOVED lines=10> */
[----:B------:R-:W-:Y:S04]  /*20210*/  STL [R1+0x4c0], R5 ;  /* 0x0004c00501007387 */ /* 0x000fe80000100800 */
[----:B------:R-:W-:Y:S04]  /*20220*/  STL [R1+0xe78], R6 ;  /* 0x000e780601007387 */ /* 0x000fe80000100800 */
[----:B------:R-:W-:Y:S04]  /*20230*/  STL [R1+0x4c8], R7 ;  /* 0x0004c80701007387 */ /* 0x000fe80000100800 */
[----:B------:R-:W-:Y:S04]  /*20240*/  STL [R1+0xe70], R28 ;  /* 0x000e701c01007387 */ /* 0x000fe80000100800 */
[----:B------:R-:W-:Y:S04]  /*20250*/  STL [R1+0xe94], R19 ;  /* 0x000e941301007387 */ /* 0x000fe80000100800 */
[----:B-1----:R-:W2:Y:S01]  /*20260*/  LDL.LU R12, [R1+0xe7c] ;  /* 0x000e7c00010c7983 */ /* 0x002ea20000300800 */
[----:B------:R-:W-:-:S02]  /*20270*/  IADD3 R18, P2, R18, UR38, RZ ;  /* 0x0000002612127c10 */ /* 0x000fc4000ff5e0ff */
[----:B------:R-:W-:-:S03]  /*20280*/  IADD3.X R29, R29, UR25, RZ, P3, !PT ;  /* 0x000000191d1d7c10 */ /* 0x000fc60009ffe4ff */
[----:B------:R-:W-:Y:S04]  /*20290*/  STL [R1+0xe68], R18 ;  /* 0x000e681201007387 */ /* 0x000fe80000100800 */
[----:B--2---:R1:W-:Y:S04]  /*202a0*/  STL [R1+0x107c], R12 ;  /* 0x00107c0c01007387 */ /* 0x0043e80000100800 */
[----:B------:R-:W-:Y:S04]  /*202b0*/  STL [R1+0xe8c], R29 ;  /* 0x000e8c1d01007387 */ /* 0x000fe80000100800 */
[----:B-1----:R-:W2:Y:S01]  /*202c0*/  LDL.LU R12, [R1+0xe58] ;  /* 0x000e5800010c7983 */ /* 0x002ea20000300800 */
[----:B------:R-:W-:-:S05]  /*202d0*/  IADD3 R0, P3, R0, UR38, RZ ;  /* 0x0000002600007c10 */ /* 0x000fca000ff7e0ff */
[----:B------:R-:W-:Y:S01]  /*202e0*/  STL [R1+0xe60], R0 ;  /* 0x000e600001007387 */ /* 0x000fe20000100800 */
[----:B0-----:R-:W-:-:S05]  /*202f0*/  VIADD R22, R22, 0x3f ;  /* 0x0000003f16167836 */ /* 0x001fca0000000000 */
[----:B------:R-:W-:-:S04]  /*20300*/  SHF.R.S32.HI R23, RZ, 0x1f, R22 ;  /* 0x0000001fff177819 */ /* 0x000fc80000011416 */
[----:B------:R-:W-:-:S04]  /*20310*/  LEA.HI R23, R23, R22, RZ, 0x6 ;  /* 0x0000001617177211 */ /* 0x000fc800078f30ff */
[----:B------:R-:W-:Y:S01]  /*20320*/  SHF.R.S32.HI R23, RZ, 0x6, R23 ;  /* 0x00000006ff177819 */ /* 0x000fe20000011417 */
[----:B--2---:R0:W-:Y:S04]  /*20330*/  STL [R1+0x1080], R12 ;  /* 0x0010800c01007387 */ /* 0x0041e80000100800 */
[----:B0-----:R-:W2:Y:S04]  /*20340*/  LDL.LU R12, [R1+0xe84] ;  /* 0x000e8400010c7983 */ /* 0x001ea80000300800 */
[----:B------:R-:W3:Y:S04]  /*20350*/  LDL.LU R13, [R1+0xe50] ;  /* 0x000e5000010d7983 */ /* 0x000ee80000300800 */
[----:B------:R-:W4:Y:S04]  /*20360*/  LDL.LU R14, [R1+0xe74] ;  /* 0x000e7400010e7983 */ /* 0x000f280000300800 */
[----:B------:R-:W3:Y:S04]  /*20370*/  LDL.LU R15, [R1+0xe48] ;  /* 0x000e4800010f7983 */ /* 0x000ee80000300800 */
[----:B------:R-:W3:Y:S04]  /*20380*/  LDL.LU R2, [R1+0xe6c] ;  /* 0x000e6c0001027983 */ /* 0x000ee80000300800 */
[----:B------:R-:W3:Y:S04]  /*20390*/  LDL.LU R3, [R1+0xe40] ;  /* 0x000e400001037983 */ /* 0x000ee80000300800 */
[----:B------:R-:W3:Y:S04]  /*203a0*/  LDL.LU R20, [R1+0xe64] ;  /* 0x000e640001147983 */ /* 0x000ee80000300800 */
[----:B------:R-:W3:Y:S01]  /*203b0*/  LDL.LU R21, [R1+0xe38] ;  /* 0x000e380001157983 */ /* 0x000ee20000300800 */
[----:B------:R-:W-:-:S03]  /*203c0*/  ISETP.NE.U32.AND P0, PT, R8, R23, PT ;  /* 0x000000170800720c */ /* 0x000fc60003f05070 */
        /* <DEDUP_REMOVED lines=21> */
[----:B--2---:R-:W-:-:S05]  /*20520*/  IADD3.X R12, R12, UR25, RZ, P4, !PT ;  /* 0x000000190c0c7c10 */ /* 0x004fca000a7fe4ff */
[----:B------:R0:W-:Y:S04]  /*20530*/  STL [R1+0xe84], R12 ;  /* 0x000e840c01007387 */ /* 0x0001e80000100800 */
[----:B0-----:R-:W2:Y:S02]  /*20540*/  LDL.LU R12, [R1+0x1080] ;  /* 0x00108000010c7983 */ /* 0x001ea40000300800 */
[----:B--2---:R-:W-:-:S05]  /*20550*/  IADD3 R12, P4, R12, UR38, RZ ;  /* 0x000000260c0c7c10 */ /* 0x004fca000ff9e0ff */
[----:B------:R0:W-:Y:S04]  /*20560*/  STL [R1+0xe58], R12 ;  /* 0x000e580c01007387 */ /* 0x0001e80000100800 */
[----:B0-----:R-:W2:Y:S01]  /*20570*/  LDL.LU R12, [R1+0x107c] ;  /* 0x00107c00010c7983 */ /* 0x001ea20000300800 */
[----:B----4-:R-:W-:Y:S02]  /*20580*/  IADD3.X R14, R14, UR25, RZ, P6, !PT ;  /* 0x000000190e0e7c10 */ /* 0x010fe4000b7fe4ff */
[----:B---3--:R-:W-:Y:S02]  /*20590*/  IADD3 R15, P6, R15, UR38, RZ ;  /* 0x000000260f0f7c10 */ /* 0x008fe4000ffde0ff */
[----:B------:R-:W-:Y:S02]  /*205a0*/  IADD3.X R2, R2, UR25, RZ, P1, !PT ;  /* 0x0000001902027c10 */ /* 0x000fe40008ffe4ff */
[----:B------:R-:W-:-:S02]  /*205b0*/  IADD3 R3, P1, R3, UR38, RZ ;  /* 0x0000002603037c10 */ /* 0x000fc4000ff3e0ff */
[----:B------:R-:W-:Y:S02]  /*205c0*/  IADD3.X R20, R20, UR25, RZ, P2, !PT ;  /* 0x0000001914147c10 */ /* 0x000fe400097fe4ff */
[----:B------:R-:W-:Y:S02]  /*205d0*/  IADD3 R21, P2, R21, UR38, RZ ;  /* 0x0000002615157c10 */ /* 0x000fe4000ff5e0ff */
[----:B------:R-:W-:Y:S02]  /*205e0*/  IADD3.X R22, R22, UR25, RZ, P3, !PT ;  /* 0x0000001916167c10 */ /* 0x000fe40009ffe4ff */
[----:B------:R-:W-:Y:S02]  /*205f0*/  IADD3 R23, P3, R23, UR38, RZ ;  /* 0x0000002617177c10 */ /* 0x000fe4000ff7e0ff */
        /* <DEDUP_REMOVED lines=12> */
[----:B--2---:R-:W-:Y:S02]  /*206c0*/  IADD3.X R12, R12, UR25, RZ, P5, !PT ;  /* 0x000000190c0c7c10 */ /* 0x004fe4000affe4ff */
[----:B------:R-:W-:-:S03]  /*206d0*/  IADD3 R13, P5, R13, UR38, RZ ;  /* 0x000000260d0d7c10 */ /* 0x000fc6000ffbe0ff */
[----:B------:R0:W-:Y:S04]  /*206e0*/  STL [R1+0xe7c], R12 ;  /* 0x000e7c0c01007387 */ /* 0x0001e80000100800 */
[----:B------:R-:W-:Y:S04]  /*206f0*/  STL [R1+0xe50], R13 ;  /* 0x000e500d01007387 */ /* 0x000fe80000100800 */
[----:B------:R-:W-:Y:S04]  /*20700*/  STL [R1+0xe74], R14 ;  /* 0x000e740e01007387 */ /* 0x000fe80000100800 */
[----:B------:R-:W-:Y:S04]  /*20710*/  STL [R1+0xe48], R15 ;  /* 0x000e480f01007387 */ /* 0x000fe80000100800 */
[----:B------:R-:W-:Y:S04]  /*20720*/  STL [R1+0xe6c], R2 ;  /* 0x000e6c0201007387 */ /* 0x000fe80000100800 */
[----:B------:R-:W-:Y:S04]  /*20730*/  STL [R1+0xe40], R3 ;  /* 0x000e400301007387 */ /* 0x000fe80000100800 */
[----:B------:R-:W-:Y:S04]  /*20740*/  STL [R1+0xe64], R20 ;  /* 0x000e641401007387 */ /* 0x000fe80000100800 */
[----:B------:R-:W-:Y:S01]  /*20750*/  STL [R1+0xe38], R21 ;  /* 0x000e381501007387 */ /* 0x000fe20000100800 */
[----:B------:R-:W-:-:S03]  /*20760*/  IADD3.X R24, R24, UR25, RZ, P5, !PT ;  /* 0x0000001918187c10 */ /* 0x000fc6000affe4ff */
[----:B------:R-:W-:Y:S01]  /*20770*/  STL [R1+0xe5c], R22 ;  /* 0x000e5c1601007387 */ /* 0x000fe20000100800 */
[----:B------:R-:W-:-:S03]  /*20780*/  IADD3 R25, P5, R25, UR38, RZ ;  /* 0x0000002619197c10 */ /* 0x000fc6000ffbe0ff */
        /* <DEDUP_REMOVED lines=19> */
[----:B0-----:R-:W2:Y:S01]  /*208c0*/  LDL.LU R12, [R1+0xdd8] ;  /* 0x000dd800010c7983 */ /* 0x001ea20000300800 */
[----:B------:R-:W-:-:S02]  /*208d0*/  IADD3.X R18, R18, UR25, RZ, P6, !PT ;  /* 0x0000001912127c10 */ /* 0x000fc4000b7fe4ff */
[----:B------:R-:W-:-:S03]  /*208e0*/  IADD3 R29, P6, R29, UR38, RZ ;  /* 0x000000261d1d7c10 */ /* 0x000fc6000ffde0ff */
[----:B------:R-:W-:Y:S04]  /*208f0*/  STL [R1+0xe14], R18 ;  /* 0x000e141201007387 */ /* 0x000fe80000100800 */
[----:B--2---:R0:W-:Y:S04]  /*20900*/  STL [R1+0x1074], R12 ;  /* 0x0010740c01007387 */ /* 0x0041e80000100800 */
[----:B------:R-:W-:Y:S04]  /*20910*/  STL [R1+0xde8], R29 ;  /* 0x000de81d01007387 */ /* 0x000fe80000100800 */
[----:B0-----:R-:W2:Y:S01]  /*20920*/  LDL.LU R12, [R1+0xe04] ;  /* 0x000e0400010c7983 */ /* 0x001ea20000300800 */
[----:B------:R-:W-:-:S05]  /*20930*/  IADD3.X R0, R0, UR25, RZ, P1, !PT ;  /* 0x0000001900007c10 */ /* 0x000fca0008ffe4ff */
[----:B------:R-:W-:Y:S04]  /*20940*/  STL [R1+0xe0c], R0 ;  /* 0x000e0c0001007387 */ /* 0x000fe80000100800 */
[----:B--2---:R0:W-:Y:S04]  /*20950*/  STL [R1+0x1078], R12 ;  /* 0x0010780c01007387 */ /* 0x0041e80000100800 */
        /* <DEDUP_REMOVED lines=29> */
[----:B--2---:R-:W-:-:S05]  /*20b30*/  IADD3 R12, P1, R12, UR38, RZ ;  /* 0x000000260c0c7c10 */ /* 0x004fca000ff3e0ff */
[----:B------:R0:W-:Y:S04]  /*20b40*/  STL [R1+0xde0], R12 ;  /* 0x000de00c01007387 */ /* 0x0001e80000100800 */
[----:B0-----:R-:W2:Y:S02]  /*20b50*/  LDL.LU R12, [R1+0x1078] ;  /* 0x00107800010c7983 */ /* 0x001ea40000300800 */
[----:B--2---:R-:W-:-:S05]  /*20b60*/  IADD3.X R12, R12, UR25, RZ, P2, !PT ;  /* 0x000000190c0c7c10 */ /* 0x004fca00097fe4ff */
[----:B------:R0:W-:Y:S04]  /*20b70*/  STL [R1+0xe04], R12 ;  /* 0x000e040c01007387 */ /* 0x0001e80000100800 */
[----:B0-----:R-:W2:Y:S01]  /*20b80*/  LDL.LU R12, [R1+0x1074] ;  /* 0x00107400010c7983 */ /* 0x001ea20000300800 */
[----:B---3--:R-:W-:Y:S02]  /*20b90*/  IADD3.X R13, R13, UR25, RZ, P3, !PT ;  /* 0x000000190d0d7c10 */ /* 0x008fe40009ffe4ff */
[----:B----4-:R-:W-:Y:S02]  /*20ba0*/  IADD3 R14, P3, R14, UR38, RZ ;  /* 0x000000260e0e7c10 */ /* 0x010fe4000ff7e0ff */
        /* <DEDUP_REMOVED lines=19> */
[----:B--2---:R-:W-:-:S05]  /*20ce0*/  IADD3 R12, P2, R12, UR38, RZ ;  /* 0x000000260c0c7c10 */ /* 0x004fca000ff5e0ff */
[----:B------:R0:W-:Y:S04]  /*20cf0*/  STL [R1+0xdd8], R12 ;  /* 0x000dd80c01007387 */ /* 0x0001e80000100800 */
        /* <DEDUP_REMOVED lines=29> */
[----:B0-----:R-:W2:Y:S01]  /*20ed0*/  LDL.LU R12, [R1+0xd84] ;  /* 0x000d8400010c7983 */ /* 0x001ea20000300800 */
[----:B------:R-:W-:-:S02]  /*20ee0*/  IADD3 R18, P3, R18, UR38, RZ ;  /* 0x0000002612127c10 */ /* 0x000fc4000ff7e0ff */
[----:B------:R-:W-:-:S03]  /*20ef0*/  IADD3.X R29, R29, UR25, RZ, P4, !PT ;  /* 0x000000191d1d7c10 */ /* 0x000fc6000a7fe4ff */
[----:B------:R-:W-:Y:S04]  /*20f00*/  STL [R1+0xd70], R18 ;  /* 0x000d701201007387 */ /* 0x000fe80000100800 */
[----:B--2---:R0:W-:Y:S04]  /*20f10*/  STL [R1+0x106c], R12 ;  /* 0x00106c0c01007387 */ /* 0x0041e80000100800 */
[----:B------:R-:W-:Y:S04]  /*20f20*/  STL [R1+0xd94], R29 ;  /* 0x000d941d01007387 */ /* 0x000fe80000100800 */
[----:B0-----:R-:W2:Y:S01]  /*20f30*/  LDL.LU R12, [R1+0xd60] ;  /* 0x000d6000010c7983 */ /* 0x001ea20000300800 */
[----:B------:R-:W-:-:S05]  /*20f40*/  IADD3 R0, P4, R0, UR38, RZ ;  /* 0x0000002600007c10 */ /* 0x000fca000ff9e0ff */
[----:B------:R-:W-:Y:S04]  /*20f50*/  STL [R1+0xd68], R0 ;  /* 0x000d680001007387 */ /* 0x000fe80000100800 */
        /* <DEDUP_REMOVED lines=1415> */
[----:B------:R-:W-:-:S02]  /*267d0*/  IADD3.X R18, R18, UR54, RZ, P2, !PT ;  /* 0x0000003612127c10 */ /* 0x000fc400097fe4ff */
[----:B--2---:R-:W-:Y:S02]  /*267e0*/  IADD3.X R12, R12, UR25, RZ, P1, !PT ;  /* 0x000000190c0c7c10 */ /* 0x004fe40008ffe4ff */
        /* <DEDUP_REMOVED lines=31> */
[----:B------:R0:W-:Y:S04]  /*269e0*/  STL [R1+0xee4], R0 ;  /* 0x000ee40001007387 */ /* 0x0001e80000100800 */
[----:B------:R-:W-:Y:S04]  /*269f0*/  STL [R1+0xedc], R18 ;  /* 0x000edc1201007387 */ /* 0x000fe80000100800 */
[----:B0-----:R-:W2:Y:S01]  /*26a00*/  LDL.LU R0, [R1+0xf58] ;  /* 0x000f580001007983 */ /* 0x001ea20000300800 */
[----:B------:R-:W-:-:S05]  /*26a10*/  IADD3 R29, P2, R29, UR4, RZ ;  /* 0x000000041d1d7c10 */ /* 0x000fca000ff5e0ff */
[----:B------:R-:W-:Y:S04]  /*26a20*/  STL [R1+0xf48], R29 ;  /* 0x000f481d01007387 */ /* 0x000fe80000100800 */
[----:B--2---:R0:W-:Y:S04]  /*26a30*/  STL [R1+0xff4], R0 ;  /* 0x000ff40001007387 */ /* 0x0041e80000100800 */
[----:B0-----:R-:W2:Y:S04]  /*26a40*/  LDL.LU R0, [R1+0xeec] ;  /* 0x000eec0001007983 */ /* 0x001ea80000300800 */
        /* <DEDUP_REMOVED lines=58> */
[----:B------:R-:W-:Y:S02]  /*26df0*/  IADD3.X R19, R19, UR54, RZ, P1, !PT ;  /* 0x0000003613137c10 */ /* 0x000fe40008ffe4ff */
[----:B------:R-:W-:Y:S02]  /*26e00*/  IADD3.X R29, R29, UR54, RZ, P3, !PT ;  /* 0x000000361d1d7c10 */ /* 0x000fe40009ffe4ff */
[----:B------:R-:W-:Y:S02]  /*26e10*/  IADD3.X R18, R18, UR54, RZ, P2, !PT ;  /* 0x0000003612127c10 */ /* 0x000fe400097fe4ff */
[----:B--2---:R-:W-:-:S05]  /*26e20*/  IADD3 R0, P4, R0, UR4, RZ ;  /* 0x0000000400007c10 */ /* 0x004fca000ff9e0ff */
[----:B------:R0:W-:Y:S01]  /*26e30*/  STL [R1+0xf58], R0 ;  /* 0x000f580001007387 */ /* 0x0001e20000100800 */
[----:B------:R-:W-:Y:S02]  /*26e40*/  IADD3.X R8, R8, UR54, RZ, P4, !PT ;  /* 0x0000003608087c10 */ /* 0x000fe4000a7fe4ff */
[----:B------:R-:W-:Y:S01]  /*26e50*/  IADD3 R9, P4, R9, UR4, RZ ;  /* 0x0000000409097c10 */ /* 0x000fe2000ff9e0ff */
[----:B0-----:R1:W5:Y:S04]  /*26e60*/  LDL.LU R0, [R1+0xff0] ;  /* 0x000ff00001007983 */ /* 0x0013680000300800 */
[----:B------:R1:W-:Y:S04]  /*26e70*/  STL [R1+0xef4], R12 ;  /* 0x000ef40c01007387 */ /* 0x0003e80000100800 */
        /* <DEDUP_REMOVED lines=16> */
[----:B------:R1:W-:Y:S01]  /*26f80*/  STL [R1+0xf84], R11 ;  /* 0x000f840b01007387 */ /* 0x0003e20000100800 */
[----:B------:R-:W-:-:S03]  /*26f90*/  IADD3.X R6, R6, UR54, RZ, P4, !PT ;  /* 0x0000003606067c10 */ /* 0x000fc6000a7fe4ff */
        /* <DEDUP_REMOVED lines=10> */
[----:B------:R-:W-:Y:S05]  /*27040*/  @P0 BRA `(.L_x_2) ;  /* 0xfffffe2000b80947 */ /* 0x000fea000383ffff */
.L_x_1:
[----:B-1----:R-:W2:Y:S01]  /*27050*/  LDL.LU R20, [R1+0x1f4] ;  /* 0x0001f40001147983 */ /* 0x002ea20000300800 */
[----:B------:R-:W-:Y:S01]  /*27060*/  ULDC.64 UR6, c[0x0][0x228] ;  /* 0x00008a0000067ab9 */ /* 0x000fe20000000a00 */
[----:B------:R-:W-:Y:S01]  /*27070*/  ULDC UR4, c[0x0][0x22c] ;  /* 0x00008b0000047ab9 */ /* 0x000fe20000000800 */
[----:B------:R-:W1:Y:S01]  /*27080*/  S2UR UR5, SR_CgaCtaId ;  /* 0x00000000000579c3 */ /* 0x000e620000008800 */
[----:B------:R-:W3:Y:S01]  /*27090*/  LDL.LU R17, [R1+0x1fc] ;  /* 0x0001fc0001117983 */ /* 0x000ee20000300800 */
[----:B------:R-:W-:Y:S01]  /*270a0*/  ULDC UR24, c[0x0][0x248] ;  /* 0x0000920000187ab9 */ /* 0x000fe20000000800 */
[----:B------:R-:W-:Y:S01]  /*270b0*/  ULDC.64 UR8, c[0x0][0x220] ;  /* 0x0000880000087ab9 */ /* 0x000fe20000000a00 */
        /* <DEDUP_REMOVED lines=8> */
[----:B------:R-:W-:Y:S06]  /*27140*/  BAR.SYNC.DEFER_BLOCKING 0x0 ;  /* 0x0000000000007b1d */ /* 0x000fec0000010000 */
[----:B---3--:R3:W-:Y:S04]  /*27150*/  STL [R1+0x1138], R17 ;  /* 0x0011381101007387 */ /* 0x0087e80000100800 */
[----:B---3--:R-:W2:Y:S04]  /*27160*/  LDL.LU R17, [R1+0x1f0] ;  /* 0x0001f00001117983 */ /* 0x008ea80000300800 */
[----:B0----5:R-:W3:Y:S04]  /*27170*/  LDL.LU R0, [R1+0x144] ;  /* 0x0001440001007983 */ /* 0x021ee80000300800 */
[----:B---3--:R0:W-:Y:S04]  /*27180*/  STL [R1+0x1118], R0 ;  /* 0x0011180001007387 */ /* 0x0081e80000100800 */
[----:B0-----:R-:W3:Y:S04]  /*27190*/  LDL.LU R0, [R1+0x178] ;  /* 0x0001780001007983 */ /* 0x001ee80000300800 */
        /* <DEDUP_REMOVED lines=8> */
[----:B------:R-:W4:Y:S04]  /*27220*/  LDL.LU R29, [R1+0x148] ;  /* 0x00014800011d7983 */ /* 0x000f280000300800 */
[----:B----4-:R0:W-:Y:S04]  /*27230*/  STL [R1+0x1120], R29 ;  /* 0x0011201d01007387 */ /* 0x0101e80000100800 */
[----:B0-----:R-:W4:Y:S04]  /*27240*/  LDL.LU R29, [R1+0x170] ;  /* 0x00017000011d7983 */ /* 0x001f280000300800 */
[----:B----4-:R0:W-:Y:S04]  /*27250*/  STL [R1+0x1128], R29 ;  /* 0x0011281d01007387 */ /* 0x0101e80000100800 */
[----:B0-----:R-:W4:Y:S01]  /*27260*/  LDL.LU R29, [R1+0x1b8] ;  /* 0x0001b800011d7983 */ /* 0x001f220000300800 */
[----:B--2---:R-:W-:-:S03]  /*27270*/  F2FP.SATFINITE.E4M3.F32.PACK_AB_MERGE_C R20, R20, R17, RZ ;  /* 0x000000111414723e */ /* 0x004fc600048070ff */
[----:B----4-:R0:W-:Y:S04]  /*27280*/  STL [R1+0x1130], R29 ;  /* 0x0011301d01007387 */ /* 0x0101e80000100800 */
[----:B0-----:R-:W2:Y:S04]  /*27290*/  LDL.LU R29, [R1+0x1b0] ;  /* 0x0001b000011d7983 */ /* 0x001ea80000300800 */
        /* <DEDUP_REMOVED lines=25> */
[----:B------:R-:W3:Y:S04]  /*27430*/  LDL.LU R17, [R1+0x1138] ;  /* 0x0011380001117983 */ /* 0x000ee80000300800 */
[----:B------:R0:W-:Y:S04]  /*27440*/  STL [R1+0x1070], R20 ;  /* 0x0010701401007387 */ /* 0x0001e80000100800 */
[----:B0-----:R-:W4:Y:S01]  /*27450*/  LDL.LU R20, [R1+0x140] ;  /* 0x0001400001147983 */ /* 0x001f220000300800 */
[----:B---3--:R-:W-:-:S03]  /*27460*/  F2FP.SATFINITE.E4M3.F32.PACK_AB_MERGE_C R17, R17, R0, RZ ;  /* 0x000000001111723e */ /* 0x008fc600048070ff */
[----:B------:R-:W2:Y:S04]  /*27470*/  LDL.LU R0, [R1+0x1134] ;  /* 0x0011340001007983 */ /* 0x000ea80000300800 */
[----:B------:R0:W-:Y:S04]  /*27480*/  STL [R1+0x1074], R17 ;  /* 0x0010741101007387 */ /* 0x0001e80000100800 */
[----:B0-----:R-:W3:Y:S01]  /*27490*/  LDL.LU R17, [R1+0x17c] ;  /* 0x00017c0001117983 */ /* 0x001ee20000300800 */
[----:B--2---:R-:W-:-:S03]  /*274a0*/  F2FP.SATFINITE.E4M3.F32.PACK_AB_MERGE_C R0, R0, R29, RZ ;  /* 0x0000001d0000723e */ /* 0x004fc600048070ff */
[----:B------:R-:W2:Y:S04]  /*274b0*/  LDL.LU R29, [R1+0x1130] ;  /* 0x00113000011d7983 */ /* 0x000ea80000300800 */
[----:B------:R0:W-:Y:S04]  /*274c0*/  STL [R1+0x40], R0 ;  /* 0x0000400001007387 */ /* 0x0001e80000100800 */
[----:B0-----:R-:W2:Y:S02]  /*274d0*/  LDL.LU R0, [R1+0x112c] ;  /* 0x00112c0001007983 */ /* 0x001ea40000300800 */
[----:B--2---:R-:W-:-:S02]  /*274e0*/  F2FP.SATFINITE.E4M3.F32.PACK_AB_MERGE_C R0, R0, R29, RZ ;  /* 0x0000001d0000723e */ /* 0x004fc400048070ff */
[----:B------:R-:W2:Y:S04]  /*274f0*/  LDL.LU R29, [R1+0x1128] ;  /* 0x00112800011d7983 */ /* 0x000ea80000300800 */
[----:B------:R0:W-:Y:S04]  /*27500*/  STL [R1+0x3c], R0 ;  /* 0x00003c0001007387 */ /* 0x0001e80000100800 */
[----:B0-----:R-:W2:Y:S02]  /*27510*/  LDL.LU R0, [R1+0x1124] ;  /* 0x0011240001007983 */ /* 0x001ea40000300800 */
[----:B--2---:R-:W-:-:S02]  /*27520*/  F2FP.SATFINITE.E4M3.F32.PACK_AB_MERGE_C R0, R0, R29, RZ ;  /* 0x0000001d0000723e */ /* 0x004fc400048070ff */
[----:B------:R-:W2:Y:S04]  /*27530*/  LDL.LU R29, [R1+0x1120] ;  /* 0x00112000011d7983 */ /* 0x000ea80000300800 */
[----:B------:R0:W-:Y:S04]  /*27540*/  STL [R1+0x50], R0 ;  /* 0x0000500001007387 */ /* 0x0001e80000100800 */
[----:B0-----:R-:W3:Y:S02]  /*27550*/  LDL.LU R0, [R1+0x111c] ;  /* 0x00111c0001007983 */ /* 0x001ee40000300800 */
[----:B---3--:R-:W-:-:S02]  /*27560*/  F2FP.SATFINITE.E4M3.F32.PACK_AB_MERGE_C R17, R17, R0, RZ ;  /* 0x000000001111723e */ /* 0x008fc400048070ff */
[----:B------:R-:W3:Y:S01]  /*27570*/  LDL.LU R0, [R1+0x1118] ;  /* 0x0011180001007983 */ /* 0x000ee20000300800 */
[----:B----4-:R-:W-:Y:S02]  /*27580*/  F2FP.SATFINITE.E4M3.F32.PACK_AB_MERGE_C R16, R16, R27, RZ ;  /* 0x0000001b1010723e */ /* 0x010fe400048070ff */
[----:B------:R-:W-:Y:S01]  /*27590*/  F2FP.SATFINITE.E4M3.F32.PACK_AB_MERGE_C R14, R14, R15, RZ ;  /* 0x0000000f0e0e723e */ /* 0x000fe200048070ff */
[----:B------:R3:W-:Y:S01]  /*275a0*/  STL [R1+0x4c], R17 ;  /* 0x00004c1101007387 */ /* 0x0007e20000100800 */
[----:B------:R-:W-:Y:S02]  /*275b0*/  F2FP.SATFINITE.E4M3.F32.PACK_AB_MERGE_C R12, R12, R13, RZ ;  /* 0x0000000d0c0c723e */ /* 0x000fe400048070ff */
[----:B------:R-:W-:Y:S02]  /*275c0*/  F2FP.SATFINITE.E4M3.F32.PACK_AB_MERGE_C R15, R6, R7, RZ ;  /* 0x00000007060f723e */ /* 0x000fe400048070ff */
[----:B---3--:R-:W-:Y:S02]  /*275d0*/  F2FP.SATFINITE.E4M3.F32.PACK_AB_MERGE_C R17, R0, R20, RZ ;  /* 0x000000140011723e */ /* 0x008fe400048070ff */
[----:B--2---:R-:W-:-:S03]  /*275e0*/  F2FP.SATFINITE.E4M3.F32.PACK_AB_MERGE_C R0, R28, R29, RZ ;  /* 0x0000001d1c00723e */ /* 0x004fc600048070ff */
[----:B------:R0:W-:Y:S04]  /*275f0*/  STL [R1+0x64], R17 ;  /* 0x0000641101007387 */ /* 0x0001e80000100800 */
[----:B------:R2:W-:Y:S04]  /*27600*/  STL [R1+0x1078], R16 ;  /* 0x0010781001007387 */ /* 0x0005e80000100800 */
[----:B------:R3:W-:Y:S01]  /*27610*/  STL [R1+0x60], R0 ;  /* 0x0000600001007387 */ /* 0x0007e20000100800 */
[----:B0-----:R-:W-:Y:S02]  /*27620*/  F2FP.SATFINITE.E4M3.F32.PACK_AB_MERGE_C R17, R23, R24, RZ ;  /* 0x000000181711723e */ /* 0x001fe400048070ff */
[----:B------:R-:W-:-:S02]  /*27630*/  F2FP.SATFINITE.E4M3.F32.PACK_AB_MERGE_C R23, R4, R5, RZ ;  /* 0x000000050417723e */ /* 0x000fc400048070ff */
[----:B--2---:R-:W-:Y:S02]  /*27640*/  F2FP.SATFINITE.E4M3.F32.PACK_AB_MERGE_C R16, R21, R22, RZ ;  /* 0x000000161510723e */ /* 0x004fe400048070ff */
[----:B------:R-:W-:Y:S02]  /*27650*/  F2FP.SATFINITE.E4M3.F32.PACK_AB_MERGE_C R22, R2, R3, RZ ;  /* 0x000000030216723e */ /* 0x000fe400048070ff */
[----:B---3--:R-:W-:-:S05]  /*27660*/  F2FP.SATFINITE.E4M3.F32.PACK_AB_MERGE_C R0, R25, R26, RZ ;  /* 0x0000001a1900723e */ /* 0x008fca00048070ff */
[----:B------:R0:W-:Y:S04]  /*27670*/  STL [R1+0x28], R0 ;  /* 0x0000280001007387 */ /* 0x0001e80000100800 */
[----:B------:R-:W-:Y:S04]  /*27680*/  STL [R1+0x38], R17 ;  /* 0x0000381101007387 */ /* 0x000fe80000100800 */
[----:B------:R-:W-:Y:S01]  /*27690*/  STL [R1+0x34], R16 ;  /* 0x0000341001007387 */ /* 0x000fe20000100800 */
[----:B0-----:R-:W-:Y:S02]  /*276a0*/  F2FP.SATFINITE.E4M3.F32.PACK_AB_MERGE_C R0, R18, R19, RZ ;  /* 0x000000131200723e */ /* 0x001fe400048070ff */
[----:B------:R-:W-:-:S03]  /*276b0*/  F2FP.SATFINITE.E4M3.F32.PACK_AB_MERGE_C R19, R8, R9, RZ ;  /* 0x000000090813723e */ /* 0x000fc600048070ff */
[----:B------:R0:W-:Y:S04]  /*276c0*/  STL [R1+0x48], R0 ;  /* 0x0000480001007387 */ /* 0x0001e80000100800 */
[----:B------:R-:W-:Y:S04]  /*276d0*/  STL [R1+0x44], R14 ;  /* 0x0000440e01007387 */ /* 0x000fe80000100800 */
[----:B------:R-:W-:Y:S01]  /*276e0*/  STL [R1+0x5c], R12 ;  /* 0x00005c0c01007387 */ /* 0x000fe20000100800 */
[----:B0-----:R-:W-:-:S03]  /*276f0*/  F2FP.SATFINITE.E4M3.F32.PACK_AB_MERGE_C R0, R10, R11, RZ ;  /* 0x0000000b0a00723e */ /* 0x001fc600048070ff */
[----:B------:R-:W-:Y:S04]  /*27700*/  STL [R1+0x107c], R19 ;  /* 0x00107c1301007387 */ /* 0x000fe80000100800 */
[----:B------:R-:W-:Y:S04]  /*27710*/  STL [R1+0x54], R0 ;  /* 0x0000540001007387 */ /* 0x000fe80000100800 */
[----:B------:R-:W-:Y:S04]  /*27720*/  STL [R1+0x1080], R15 ;  /* 0x0010800f01007387 */ /* 0x000fe80000100800 */
[----:B------:R-:W-:Y:S04]  /*27730*/  STL [R1+0x1084], R23 ;  /* 0x0010841701007387 */ /* 0x000fe80000100800 */
[----:B------:R-:W2:Y:S04]  /*27740*/  LDL.LU R28, [R1+0x164] ;  /* 0x00016400011c7983 */ /* 0x000ea80000300800 */
[----:B------:R-:W3:Y:S04]  /*27750*/  LDL.LU R27, [R1+0x16c] ;  /* 0x00016c00011b7983 */ /* 0x000ee80000300800 */
[----:B---3--:R0:W-:Y:S04]  /*27760*/  STL [R1+0x1114], R27 ;  /* 0x0011141b01007387 */ /* 0x0081e80000100800 */
[----:B0-----:R-:W2:Y:S04]  /*27770*/  LDL.LU R27, [R1+0x160] ;  /* 0x00016000011b7983 */ /* 0x001ea80000300800 */
[----:B------:R-:W3:Y:S04]  /*27780*/  LDL.LU R21, [R1+0x254] ;  /* 0x0002540001157983 */ /* 0x000ee80000300800 */
        /* <DEDUP_REMOVED lines=10> */
[----:B0-----:R-:W4:Y:S04]  /*27830*/  LDL.LU R18, [R1+0x138] ;  /* 0x0001380001127983 */ /* 0x001f280000300800 */
[----:B----4-:R0:W-:Y:S04]  /*27840*/  STL [R1+0x110c], R18 ;  /* 0x00110c1201007387 */ /* 0x0101e80000100800 */
[----:B0-----:R-:W4:Y:S04]  /*27850*/  LDL.LU R18, [R1+0x130] ;  /* 0x0001300001127983 */ /* 0x001f280000300800 */
[----:B------:R-:W3:Y:S01]  /*27860*/  LDL.LU R26, [R1+0x244] ;  /* 0x00024400011a7983 */ /* 0x000ee20000300800 */
[----:B--2---:R-:W-:-:S03]  /*27870*/  F2FP.SATFINITE.E4M3.F32.PACK_AB_MERGE_C R28, R28, R27, RZ ;  /* 0x0000001b1c1c723e */ /* 0x004fc600048070ff */
[----:B---3--:R0:W-:Y:S04]  /*27880*/  STL [R1+0x10f8], R26 ;  /* 0x0010f81a01007387 */ /* 0x0081e80000100800 */
[----:B0-----:R-:W2:Y:S04]  /*27890*/  LDL.LU R26, [R1+0x258] ;  /* 0x00025800011a7983 */ /* 0x001ea80000300800 */
        /* <DEDUP_REMOVED lines=23> */
[----:B------:R0:W-:Y:S04]  /*27a10*/  STL [R1+0x1088], R22 ;  /* 0x0010881601007387 */ /* 0x0001e80000100800 */
[----:B0-----:R-:W3:Y:S04]  /*27a20*/  LDL.LU R22, [R1+0x1a4] ;  /* 0x0001a40001167983 */ /* 0x001ee80000300800 */
[----:B------:R-:W4:Y:S04]  /*27a30*/  LDL.LU R27, [R1+0x1114] ;  /* 0x00111400011b7983 */ /* 0x000f280000300800 */
[----:B------:R0:W-:Y:S04]  /*27a40*/  STL [R1+0x108c], R28 ;  /* 0x00108c1c01007387 */ /* 0x0001e80000100800 */
[----:B0-----:R-:W3:Y:S01]  /*27a50*/  LDL.LU R28, [R1+0x1a0] ;  /* 0x0001a000011c7983 */ /* 0x001ee20000300800 */
[----:B----4-:R-:W-:-:S03]  /*27a60*/  F2FP.SATFINITE.E4M3.F32.PACK_AB_MERGE_C R27, R27, R21, RZ ;  /* 0x000000151b1b723e */ /* 0x010fc600048070ff */
[----:B------:R-:W4:Y:S04]  /*27a70*/  LDL.LU R21, [R1+0x1110] ;  /* 0x0011100001157983 */ /* 0x000f280000300800 */
[----:B------:R0:W-:Y:S04]  /*27a80*/  STL [R1+0x1090], R27 ;  /* 0x0010901b01007387 */ /* 0x0001e80000100800 */
[----:B0-----:R-:W3:Y:S01]  /*27a90*/  LDL.LU R27, [R1+0x248] ;  /* 0x00024800011b7983 */ /* 0x001ee20000300800 */
[----:B----4-:R-:W-:-:S03]  /*27aa0*/  F2FP.SATFINITE.E4M3.F32.PACK_AB_MERGE_C R21, R21, R18, RZ ;  /* 0x000000121515723e */ /* 0x010fc600048070ff */
[----:B------:R-:W4:Y:S04]  /*27ab0*/  LDL.LU R18, [R1+0x110c] ;  /* 0x00110c0001127983 */ /* 0x000f280000300800 */
[----:B------:R0:W-:Y:S04]  /*27ac0*/  STL [R1+0x2c], R21 ;  /* 0x00002c1501007387 */ /* 0x0001e80000100800 */
[----:B0-----:R-:W4:Y:S02]  /*27ad0*/  LDL.LU R21, [R1+0x1108] ;  /* 0x0011080001157983 */ /* 0x001f240000300800 */
[----:B----4-:R-:W-:-:S02]  /*27ae0*/  F2FP.SATFINITE.E4M3.F32.PACK_AB_MERGE_C R21, R21, R18, RZ ;  /* 0x000000121515723e */ /* 0x010fc400048070ff */
[----:B------:R-:W4:Y:S04]  /*27af0*/  LDL.LU R18, [R1+0x1104] ;  /* 0x0011040001127983 */ /* 0x000f280000300800 */
[----:B------:R0:W-:Y:S04]  /*27b00*/  STL [R1+0x24], R21 ;  /* 0x0000241501007387 */ /* 0x0001e80000100800 */
[----:B0-----:R-:W4:Y:S02]  /*27b10*/  LDL.LU R21, [R1+0x1100] ;  /* 0x0011000001157983 */ /* 0x001f240000300800 */
[----:B----4-:R-:W-:-:S02]  /*27b20*/  F2FP.SATFINITE.E4M3.F32.PACK_AB_MERGE_C R21, R21, R18, RZ ;  /* 0x000000121515723e */ /* 0x010fc400048070ff */
[----:B------:R-:W2:Y:S04]  /*27b30*/  LDL.LU R18, [R1+0x10fc] ;  /* 0x0010fc0001127983 */ /* 0x000ea80000300800 */
[----:B------:R0:W-:Y:S04]  /*27b40*/  STL [R1+0x1094], R21 ;  /* 0x0010941501007387 */ /* 0x0001e80000100800 */
[----:B0-----:R-:W4:Y:S01]  /*27b50*/  LDL.LU R21, [R1+0x240] ;  /* 0x0002400001157983 */ /* 0x001f220000300800 */
[----:B--2---:R-:W-:-:S03]  /*27b60*/  F2FP.SATFINITE.E4M3.F32.PACK_AB_MERGE_C R18, R18, R26, RZ ;  /* 0x0000001a1212723e */ /* 0x004fc600048070ff */
[----:B------:R-:W4:Y:S01]  /*27b70*/  LDL.LU R26, [R1+0x10f8] ;  /* 0x0010f800011a7983 */ /* 0x000f220000300800 */
[----:B---3--:R-:W-:Y:S02]  /*27b80*/  F2FP.SATFINITE.E4M3.F32.PACK_AB_MERGE_C R25, R25, R27, RZ ;  /* 0x0000001b1919723e */ /* 0x008fe400048070ff */
[----:B------:R-:W-:Y:S01]  /*27b90*/  F2FP.SATFINITE.E4M3.F32.PACK_AB_MERGE_C R16, R16, R19, RZ ;  /* 0x000000131010723e */ /* 0x000fe200048070ff */
[----:B------:R0:W-:Y:S01]  /*27ba0*/  STL [R1+0x1098], R18 ;  /* 0x0010981201007387 */ /* 0x0001e20000100800 */
[----:B------:R-:W-:Y:S02]  /*27bb0*/  F2FP.SATFINITE.E4M3.F32.PACK_AB_MERGE_C R13, R13, R0, RZ ;  /* 0x000000000d0d723e */ /* 0x000fe400048070ff */
[----:B------:R-:W-:Y:S02]  /*27bc0*/  F2FP.SATFINITE.E4M3.F32.PACK_AB_MERGE_C R12, R12, R29, RZ ;  /* 0x0000001d0c0c723e */ /* 0x000fe400048070ff */
[----:B------:R-:W-:Y:S02]  /*27bd0*/  F2FP.SATFINITE.E4M3.F32.PACK_AB_MERGE_C R11, R11, R24, RZ ;  /* 0x000000180b0b723e */ /* 0x000fe400048070ff */
[----:B------:R-:W-:-:S02]  /*27be0*/  F2FP.SATFINITE.E4M3.F32.PACK_AB_MERGE_C R10, R10, R14, RZ ;  /* 0x0000000e0a0a723e */ /* 0x000fc400048070ff */
[----:B------:R-:W-:Y:S02]  /*27bf0*/  F2FP.SATFINITE.E4M3.F32.PACK_AB_MERGE_C R24, R8, R9, RZ ;  /* 0x000000090818723e */ /* 0x000fe400048070ff */
[----:B0-----:R-:W-:Y:S02]  /*27c00*/  F2FP.SATFINITE.E4M3.F32.PACK_AB_MERGE_C R18, R15, R23, RZ ;  /* 0x000000170f12723e */ /* 0x001fe400048070ff */
[----:B------:R-:W-:Y:S02]  /*27c10*/  F2FP.SATFINITE.E4M3.F32.PACK_AB_MERGE_C R15, R20, R17, RZ ;  /* 0x00000011140f723e */ /* 0x000fe400048070ff */
[----:B------:R-:W-:Y:S02]  /*27c20*/  F2FP.SATFINITE.E4M3.F32.PACK_AB_MERGE_C R9, R6, R7, RZ ;  /* 0x000000070609723e */ /* 0x000fe400048070ff */
[----:B------:R-:W-:Y:S02]  /*27c30*/  F2FP.SATFINITE.E4M3.F32.PACK_AB_MERGE_C R0, R4, R5, RZ ;  /* 0x000000050400723e */ /* 0x000fe400048070ff */
[----:B------:R-:W-:-:S02]  /*27c40*/  F2FP.SATFINITE.E4M3.F32.PACK_AB_MERGE_C R29, R2, R3, RZ ;  /* 0x00000003021d723e */ /* 0x000fc400048070ff */
[----:B----4-:R-:W-:Y:S02]  /*27c50*/  F2FP.SATFINITE.E4M3.F32.PACK_AB_MERGE_C R26, R26, R21, RZ ;  /* 0x000000151a1a723e */ /* 0x010fe400048070ff */
[----:B------:R-:W-:-:S03]  /*27c60*/  F2FP.SATFINITE.E4M3.F32.PACK_AB_MERGE_C R21, R22, R28, RZ ;  /* 0x0000001c1615723e */ /* 0x000fc600048070ff */
        /* <DEDUP_REMOVED lines=12> */
[----:B------:R-:W2:Y:S04]  /*27d30*/  LDL.LU R8, [R1+0x224] ;  /* 0x0002240001087983 */ /* 0x000ea80000300800 */
[----:B------:R-:W-:Y:S04]  /*27d40*/  STL [R1], R0 ;  /* 0x0000000001007387 */ /* 0x000fe80000100800 */
[----:B------:R-:W3:Y:S04]  /*27d50*/  LDL.LU R7, [R1+0x22c] ;  /* 0x00022c0001077983 */ /* 0x000ee80000300800 */
[----:B---3--:R0:W-:Y:S04]  /*27d60*/  STL [R1+0x10f4], R7 ;  /* 0x0010f40701007387 */ /* 0x0081e80000100800 */
[----:B0-----:R-:W2:Y:S04]  /*27d70*/  LDL.LU R7, [R1+0x220] ;  /* 0x0002200001077983 */ /* 0x001ea80000300800 */
[----:B------:R-:W3:Y:S04]  /*27d80*/  LDL.LU R6, [R1+0x204] ;  /* 0x0002040001067983 */ /* 0x000ee80000300800 */
[----:B---3--:R0:W-:Y:S04]  /*27d90*/  STL [R1+0x10f0], R6 ;  /* 0x0010f00601007387 */ /* 0x0081e80000100800 */
[----:B0-----:R-:W3:Y:S04]  /*27da0*/  LDL.LU R6, [R1+0x228] ;  /* 0x0002280001067983 */ /* 0x001ee80000300800 */
[----:B------:R-:W4:Y:S04]  /*27db0*/  LDL.LU R5, [R1+0x20c] ;  /* 0x00020c0001057983 */ /* 0x000f280000300800 */
[----:B----4-:R0:W-:Y:S04]  /*27dc0*/  STL [R1+0x10ec], R5 ;  /* 0x0010ec0501007387 */ /* 0x0101e80000100800 */
[----:B0-----:R-:W4:Y:S04]  /*27dd0*/  LDL.LU R5, [R1+0x200] ;  /* 0x0002000001057983 */ /* 0x001f280000300800 */
[----:B------:R-:W2:Y:S04]  /*27de0*/  LDL.LU R4, [R1+0x184] ;  /* 0x0001840001047983 */ /* 0x000ea80000300800 */
[----:B--2---:R0:W-:Y:S04]  /*27df0*/  STL [R1+0x10e8], R4 ;  /* 0x0010e80401007387 */ /* 0x0041e80000100800 */
        /* <DEDUP_REMOVED lines=25> */
[----:B0-----:R-:W4:Y:S01]  /*27f90*/  LDL.LU R24, [R1+0x2f8] ;  /* 0x0002f80001187983 */ /* 0x001f220000300800 */
[----:B------:R-:W-:-:S03]  /*27fa0*/  F2FP.SATFINITE.E4M3.F32.PACK_AB_MERGE_C R8, R8, R7, RZ ;  /* 0x000000070808723e */ /* 0x000fc600048070ff */
[----:B----4-:R0:W-:Y:S04]  /*27fb0*/  STL [R1+0x10d8], R24 ;  /* 0x0010d81801007387 */ /* 0x0101e80000100800 */
[----:B0-----:R-:W3:Y:S04]  /*27fc0*/  LDL.LU R24, [R1+0x2f0] ;  /* 0x0002f00001187983 */ /* 0x001ee80000300800 */
        /* <DEDUP_REMOVED lines=18> */
[----:B------:R0:W-:Y:S04]  /*280f0*/  STL [R1+0x1064], R29 ;  /* 0x0010641d01007387 */ /* 0x0001e80000100800 */
[----:B0-----:R-:W4:Y:S04]  /*28100*/  LDL.LU R29, [R1+0x30c] ;  /* 0x00030c00011d7983 */ /* 0x001f280000300800 */
[----:B------:R-:W2:Y:S02]  /*28110*/  LDL.LU R7, [R1+0x10f4] ;  /* 0x0010f40001077983 */ /* 0x000ea40000300800 */
[----:B--2---:R-:W-:-:S02]  /*28120*/  F2FP.SATFINITE.E4M3.F32.PACK_AB_MERGE_C R7, R7, R6, RZ ;  /* 0x000000060707723e */ /* 0x004fc400048070ff */
[----:B------:R-:W2:Y:S02]  /*28130*/  LDL.LU R6, [R1+0x10f0] ;  /* 0x0010f00001067983 */ /* 0x000ea40000300800 */
[----:B--2---:R-:W-:Y:S02]  /*28140*/  F2FP.SATFINITE.E4M3.F32.PACK_AB_MERGE_C R6, R6, R5, RZ ;  /* 0x000000050606723e */ /* 0x004fe400048070ff */
[----:B------:R-:W2:Y:S02]  /*28150*/  LDL.LU R5, [R1+0x10ec] ;  /* 0x0010ec0001057983 */ /* 0x000ea40000300800 */
[----:B--2---:R-:W-:Y:S02]  /*28160*/  F2FP.SATFINITE.E4M3.F32.PACK_AB_MERGE_C R5, R5, R4, RZ ;  /* 0x000000040505723e */ /* 0x004fe400048070ff */
[----:B------:R-:W2:Y:S02]  /*28170*/  LDL.LU R4, [R1+0x10e8] ;  /* 0x0010e80001047983 */ /* 0x000ea40000300800 */
[----:B--2---:R-:W-:-:S02]  /*28180*/  F2FP.SATFINITE.E4M3.F32.PACK_AB_MERGE_C R4, R4, R3, RZ ;  /* 0x000000030404723e */ /* 0x004fc400048070ff */
[----:B------:R-:W2:Y:S04]  /*28190*/  LDL.LU R3, [R1+0x10e4] ;  /* 0x0010e40001037983 */ /* 0x000ea80000300800 */
[----:B------:R0:W-:Y:S04]  /*281a0*/  STL [R1+0x1068], R4 ;  /* 0x0010680401007387 */ /* 0x0001e80000100800 */
[----:B0-----:R-:W4:Y:S01]  /*281b0*/  LDL.LU R4, [R1+0x308] ;  /* 0x0003080001047983 */ /* 0x001f220000300800 */
[----:B--2---:R-:W-:-:S03]  /*281c0*/  F2FP.SATFINITE.E4M3.F32.PACK_AB_MERGE_C R3, R3, R2, RZ ;  /* 0x000000020303723e */ /* 0x004fc600048070ff */
[----:B------:R-:W2:Y:S04]  /*281d0*/  LDL.LU R2, [R1+0x10e0] ;  /* 0x0010e00001027983 */ /* 0x000ea80000300800 */
[----:B------:R0:W-:Y:S04]  /*281e0*/  STL [R1+0x106c], R3 ;  /* 0x00106c0301007387 */ /* 0x0001e80000100800 */
[----:B0-----:R-:W4:Y:S01]  /*281f0*/  LDL.LU R3, [R1+0x304] ;  /* 0x0003040001037983 */ /* 0x001f220000300800 */
[----:B--2---:R-:W-:-:S03]  /*28200*/  F2FP.SATFINITE.E4M3.F32.PACK_AB_MERGE_C R2, R2, R0, RZ ;  /* 0x000000000202723e */ /* 0x004fc600048070ff */
[----:B------:R-:W2:Y:S04]  /*28210*/  LDL.LU R0, [R1+0x10dc] ;  /* 0x0010dc0001007983 */ /* 0x000ea80000300800 */
[----:B------:R0:W-:Y:S04]  /*28220*/  STL [R1+0x1058], R2 ;  /* 0x0010580201007387 */ /* 0x0001e80000100800 */
[----:B0-----:R-:W2:Y:S01]  /*28230*/  LDL.LU R2, [R1+0xb8] ;  /* 0x0000b80001027983 */ /* 0x001ea20000300800 */
[----:B---3--:R-:W-:Y:S02]  /*28240*/  F2FP.SATFINITE.E4M3.F32.PACK_AB_MERGE_C R9, R9, R24, RZ ;  /* 0x000000180909723e */ /* 0x008fe400048070ff */
[----:B--2---:R-:W-:-:S02]  /*28250*/  F2FP.SATFINITE.E4M3.F32.PACK_AB_MERGE_C R0, R0, R2, RZ ;  /* 0x000000020000723e */ /* 0x004fc400048070ff */
[----:B------:R-:W2:Y:S04]  /*28260*/  LDL R2, [R1+0x6b4] ;  /* 0x0006b40001027983 */ /* 0x000ea80000100800 */
[----:B------:R0:W-:Y:S04]  /*28270*/  STL [R1+0x105c], R0 ;  /* 0x00105c0001007387 */ /* 0x0001e80000100800 */
[----:B0-----:R-:W3:Y:S04]  /*28280*/  LDL.LU R0, [R1+0x300] ;  /* 0x0003000001007983 */ /* 0x001ee80000300800 */
        /* <DEDUP_REMOVED lines=14> */
[----:B0-----:R-:W4:Y:S01]  /*28370*/  LDL.LU R9, [R1+0x10bc] ;  /* 0x0010bc0001097983 */ /* 0x001f220000300800 */
[----:B------:R-:W-:Y:S02]  /*28380*/  F2FP.SATFINITE.E4M3.F32.PACK_AB_MERGE_C R11, R11, R10, RZ ;  /* 0x0000000a0b0b723e */ /* 0x000fe400048070ff */
[----:B------:R-:W-:-:S02]  /*28390*/  F2FP.SATFINITE.E4M3.F32.PACK_AB_MERGE_C R13, R13, R12, RZ ;  /* 0x0000000c0d0d723e */ /* 0x000fc400048070ff */
[----:B------:R-:W-:Y:S02]  /*283a0*/  F2FP.SATFINITE.E4M3.F32.PACK_AB_MERGE_C R26, R26, R25, RZ ;  /* 0x000000191a1a723e */ /* 0x000fe400048070ff */
[----:B------:R-:W-:Y:S02]  /*283b0*/  F2FP.SATFINITE.E4M3.F32.PACK_AB_MERGE_C R21, R21, R18, RZ ;  /* 0x000000121515723e */ /* 0x000fe400048070ff */
[----:B------:R-:W-:Y:S02]  /*283c0*/  F2FP.SATFINITE.E4M3.F32.PACK_AB_MERGE_C R28, R28, R27, RZ ;  /* 0x0000001b1c1c723e */ /* 0x000fe400048070ff */
[----:B------:R-:W-:Y:S02]  /*283d0*/  F2FP.SATFINITE.E4M3.F32.PACK_AB_MERGE_C R23, R23, R22, RZ ;  /* 0x000000161717723e */ /* 0x000fe400048070ff */
[----:B------:R-:W-:Y:S02]  /*283e0*/  F2FP.SATFINITE.E4M3.F32.PACK_AB_MERGE_C R19, R19, R15, RZ ;  /* 0x0000000f1313723e */ /* 0x000fe400048070ff */
[----:B------:R-:W-:-:S02]  /*283f0*/  F2FP.SATFINITE.E4M3.F32.PACK_AB_MERGE_C R17, R17, R16, RZ ;  /* 0x000000101111723e */ /* 0x000fc400048070ff */
[----:B------:R-:W-:Y:S02]  /*28400*/  F2FP.SATFINITE.E4M3.F32.PACK_AB_MERGE_C R14, R14, R20, RZ ;  /* 0x000000140e0e723e */ /* 0x000fe400048070ff */
[----:B----4-:R-:W-:Y:S02]  /*28410*/  F2FP.SATFINITE.E4M3.F32.PACK_AB_MERGE_C R24, R24, R9, RZ ;  /* 0x000000091818723e */ /* 0x010fe400048070ff */
[----:B------:R-:W4:Y:S04]  /*28420*/  LDL.LU R9, [R1+0x10b8] ;  /* 0x0010b80001097983 */ /* 0x000f280000300800 */
[----:B------:R0:W-:Y:S04]  /*28430*/  STL [R1+0xf0], R24 ;  /* 0x0000f01801007387 */ /* 0x0001e80000100800 */
[----:B0-----:R-:W4:Y:S04]  /*28440*/  LDL.LU R24, [R1+0x10b4] ;  /* 0x0010b40001187983 */ /* 0x001f280000300800 */
        /* <DEDUP_REMOVED lines=24> */
[----:B------:R-:W4:Y:S01]  /*285d0*/  LDL.LU R20, [R1+0x1070] ;  /* 0x0010700001147983 */ /* 0x000f220000300800 */
[----:B---3--:R-:W-:-:S02]  /*285e0*/  F2FP.SATFINITE.E4M3.F32.PACK_AB_MERGE_C R3, R3, R0, RZ ;  /* 0x000000000303723e */ /* 0x008fc400048070ff */
[----:B------:R-:W-:Y:S01]  /*285f0*/  F2FP.SATFINITE.E4M3.F32.PACK_AB_MERGE_C R0, R29, R4, RZ ;  /* 0x000000041d00723e */ /* 0x000fe200048070ff */
[----:B------:R2:W-:Y:S04]  /*28600*/  STL [R1+0xcc], R14 ;  /* 0x0000cc0e01007387 */ /* 0x0005e80000100800 */
[----:B------:R-:W-:Y:S04]  /*28610*/  STL [R1+0xe4], R3 ;  /* 0x0000e40301007387 */ /* 0x000fe80000100800 */
[----:B------:R0:W-:Y:S01]  /*28620*/  STL [R1+0xdc], R0 ;  /* 0x0000dc0001007387 */ /* 0x0001e20000100800 */
[----:B--2---:R-:W-:-:S05]  /*28630*/  VIADD R14, R2, 0x15 ;  /* 0x00000015020e7836 */ /* 0x004fca0000000000 */
[----:B------:R-:W-:Y:S01]  /*28640*/  ISETP.GE.AND P2, PT, R14, UR7, PT ;  /* 0x000000070e007c0c */ /* 0x000fe2000bf46270 */
[----:B------:R-:W-:Y:S01]  /*28650*/  VIADD R14, R2, 0x1 ;  /* 0x00000001020e7836 */ /* 0x000fe20000000000 */
[----:B0-----:R-:W0:Y:S04]  /*28660*/  S2R R0, SR_TID.X ;  /* 0x0000000000007919 */ /* 0x001e280000002100 */
[----:B------:R-:W-:Y:S02]  /*28670*/  ISETP.GE.AND P0, PT, R14, UR4, PT ;  /* 0x000000040e007c0c */ /* 0x000fe4000bf06270 */
[----:B----4-:R-:W-:Y:S02]  /*28680*/  LOP3.LUT R13, R13, 0xffff, RZ, 0xc0, !PT ;  /* 0x0000ffff0d0d7812 */ /* 0x010fe400078ec0ff */
[----:B------:R-:W-:-:S02]  /*28690*/  LOP3.LUT R21, R21, 0xffff, RZ, 0xc0, !PT ;  /* 0x0000ffff15157812 */ /* 0x000fc400078ec0ff */
[----:B------:R-:W-:Y:S02]  /*286a0*/  LOP3.LUT R4, R15, 0xffff, RZ, 0xc0, !PT ;  /* 0x0000ffff0f047812 */ /* 0x000fe400078ec0ff */
[----:B------:R-:W-:Y:S02]  /*286b0*/  LOP3.LUT R19, R19, 0xffff, RZ, 0xc0, !PT ;  /* 0x0000ffff13137812 */ /* 0x000fe400078ec0ff */
[----:B------:R-:W-:Y:S02]  /*286c0*/  LOP3.LUT R2, R16, 0xffff, RZ, 0xc0, !PT ;  /* 0x0000ffff10027812 */ /* 0x000fe400078ec0ff */
[----:B------:R-:W-:Y:S02]  /*286d0*/  LOP3.LUT R3, R17, 0xffff, RZ, 0xc0, !PT ;  /* 0x0000ffff11037812 */ /* 0x000fe400078ec0ff */
[----:B------:R-:W-:Y:S02]  /*286e0*/  LOP3.LUT R17, R8, 0xffff, RZ, 0xc0, !PT ;  /* 0x0000ffff08117812 */ /* 0x000fe400078ec0ff */
[----:B------:R-:W-:-:S02]  /*286f0*/  LOP3.LUT R29, R20, 0xffff, RZ, 0xc0, !PT ;  /* 0x0000ffff141d7812 */ /* 0x000fc400078ec0ff */
[----:B------:R-:W-:Y:S02]  /*28700*/  LOP3.LUT R20, R12, 0xffff, RZ, 0xc0, !PT ;  /* 0x0000ffff0c147812 */ /* 0x000fe400078ec0ff */
[--C-:B------:R-:W-:Y:S01]  /*28710*/  PRMT R8, R13, 0x3340, R1.reuse ;  /* 0x000033400d087816 */ /* 0x100fe20000000001 */
[----:B------:R-:W-:Y:S01]  /*28720*/  STL [R1+0xc], R29 ;  /* 0x00000c1d01007387 */ /* 0x000fe20000100800 */
[----:B------:R-:W-:-:S03]  /*28730*/  PRMT R12, R20, 0x3340, R1 ;  /* 0x00003340140c7816 */ /* 0x000fc60000000001 */
[----:B------:R-:W-:Y:S04]  /*28740*/  STL [R1+0x30], R3 ;  /* 0x0000300301007387 */ /* 0x000fe80000100800 */
[----:B------:R-:W-:Y:S04]  /*28750*/  STL [R1+0x10], R2 ;  /* 0x0000100201007387 */ /* 0x000fe80000100800 */
[----:B------:R-:W-:Y:S04]  /*28760*/  STL [R1+0x8], R4 ;  /* 0x0000080401007387 */ /* 0x000fe80000100800 */
[----:B------:R-:W-:Y:S01]  /*28770*/  STL [R1+0x4], R13 ;  /* 0x0000040d01007387 */ /* 0x000fe20000100800 */
[----:B------:R-:W-:-:S03]  /*28780*/  PRMT R15, R29, 0x3340, R19 ;  /* 0x000033401d0f7816 */ /* 0x000fc60000000013 */
[----:B------:R-:W-:Y:S04]  /*28790*/  STL [R1+0x58], R17 ;  /* 0x0000581101007387 */ /* 0x000fe80000100800 */
[----:B------:R2:W-:Y:S04]  /*287a0*/  STL [R1+0x1054], R20 ;  /* 0x0010541401007387 */ /* 0x0005e80000100800 */
[----:B--2---:R-:W2:Y:S01]  /*287b0*/  LDL.LU R20, [R1+0x28] ;  /* 0x0000280001147983 */ /* 0x004ea20000300800 */
[----:B------:R-:W-:-:S03]  /*287c0*/  PRMT R13, R17, 0x3340, R1 ;  /* 0x00003340110d7816 */ /* 0x000fc60000000001 */
[----:B------:R3:W-:Y:S04]  /*287d0*/  STL [R1+0x1060], R19 ;  /* 0x0010601301007387 */ /* 0x0007e80000100800 */
[----:B---3--:R-:W3:Y:S01]  /*287e0*/  LDL.LU R19, [R1+0x3c] ;  /* 0x00003c0001137983 */ /* 0x008ee20000300800 */
[----:B------:R-:W-:Y:S02]  /*287f0*/  PRMT R16, R3, 0x3340, R4 ;  /* 0x0000334003107816 */ /* 0x000fe40000000004 */
[----:B------:R-:W-:Y:S01]  /*28800*/  PRMT R17, R2, 0x3340, R21 ;  /* 0x0000334002117816 */ /* 0x000fe20000000015 */
[----:B------:R-:W4:Y:S01]  /*28810*/  LDL.LU R14, [R1+0x40] ;  /* 0x00004000010e7983 */ /* 0x000f220000300800 */
[----:B------:R-:W-:Y:S02]  /*28820*/  PRMT R2, R15, 0x5410, R8 ;  /* 0x000054100f027816 */ /* 0x000fe40000000008 */
[----:B------:R-:W-:Y:S01]  /*28830*/  PRMT R3, R16, 0x5410, R12 ;  /* 0x0000541010037816 */ /* 0x000fe2000000000c */
[----:B------:R-:W3:Y:S04]  /*28840*/  LDL.LU R4, [R1+0x50] ;  /* 0x0000500001047983 */ /* 0x000ee80000300800 */
[----:B------:R-:W3:Y:S04]  /*28850*/  LDL.LU R29, [R1+0x4c] ;  /* 0x00004c00011d7983 */ /* 0x000ee80000300800 */
[----:B------:R1:W-:Y:S04]  /*28860*/  STL [R1+0xc4], R2 ;  /* 0x0000c40201007387 */ /* 0x0003e80000100800 */
[----:B-1----:R-:W3:Y:S01]  /*28870*/  LDL.LU R2, [R1+0x38] ;  /* 0x0000380001027983 */ /* 0x002ee20000300800 */
[----:B------:R-:W-:-:S03]  /*28880*/  PRMT R8, R17, 0x5410, R13 ;  /* 0x0000541011087816 */ /* 0x000fc6000000000d */
[----:B------:R1:W-:Y:S04]  /*28890*/  STL [R1+0xb4], R3 ;  /* 0x0000b40301007387 */ /* 0x0003e80000100800 */
[----:B-1----:R-:W3:Y:S01]  /*288a0*/  LDL.LU R3, [R1+0x34] ;  /* 0x0000340001037983 */ /* 0x002ee20000300800 */
[----:B------:R-:W-:Y:S01]  /*288b0*/  LOP3.LUT R17, R23, 0xffff, RZ, 0xc0, !PT ;  /* 0x0000ffff17117812 */ /* 0x000fe200078ec0ff */
[----:B0-----:R-:W-:Y:S01]  /*288c0*/  IMAD.SHL.U32 R23, R0, 0x20, RZ ;  /* 0x0000002000177824 */ /* 0x001fe200078e00ff */
[----:B------:R-:W-:Y:S01]  /*288d0*/  LOP3.LUT R18, R18, 0xffff, RZ, 0xc0, !PT ;  /* 0x0000ffff12127812 */ /* 0x000fe200078ec0ff */
[----:B------:R-:W-:Y:S01]  /*288e0*/  UMOV UR4, 0x400 ;  /* 0x0000040000047882 */ /* 0x000fe20000000000 */
[----:B------:R-:W-:Y:S01]  /*288f0*/  LOP3.LUT R12, R10, 0xffff, RZ, 0xc0, !PT ;  /* 0x0000ffff0a0c7812 */ /* 0x000fe200078ec0ff */
[----:B------:R0:W-:Y:S01]  /*28900*/  STL [R1+0xb0], R8 ;  /* 0x0000b00801007387 */ /* 0x0001e20000100800 */
[----:B------:R-:W-:Y:S01]  /*28910*/  LOP3.LUT R11, R11, 0xffff, RZ, 0xc0, !PT ;  /* 0x0000ffff0b0b7812 */ /* 0x000fe200078ec0ff */
[----:B------:R-:W-:Y:S01]  /*28920*/  ULEA UR4, UR5, UR4, 0x18 ;  /* 0x0000000405047291 */ /* 0x000fe2000f8ec03f */
[----:B------:R-:W-:-:S02]  /*28930*/  LOP3.LUT R23, R23, 0x200, RZ, 0xc0, !PT ;  /* 0x0000020017177812 */ /* 0x000fc400078ec0ff */
[----:B------:R-:W-:Y:S02]  /*28940*/  LOP3.LUT R24, R24, 0xffff, RZ, 0xc0, !PT ;  /* 0x0000ffff18187812 */ /* 0x000fe400078ec0ff */
[----:B--2---:R-:W-:-:S04]  /*28950*/  LOP3.LUT R16, R20, 0xffff, RZ, 0xc0, !PT ;  /* 0x0000ffff14107812 */ /* 0x004fc800078ec0ff */
[----:B------:R-:W-:Y:S02]  /*28960*/  PRMT R10, R16, 0x3340, R18 ;  /* 0x00003340100a7816 */ /* 0x000fe40000000012 */
[----:B----4-:R-:W-:Y:S02]  /*28970*/  LOP3.LUT R15, R14, 0xffff, RZ, 0xc0, !PT ;  /* 0x0000ffff0e0f7812 */ /* 0x010fe400078ec0ff */
[----:B---3--:R-:W-:Y:S02]  /*28980*/  LOP3.LUT R14, R19, 0xffff, RZ, 0xc0, !PT ;  /* 0x0000ffff130e7812 */ /* 0x008fe400078ec0ff */
[----:B------:R-:W-:Y:S02]  /*28990*/  LOP3.LUT R19, R22, 0xffff, RZ, 0xc0, !PT ;  /* 0x0000ffff16137812 */ /* 0x000fe400078ec0ff */
[----:B------:R-:W-:Y:S01]  /*289a0*/  LOP3.LUT R22, R7, 0xffff, RZ, 0xc0, !PT ;  /* 0x0000ffff07167812 */ /* 0x000fe200078ec0ff */
[----:B------:R-:W-:Y:S01]  /*289b0*/  IMAD.SHL.U32 R7, R0, 0x10, RZ ;  /* 0x0000001000077824 */ /* 0x000fe200078e00ff */
[----:B------:R1:W-:Y:S01]  /*289c0*/  STL [R1+0x40], R14 ;  /* 0x0000400e01007387 */ /* 0x0003e20000100800 */
[----:B------:R-:W-:-:S02]  /*289d0*/  PRMT R13, R15, 0x3340, R17 ;  /* 0x000033400f0d7816 */ /* 0x000fc40000000011 */
[--C-:B0-----:R-:W-:Y:S01]  /*289e0*/  PRMT R8, R22, 0x3340, R1.reuse ;  /* 0x0000334016087816 */ /* 0x101fe20000000001 */
[----:B------:R-:W-:Y:S01]  /*289f0*/  STL [R1+0x3c], R19 ;  /* 0x00003c1301007387 */ /* 0x000fe20000100800 */
[----:B------:R-:W-:Y:S02]  /*28a00*/  LOP3.LUT R0, R7, 0xf0, RZ, 0xc0, !PT ;  /* 0x000000f007007812 */ /* 0x000fe400078ec0ff */
[----:B------:R-:W-:Y:S01]  /*28a10*/  PRMT R7, R11, 0x3340, R1 ;  /* 0x000033400b077816 */ /* 0x000fe20000000001 */
[----:B------:R0:W-:Y:S01]  /*28a20*/  STL [R1+0x28], R12 ;  /* 0x0000280c01007387 */ /* 0x0001e20000100800 */
[----:B------:R-:W-:Y:S02]  /*28a30*/  PRMT R8, R10, 0x5410, R8 ;  /* 0x000054100a087816 */ /* 0x000fe40000000008 */
[----:B-1----:R-:W-:Y:S02]  /*28a40*/  PRMT R14, R14, 0x3340, R19 ;  /* 0x000033400e0e7816 */ /* 0x002fe40000000013 */
[----:B------:R-:W-:Y:S01]  /*28a50*/  IADD3 R23, R23, UR4, R0 ;  /* 0x0000000417177c10 */ /* 0x000fe2000fffe000 */
[----:B------:R-:W-:Y:S01]  /*28a60*/  STL [R1+0x94], R8 ;  /* 0x0000940801007387 */ /* 0x000fe20000100800 */
[----:B------:R-:W-:-:S02]  /*28a70*/  PRMT R7, R13, 0x5410, R7 ;  /* 0x000054100d077816 */ /* 0x000fc40000000007 */
[----:B------:R-:W-:Y:S02]  /*28a80*/  LOP3.LUT R4, R4, 0xffff, RZ, 0xc0, !PT ;  /* 0x0000ffff04047812 */ /* 0x000fe400078ec0ff */
[----:B0-----:R-:W-:Y:S01]  /*28a90*/  PRMT R12, R12, 0x3340, R1 ;  /* 0x000033400c0c7816 */ /* 0x001fe20000000001 */
[----:B------:R0:W-:Y:S01]  /*28aa0*/  STL [R1+0xf4], R7 ;  /* 0x0000f40701007387 */ /* 0x0001e20000100800 */
[----:B------:R-:W-:Y:S02]  /*28ab0*/  LOP3.LUT R29, R29, 0xffff, RZ, 0xc0, !PT ;  /* 0x0000ffff1d1d7812 */ /* 0x000fe400078ec0ff */
[----:B------:R-:W-:Y:S02]  /*28ac0*/  PRMT R0, R14, 0x5410, R12 ;  /* 0x000054100e007816 */ /* 0x000fe4000000000c */
[----:B------:R-:W-:-:S03]  /*28ad0*/  LOP3.LUT R13, R2, 0xffff, RZ, 0xc0, !PT ;  /* 0x0000ffff020d7812 */ /* 0x000fc600078ec0ff */
[----:B------:R1:W-:Y:S01]  /*28ae0*/  STL [R1+0xf8], R0 ;  /* 0x0000f80001007387 */ /* 0x0003e20000100800 */
[----:B0-----:R-:W-:-:S03]  /*28af0*/  LOP3.LUT R7, R3, 0xffff, RZ, 0xc0, !PT ;  /* 0x0000ffff03077812 */ /* 0x001fc600078ec0ff */
[----:B------:R-:W2:Y:S01]  /*28b00*/  LDL.LU R20, [R1+0x64] ;  /* 0x0000640001147983 */ /* 0x000ea20000300800 */
[----:B------:R-:W-:Y:S02]  /*28b10*/  LOP3.LUT R3, R28, 0xffff, RZ, 0xc0, !PT ;  /* 0x0000ffff1c037812 */ /* 0x000fe400078ec0ff */
[----:B------:R-:W-:Y:S01]  /*28b20*/  LOP3.LUT R28, R27, 0xffff, RZ, 0xc0, !PT ;  /* 0x0000ffff1b1c7812 */ /* 0x000fe200078ec0ff */
[----:B------:R-:W-:Y:S01]  /*28b30*/  STL [R1+0x50], R4 ;  /* 0x0000500401007387 */ /* 0x000fe20000100800 */
[----:B------:R-:W-:Y:S02]  /*28b40*/  LOP3.LUT R14, R26, 0xffff, RZ, 0xc0, !PT ;  /* 0x0000ffff1a0e7812 */ /* 0x000fe400078ec0ff */
[----:B------:R-:W-:Y:S01]  /*28b50*/  LOP3.LUT R10, R6, 0xffff, RZ, 0xc0, !PT ;  /* 0x0000ffff060a7812 */ /* 0x000fe200078ec0ff */
[----:B------:R-:W-:Y:S01]  /*28b60*/  STL [R1+0x78], R29 ;  /* 0x0000781d01007387 */ /* 0x000fe20000100800 */
[----:B------:R-:W-:-:S03]  /*28b70*/  LOP3.LUT R27, R9, 0xffff, RZ, 0xc0, !PT ;  /* 0x0000ffff091b7812 */ /* 0x000fc600078ec0ff */
[----:B-1----:R-:W3:Y:S01]  /*28b80*/  LDL.LU R0, [R1+0x2c] ;  /* 0x00002c0001007983 */ /* 0x002ee20000300800 */
[----:B------:R-:W-:Y:S02]  /*28b90*/  LOP3.LUT R8, R25, 0xffff, RZ, 0xc0, !PT ;  /* 0x0000ffff19087812 */ /* 0x000fe400078ec0ff */
[----:B------:R-:W-:Y:S01]  /*28ba0*/  LOP3.LUT R12, R5, 0xffff, RZ, 0xc0, !PT ;  /* 0x0000ffff050c7812 */ /* 0x000fe200078ec0ff */
[----:B------:R-:W4:Y:S01]  /*28bb0*/  LDL.LU R2, [R1+0x24] ;  /* 0x0000240001027983 */ /* 0x000f220000300800 */
[--C-:B------:R-:W-:Y:S02]  /*28bc0*/  PRMT R5, R10, 0x3340, R1.reuse ;  /* 0x000033400a057816 */ /* 0x100fe40000000001 */
[----:B------:R-:W-:Y:S01]  /*28bd0*/  PRMT R25, R13, 0x3340, R14 ;  /* 0x000033400d197816 */ /* 0x000fe2000000000e */
[----:B------:R-:W4:Y:S01]  /*28be0*/  LDL.LU R19, [R1+0x14] ;  /* 0x0000140001137983 */ /* 0x000f220000300800 */
[--C-:B------:R-:W-:Y:S02]  /*28bf0*/  PRMT R9, R24, 0x3340, R1.reuse ;  /* 0x0000334018097816 */ /* 0x100fe40000000001 */
[----:B------:R-:W-:Y:S01]  /*28c00*/  PRMT R6, R12, 0x3340, R1 ;  /* 0x000033400c067816 */ /* 0x000fe20000000001 */
[----:B------:R-:W-:Y:S01]  /*28c10*/  STL [R1+0x34], R3 ;  /* 0x0000340301007387 */ /* 0x000fe20000100800 */
[----:B------:R-:W-:-:S03]  /*28c20*/  PRMT R26, R7, 0x3340, R8 ;  /* 0x00003340071a7816 */ /* 0x000fc60000000008 */
[----:B------:R0:W-:Y:S01]  /*28c30*/  STL [R1+0x68], R28 ;  /* 0x0000681c01007387 */ /* 0x0001e20000100800 */
[----:B------:R-:W-:-:S03]  /*28c40*/  PRMT R25, R25, 0x5410, R5 ;  /* 0x0000541019197816 */ /* 0x000fc60000000005 */
[----:B------:R1:W-:Y:S04]  /*28c50*/  STL [R1+0x38], R24 ;  /* 0x0000381801007387 */ /* 0x0003e80000100800 */
[----:B------:R1:W-:Y:S01]  /*28c60*/  STL [R1+0x4c], R27 ;  /* 0x00004c1b01007387 */ /* 0x0003e20000100800 */
[----:B------:R-:W-:Y:S02]  /*28c70*/  PRMT R6, R26, 0x5410, R6 ;  /* 0x000054101a067816 */ /* 0x000fe40000000006 */
[----:B0-----:R-:W-:Y:S02]  /*28c80*/  PRMT R28, R29, 0x3340, R28 ;  /* 0x000033401d1c7816 */ /* 0x001fe4000000001c */
[----:B-1----:R-:W-:Y:S02]  /*28c90*/  PRMT R24, R27, 0x3340, R1 ;  /* 0x000033401b187816 */ /* 0x002fe40000000001 */
[----:B------:R-:W-:-:S02]  /*28ca0*/  PRMT R27, R4, 0x3340, R3 ;  /* 0x00003340041b7816 */ /* 0x000fc40000000003 */
[----:B------:R-:W4:Y:S04]  /*28cb0*/  LDL.LU R3, [R1+0x106c] ;  /* 0x00106c0001037983 */ /* 0x000f280000300800 */
[----:B------:R-:W4:Y:S04]  /*28cc0*/  LDL.LU R4, [R1+0x1068] ;  /* 0x0010680001047983 */ /* 0x000f280000300800 */
[----:B------:R-:W4:Y:S04]  /*28cd0*/  LDL.LU R29, [R1+0x1064] ;  /* 0x00106400011d7983 */ /* 0x000f280000300800 */
[----:B------:R-:W4:Y:S04]  /*28ce0*/  LDL.LU R5, [R1+0x48] ;  /* 0x0000480001057983 */ /* 0x000f280000300800 */
[----:B------:R0:W-:Y:S04]  /*28cf0*/  STL [R1+0xc0], R25 ;  /* 0x0000c01901007387 */ /* 0x0001e80000100800 */
[----:B0-----:R-:W4:Y:S04]  /*28d00*/  LDL.LU R25, [R1+0x18] ;  /* 0x0000180001197983 */ /* 0x001f280000300800 */
[----:B------:R-:W4:Y:S04]  /*28d10*/  LDL.LU R26, [R1+0x60] ;  /* 0x00006000011a7983 */ /* 0x000f280000300800 */
[----:B------:R0:W-:Y:S01]  /*28d20*/  STL [R1+0xbc], R6 ;  /* 0x0000bc0601007387 */ /* 0x0001e20000100800 */
[----:B------:R-:W-:-:S03]  /*28d30*/  PRMT R27, R27, 0x5410, R9 ;  /* 0x000054101b1b7816 */ /* 0x000fc60000000009 */
[----:B0-----:R-:W4:Y:S04]  /*28d40*/  LDL.LU R6, [R1+0x44] ;  /* 0x0000440001067983 */ /* 0x001f280000300800 */
[----:B------:R-:W4:Y:S01]  /*28d50*/  LDL.LU R9, [R1] ;  /* 0x0000000001097983 */ /* 0x000f220000300800 */
[----:B------:R-:W-:-:S03]  /*28d60*/  PRMT R24, R28, 0x5410, R24 ;  /* 0x000054101c187816 */ /* 0x000fc60000000018 */
[----:B------:R2:W-:Y:S02]  /*28d70*/  STL [R1+0xe8], R27 ;  /* 0x0000e81b01007387 */ /* 0x0005e40000100800 */
[----:B--2---:R-:W-:Y:S02]  /*28d80*/  LOP3.LUT R27, R20, 0xffff, RZ, 0xc0, !PT ;  /* 0x0000ffff141b7812 */ /* 0x004fe400078ec0ff */
[----:B------:R-:W2:Y:S04]  /*28d90*/  LDL.LU R20, [R1+0x1c] ;  /* 0x00001c0001147983 */ /* 0x000ea80000300800 */
[----:B------:R-:W-:Y:S04]  /*28da0*/  STL [R1+0xe0], R24 ;  /* 0x0000e01801007387 */ /* 0x000fe80000100800 */
[----:B------:R0:W-:Y:S01]  /*28db0*/  STL [R1+0x64], R27 ;  /* 0x0000641b01007387 */ /* 0x0001e20000100800 */
[----:B---3--:R-:W-:-:S02]  /*28dc0*/  LOP3.LUT R0, R0, 0xffff, RZ, 0xc0, !PT ;  /* 0x0000ffff00007812 */ /* 0x008fc400078ec0ff */
[----:B----4-:R-:W-:Y:S02]  /*28dd0*/  LOP3.LUT R2, R2, 0xffff, RZ, 0xc0, !PT ;  /* 0x0000ffff02027812 */ /* 0x010fe400078ec0ff */
[----:B------:R-:W-:Y:S02]  /*28de0*/  LOP3.LUT R19, R19, 0xffff, RZ, 0xc0, !PT ;  /* 0x0000ffff13137812 */ /* 0x000fe400078ec0ff */
[----:B0-----:R-:W-:Y:S02]  /*28df0*/  PRMT R27, R27, 0x3340, R0 ;  /* 0x000033401b1b7816 */ /* 0x001fe40000000000 */
[----:B------:R-:W-:Y:S02]  /*28e00*/  LOP3.LUT R4, R4, 0xffff, RZ, 0xc0, !PT ;  /* 0x0000ffff04047812 */ /* 0x000fe400078ec0ff */
[----:B------:R-:W-:Y:S02]  /*28e10*/  LOP3.LUT R24, R29, 0xffff, RZ, 0xc0, !PT ;  /* 0x0000ffff1d187812 */ /* 0x000fe400078ec0ff */
[----:B------:R-:W-:-:S02]  /*28e20*/  LOP3.LUT R5, R5, 0xffff, RZ, 0xc0, !PT ;  /* 0x0000ffff05057812 */ /* 0x000fc400078ec0ff */
[----:B------:R-:W-:-:S05]  /*28e30*/  LOP3.LUT R28, R26, 0xffff, RZ, 0xc0, !PT ;  /* 0x0000ffff1a1c7812 */ /* 0x000fca00078ec0ff */
[----:B------:R-:W-:Y:S01]  /*28e40*/  STL [R1+0x90], R28 ;  /* 0x0000901c01007387 */ /* 0x000fe20000100800 */
[----:B------:R-:W-:Y:S02]  /*28e50*/  LOP3.LUT R26, R6, 0xffff, RZ, 0xc0, !PT ;  /* 0x0000ffff061a7812 */ /* 0x000fe400078ec0ff */
[----:B------:R-:W-:Y:S02]  /*28e60*/  LOP3.LUT R6, R25, 0xffff, RZ, 0xc0, !PT ;  /* 0x0000ffff19067812 */ /* 0x000fe400078ec0ff */
[----:B------:R-:W-:Y:S01]  /*28e70*/  LOP3.LUT R25, R3, 0xffff, RZ, 0xc0, !PT ;  /* 0x0000ffff03197812 */ /* 0x000fe200078ec0ff */
[----:B------:R0:W-:Y:S01]  /*28e80*/  STL [R1+0x44], R26 ;  /* 0x0000441a01007387 */ /* 0x0001e20000100800 */
[----:B------:R-:W-:-:S03]  /*28e90*/  LOP3.LUT R9, R9, 0xffff, RZ, 0xc0, !PT ;  /* 0x0000ffff09097812 */ /* 0x000fc600078ec0ff */
[----:B------:R-:W-:Y:S01]  /*28ea0*/  STL [R1+0x48], R0 ;  /* 0x0000480001007387 */ /* 0x000fe20000100800 */
[----:B------:R-:W-:-:S03]  /*28eb0*/  PRMT R3, R4, 0x3340, R1 ;  /* 0x0000334004037816 */ /* 0x000fc60000000001 */
[----:B------:R-:W-:Y:S04]  /*28ec0*/  STL [R1+0x80], R2 ;  /* 0x0000800201007387 */ /* 0x000fe80000100800 */
[----:B------:R-:W-:Y:S04]  /*28ed0*/  STL [R1+0x24], R19 ;  /* 0x0000241301007387 */ /* 0x000fe80000100800 */
[----:B------:R1:W-:Y:S04]  /*28ee0*/  STL [R1+0x14], R4 ;  /* 0x0000140401007387 */ /* 0x0003e80000100800 */
[----:B------:R3:W-:Y:S01]  /*28ef0*/  STL [R1+0x18], R25 ;  /* 0x0000181901007387 */ /* 0x0007e20000100800 */
[----:B0-----:R-:W-:-:S03]  /*28f00*/  PRMT R26, R26, 0x3340, R19 ;  /* 0x000033401a1a7816 */ /* 0x001fc60000000013 */
[----:B------:R-:W4:Y:S01]  /*28f10*/  LDL.LU R29, [R1+0x20] ;  /* 0x00002000011d7983 */ /* 0x000f220000300800 */
[----:B-1----:R-:W-:-:S03]  /*28f20*/  PRMT R4, R25, 0x3340, R1 ;  /* 0x0000334019047816 */ /* 0x002fc60000000001 */
[----:B------:R0:W-:Y:S01]  /*28f30*/  STL [R1+0x60], R9 ;  /* 0x0000600901007387 */ /* 0x0001e20000100800 */
[----:B---3--:R-:W-:-:S03]  /*28f40*/  PRMT R25, R5, 0x3340, R6 ;  /* 0x0000334005197816 */ /* 0x008fc60000000006 */
[----:B------:R1:W-:Y:S01]  /*28f50*/  STL [R1+0x74], R24 ;  /* 0x0000741801007387 */ /* 0x0003e20000100800 */
[----:B------:R-:W-:-:S03]  /*28f60*/  PRMT R25, R25, 0x5410, R3 ;  /* 0x0000541019197816 */ /* 0x000fc60000000003 */
[----:B------:R-:W3:Y:S01]  /*28f70*/  LDL.LU R19, [R1+0x1060] ;  /* 0x0010600001137983 */ /* 0x000ee20000300800 */
[----:B------:R-:W-:Y:S02]  /*28f80*/  PRMT R28, R28, 0x3340, R2 ;  /* 0x000033401c1c7816 */ /* 0x000fe40000000002 */
[----:B------:R-:W-:Y:S01]  /*28f90*/  PRMT R26, R26, 0x5410, R4 ;  /* 0x000054101a1a7816 */ /* 0x000fe20000000004 */
[----:B------:R-:W3:Y:S01]  /*28fa0*/  LDL.LU R0, [R1+0x105c] ;  /* 0x00105c0001007983 */ /* 0x000ee20000300800 */
[--C-:B0-----:R-:W-:Y:S02]  /*28fb0*/  PRMT R9, R9, 0x3340, R1.reuse ;  /* 0x0000334009097816 */ /* 0x101fe40000000001 */
[----:B-1----:R-:W-:Y:S01]  /*28fc0*/  PRMT R24, R24, 0x3340, R1 ;  /* 0x0000334018187816 */ /* 0x002fe20000000001 */
[----:B------:R-:W3:Y:S04]  /*28fd0*/  LDL.LU R2, [R1+0x1058] ;  /* 0x0010580001027983 */ /* 0x000ee80000300800 */
[----:B------:R-:W3:Y:S04]  /*28fe0*/  LDL.LU R3, [R1+0xfec] ;  /* 0x000fec0001037983 */ /* 0x000ee80000300800 */
[----:B------:R0:W-:Y:S04]  /*28ff0*/  STL [R1+0xac], R25 ;  /* 0x0000ac1901007387 */ /* 0x0001e80000100800 */
[----:B0-----:R-:W3:Y:S04]  /*29000*/  LDL.LU R25, [R1+0x5c] ;  /* 0x00005c0001197983 */ /* 0x001ee80000300800 */
[----:B------:R-:W3:Y:S01]  /*29010*/  LDL.LU R4, [R1+0x54] ;  /* 0x0000540001047983 */ /* 0x000ee20000300800 */
[----:B------:R-:W-:-:S03]  /*29020*/  PRMT R9, R27, 0x5410, R9 ;  /* 0x000054101b097816 */ /* 0x000fc60000000009 */
[----:B------:R0:W-:Y:S04]  /*29030*/  STL [R1+0xa0], R26 ;  /* 0x0000a01a01007387 */ /* 0x0001e80000100800 */
[----:B0-----:R-:W3:Y:S04]  /*29040*/  LDL.LU R26, [R1+0x10] ;  /* 0x00001000011a7983 */ /* 0x001ee80000300800 */
[----:B------:R-:W3:Y:S04]  /*29050*/  LDL.LU R27, [R1+0x8] ;  /* 0x00000800011b7983 */ /* 0x000ee80000300800 */
[----:B------:R0:W-:Y:S02]  /*29060*/  STL [R1+0xd8], R9 ;  /* 0x0000d80901007387 */ /* 0x0001e40000100800 */
[----:B0-----:R-:W-:-:S02]  /*29070*/  PRMT R9, R28, 0x5410, R24 ;  /* 0x000054101c097816 */ /* 0x001fc40000000018 */
[----:B------:R-:W3:Y:S04]  /*29080*/  LDL.LU R28, [R1+0x30] ;  /* 0x00003000011c7983 */ /* 0x000ee80000300800 */
[----:B------:R3:W-:Y:S01]  /*29090*/  STL [R1+0xd0], R9 ;  /* 0x0000d00901007387 */ /* 0x0007e20000100800 */
[----:B--2---:R-:W-:Y:S02]  /*290a0*/  LOP3.LUT R20, R20, 0xffff, RZ, 0xc0, !PT ;  /* 0x0000ffff14147812 */ /* 0x004fe400078ec0ff */
[----:B----4-:R-:W-:Y:S02]  /*290b0*/  LOP3.LUT R29, R29, 0xffff, RZ, 0xc0, !PT ;  /* 0x0000ffff1d1d7812 */ /* 0x010fe400078ec0ff */
[----:B---3--:R-:W-:Y:S02]  /*290c0*/  LOP3.LUT R9, R0, 0xffff, RZ, 0xc0, !PT ;  /* 0x0000ffff00097812 */ /* 0x008fe400078ec0ff */
[----:B------:R-:W-:-:S02]  /*290d0*/  SHF.R.U32.HI R0, RZ, 0x8, R19 ;  /* 0x00000008ff007819 */ /* 0x000fc40000011613 */
[----:B------:R-:W-:Y:S02]  /*290e0*/  LOP3.LUT R25, R25, 0xffff, RZ, 0xc0, !PT ;  /* 0x0000ffff19197812 */ /* 0x000fe400078ec0ff */
[----:B------:R-:W-:-:S03]  /*290f0*/  LOP3.LUT R24, R4, 0xffff, RZ, 0xc0, !PT ;  /* 0x0000ffff04187812 */ /* 0x000fc600078ec0ff */
[----:B------:R-:W-:Y:S01]  /*29100*/  STL [R1+0x2c], R25 ;  /* 0x00002c1901007387 */ /* 0x000fe20000100800 */
[----:B------:R-:W-:-:S03]  /*29110*/  LOP3.LUT R4, R2, 0xffff, RZ, 0xc0, !PT ;  /* 0x0000ffff02047812 */ /* 0x000fc600078ec0ff */
[----:B------:R-:W2:Y:S04]  /*29120*/  LDL.LU R2, [R1+0xc] ;  /* 0x00000c0001027983 */ /* 0x000ea80000300800 */
[----:B------:R0:W-:Y:S01]  /*29130*/  STL [R1+0x84], R24 ;  /* 0x0000841801007387 */ /* 0x0001e20000100800 */
[----:B------:R-:W-:-:S03]  /*29140*/  PRMT R19, R25, 0x3340, R29 ;  /* 0x0000334019137816 */ /* 0x000fc6000000001d */
[----:B------:R-:W-:Y:S04]  /*29150*/  STL [R1+0x7c], R20 ;  /* 0x00007c1401007387 */ /* 0x000fe80000100800 */
[----:B------:R1:W-:Y:S01]  /*29160*/  STL [R1+0x54], R4 ;  /* 0x0000540401007387 */ /* 0x0003e20000100800 */
[----:B0-----:R-:W-:-:S03]  /*29170*/  PRMT R24, R24, 0x3340, R20 ;  /* 0x0000334018187816 */ /* 0x001fc60000000014 */
[----:B------:R0:W-:Y:S04]  /*29180*/  STL [R1+0x5c], R9 ;  /* 0x00005c0901007387 */ /* 0x0001e80000100800 */
[----:B------:R-:W3:Y:S01]  /*29190*/  LDL.LU R25, [R1+0x58] ;  /* 0x0000580001197983 */ /* 0x000ee20000300800 */
[----:B-1----:R-:W-:-:S03]  /*291a0*/  PRMT R4, R4, 0x3340, R1 ;  /* 0x0000334004047816 */ /* 0x002fc60000000001 */
[----:B------:R-:W4:Y:S01]  /*291b0*/  LDL.LU R20, [R1+0x1054] ;  /* 0x0010540001147983 */ /* 0x000f220000300800 */
[----:B------:R-:W-:-:S03]  /*291c0*/  PRMT R19, R19, 0x5410, R4 ;  /* 0x0000541013137816 */ /* 0x000fc60000000004 */
[----:B------:R-:W3:Y:S01]  /*291d0*/  LDL.LU R4, [R1+0x4] ;  /* 0x0000040001047983 */ /* 0x000ee20000300800 */
[----:B------:R-:W-:Y:S02]  /*291e0*/  LOP3.LUT R3, R3, 0x100, RZ, 0xc0, !PT ;  /* 0x0000010003037812 */ /* 0x000fe400078ec0ff */
[----:B------:R-:W-:-:S03]  /*291f0*/  LOP3.LUT R0, R0, 0xffff, RZ, 0xc0, !PT ;  /* 0x0000ffff00007812 */ /* 0x000fc600078ec0ff */
[----:B------:R-:W-:Y:S01]  /*29200*/  IMAD.IADD R3, R3, 0x1, R23 ;  /* 0x0000000103037824 */ /* 0x000fe200078e0217 */
[----:B------:R-:W-:Y:S01]  /*29210*/  STL [R1+0x9c], R19 ;  /* 0x00009c1301007387 */ /* 0x000fe20000100800 */
[----:B0-----:R-:W-:-:S03]  /*29220*/  PRMT R9, R9, 0x3340, R1 ;  /* 0x0000334009097816 */ /* 0x001fc60000000001 */
[----:B------:R-:W-:Y:S01]  /*29230*/  STL [R1+0x1044], R3 ;  /* 0x0010440301007387 */ /* 0x000fe20000100800 */
[----:B------:R-:W-:-:S05]  /*29240*/  PRMT R9, R24, 0x5410, R9 ;  /* 0x0000541018097816 */ /* 0x000fca0000000009 */
[----:B------:R0:W-:Y:S01]  /*29250*/  STL [R1+0x98], R9 ;  /* 0x0000980901007387 */ /* 0x0001e20000100800 */
[----:B------:R-:W-:-:S04]  /*29260*/  SHF.R.U32.HI R21, RZ, 0x8, R21 ;  /* 0x00000008ff157819 */ /* 0x000fc80000011615 */
[----:B------:R-:W-:Y:S02]  /*29270*/  LOP3.LUT R21, R21, 0xffff, RZ, 0xc0, !PT ;  /* 0x0000ffff15157812 */ /* 0x000fe400078ec0ff */
[----:B0-----:R-:W-:-:S04]  /*29280*/  SHF.R.U32.HI R9, RZ, 0x8, R26 ;  /* 0x00000008ff097819 */ /* 0x001fc8000001161a */
[----:B------:R-:W-:Y:S02]  /*29290*/  LOP3.LUT R9, R9, 0xffff, RZ, 0xc0, !PT ;  /* 0x0000ffff09097812 */ /* 0x000fe400078ec0ff */
[----:B--2---:R-:W-:-:S04]  /*292a0*/  SHF.R.U32.HI R2, RZ, 0x8, R2 ;  /* 0x00000008ff027819 */ /* 0x004fc80000011602 */
[----:B------:R-:W-:-:S04]  /*292b0*/  LOP3.LUT R2, R2, 0xffff, RZ, 0xc0, !PT ;  /* 0x0000ffff02027812 */ /* 0x000fc800078ec0ff */
[----:B------:R-:W-:Y:S02]  /*292c0*/  PRMT R3, R2, 0x3340, R0 ;  /* 0x0000334002037816 */ /* 0x000fe40000000000 */
[----:B------:R-:W-:-:S04]  /*292d0*/  SHF.R.U32.HI R2, RZ, 0x8, R28 ;  /* 0x00000008ff027819 */ /* 0x000fc8000001161c */
[----:B------:R-:W-:Y:S01]  /*292e0*/  LOP3.LUT R2, R2, 0xffff, RZ, 0xc0, !PT ;  /* 0x0000ffff02027812 */ /* 0x000fe200078ec0ff */
[----:B------:R0:W-:Y:S04]  /*292f0*/  STL [R1+0x20], R3 ;  /* 0x0000200301007387 */ /* 0x0001e80000100800 */
[----:B------:R-:W2:Y:S01]  /*29300*/  LDL.LU R19, [R1+0x28] ;  /* 0x0000280001137983 */ /* 0x000ea20000300800 */
[----:B---3--:R-:W-:Y:S02]  /*29310*/  SHF.R.U32.HI R0, RZ, 0x8, R4 ;  /* 0x00000008ff007819 */ /* 0x008fe40000011604 */
[----:B------:R-:W-:Y:S02]  /*29320*/  SHF.R.U32.HI R4, RZ, 0x8, R27 ;  /* 0x00000008ff047819 */ /* 0x000fe4000001161b */
[----:B------:R-:W-:-:S02]  /*29330*/  LOP3.LUT R0, R0, 0xffff, RZ, 0xc0, !PT ;  /* 0x0000ffff00007812 */ /* 0x000fc400078ec0ff */
[----:B------:R-:W-:Y:S02]  /*29340*/  LOP3.LUT R4, R4, 0xffff, RZ, 0xc0, !PT ;  /* 0x0000ffff04047812 */ /* 0x000fe400078ec0ff */
[----:B------:R-:W-:Y:S02]  /*29350*/  PRMT R28, R0, 0x3340, R1 ;  /* 0x00003340001c7816 */ /* 0x000fe40000000001 */
[----:B------:R-:W-:-:S03]  /*29360*/  PRMT R27, R2, 0x3340, R4 ;  /* 0x00003340021b7816 */ /* 0x000fc60000000004 */
[----:B------:R1:W-:Y:S01]  /*29370*/  STL [R1+0x1048], R28 ;  /* 0x0010481c01007387 */ /* 0x0003e20000100800 */
[----:B----4-:R-:W-:-:S03]  /*29380*/  SHF.R.U32.HI R20, RZ, 0x8, R20 ;  /* 0x00000008ff147819 */ /* 0x010fc60000011614 */
[----:B------:R-:W3:Y:S04]  /*29390*/  LDL.LU R2, [R1+0x40] ;  /* 0x0000400001027983 */ /* 0x000ee80000300800 */
[----:B------:R-:W4:Y:S01]  /*293a0*/  LDL.LU R4, [R1+0x3c] ;  /* 0x00003c0001047983 */ /* 0x000f220000300800 */
[----:B------:R-:W-:Y:S02]  /*293b0*/  LOP3.LUT R20, R20, 0xffff, RZ, 0xc0, !PT ;  /* 0x0000ffff14147812 */ /* 0x000fe400078ec0ff */
[----:B0-----:R-:W-:Y:S02]  /*293c0*/  PRMT R3, R9, 0x3340, R21 ;  /* 0x0000334009037816 */ /* 0x001fe40000000015 */
[----:B------:R-:W-:Y:S01]  /*293d0*/  PRMT R26, R20, 0x3340, R1 ;  /* 0x00003340141a7816 */ /* 0x000fe20000000001 */
[----:B------:R-:W-:Y:S04]  /*293e0*/  STL [R1+0x104c], R27 ;  /* 0x00104c1b01007387 */ /* 0x000fe80000100800 */
[----:B------:R-:W-:Y:S04]  /*293f0*/  STL [R1+0x1050], R26 ;  /* 0x0010501a01007387 */ /* 0x000fe80000100800 */
[----:B-1----:R-:W2:Y:S04]  /*29400*/  LDL.LU R28, [R1+0x50] ;  /* 0x00005000011c7983 */ /* 0x002ea80000300800 */
[----:B------:R0:W-:Y:S04]  /*29410*/  STL [R1+0x1c], R3 ;  /* 0x00001c0301007387 */ /* 0x0001e80000100800 */
[----:B0-----:R-:W2:Y:S01]  /*29420*/  LDL.LU R3, [R1+0x34] ;  /* 0x0000340001037983 */ /* 0x001ea20000300800 */
[----:B------:R-:W-:-:S02]  /*29430*/  SHF.R.U32.HI R22, RZ, 0x8, R22 ;  /* 0x00000008ff167819 */ /* 0x000fc40000011616 */
[----:B------:R-:W-:Y:S02]  /*29440*/  SHF.R.U32.HI R0, RZ, 0x8, R25 ;  /* 0x00000008ff007819 */ /* 0x000fe40000011619 */
[----:B------:R-:W-:Y:S02]  /*29450*/  LOP3.LUT R22, R22, 0xffff, RZ, 0xc0, !PT ;  /* 0x0000ffff16167812 */ /* 0x000fe400078ec0ff */
[----:B------:R-:W-:Y:S02]  /*29460*/  SHF.R.U32.HI R16, RZ, 0x8, R16 ;  /* 0x00000008ff107819 */ /* 0x000fe40000011610 */
[----:B------:R-:W-:Y:S02]  /*29470*/  SHF.R.U32.HI R17, RZ, 0x8, R17 ;  /* 0x00000008ff117819 */ /* 0x000fe40000011611 */
[----:B------:R-:W-:Y:S02]  /*29480*/  LOP3.LUT R0, R0, 0xffff, RZ, 0xc0, !PT ;  /* 0x0000ffff00007812 */ /* 0x000fe400078ec0ff */
[----:B------:R-:W-:-:S02]  /*29490*/  PRMT R24, R22, 0x3340, R1 ;  /* 0x0000334016187816 */ /* 0x000fc40000000001 */
[----:B------:R-:W-:Y:S02]  /*294a0*/  LOP3.LUT R23, R16, 0xffff, RZ, 0xc0, !PT ;  /* 0x0000ffff10177812 */ /* 0x000fe400078ec0ff */
[----:B------:R-:W-:Y:S02]  /*294b0*/  SHF.R.U32.HI R22, RZ, 0x8, R11 ;  /* 0x00000008ff167819 */ /* 0x000fe4000001160b */
[----:B------:R-:W-:Y:S01]  /*294c0*/  LOP3.LUT R16, R17, 0xffff, RZ, 0xc0, !PT ;  /* 0x0000ffff11107812 */ /* 0x000fe200078ec0ff */
[----:B------:R-:W2:Y:S01]  /*294d0*/  LDL.LU R11, [R1+0x68] ;  /* 0x00006800010b7983 */ /* 0x000ea20000300800 */
[----:B------:R-:W-:Y:S02]  /*294e0*/  PRMT R25, R0, 0x3340, R1 ;  /* 0x0000334000197816 */ /* 0x000fe40000000001 */
[----:B------:R-:W-:Y:S01]  /*294f0*/  SHF.R.U32.HI R18, RZ, 0x8, R18 ;  /* 0x00000008ff127819 */ /* 0x000fe20000011612 */
[----:B------:R-:W2:Y:S01]  /*29500*/  LDL.LU R9, [R1+0x4c] ;  /* 0x00004c0001097983 */ /* 0x000ea20000300800 */
[----:B------:R-:W-:-:S03]  /*29510*/  SHF.R.U32.HI R0, RZ, 0x8, R13 ;  /* 0x00000008ff007819 */ /* 0x000fc6000001160d */
[----:B------:R-:W2:Y:S01]  /*29520*/  LDL.LU R13, [R1+0x78] ;  /* 0x00007800010d7983 */ /* 0x000ea20000300800 */
[----:B------:R-:W-:Y:S02]  /*29530*/  LOP3.LUT R18, R18, 0xffff, RZ, 0xc0, !PT ;  /* 0x0000ffff12127812 */ /* 0x000fe400078ec0ff */
[----:B------:R-:W-:Y:S02]  /*29540*/  SHF.R.U32.HI R20, RZ, 0x8, R10 ;  /* 0x00000008ff147819 */ /* 0x000fe4000001160a */
[----:B------:R-:W-:Y:S02]  /*29550*/  PRMT R23, R23, 0x3340, R18 ;  /* 0x0000334017177816 */ /* 0x000fe40000000012 */
[----:B------:R-:W-:Y:S02]  /*29560*/  SHF.R.U32.HI R18, RZ, 0x8, R14 ;  /* 0x00000008ff127819 */ /* 0x000fe4000001160e */
[----:B------:R-:W-:Y:S02]  /*29570*/  LOP3.LUT R0, R0, 0xffff, RZ, 0xc0, !PT ;  /* 0x0000ffff00007812 */ /* 0x000fe400078ec0ff */
[----:B------:R-:W-:-:S04]  /*29580*/  LOP3.LUT R18, R18, 0xffff, RZ, 0xc0, !PT ;  /* 0x0000ffff12127812 */ /* 0x000fc800078ec0ff */
[----:B------:R-:W-:Y:S02]  /*29590*/  PRMT R18, R0, 0x3340, R18 ;  /* 0x0000334000127816 */ /* 0x000fe40000000012 */
[----:B----4-:R-:W-:Y:S02]  /*295a0*/  SHF.R.U32.HI R17, RZ, 0x8, R4 ;  /* 0x00000008ff117819 */ /* 0x010fe40000011604 */
[----:B------:R-:W-:Y:S02]  /*295b0*/  SHF.R.U32.HI R4, RZ, 0x8, R7 ;  /* 0x00000008ff047819 */ /* 0x000fe40000011607 */
[----:B------:R-:W4:Y:S01]  /*295c0*/  LDL.LU R7, [R1+0x38] ;  /* 0x0000380001077983 */ /* 0x000f220000300800 */
[----:B---3--:R-:W-:-:S03]  /*295d0*/  SHF.R.U32.HI R2, RZ, 0x8, R2 ;  /* 0x00000008ff027819 */ /* 0x008fc60000011602 */
[----:B------:R-:W3:Y:S01]  /*295e0*/  LDL.LU R14, [R1+0x14] ;  /* 0x00001400010e7983 */ /* 0x000ee20000300800 */
[----:B------:R-:W-:Y:S02]  /*295f0*/  LOP3.LUT R17, R17, 0xffff, RZ, 0xc0, !PT ;  /* 0x0000ffff11117812 */ /* 0x000fe400078ec0ff */
[----:B------:R-:W-:Y:S01]  /*29600*/  LOP3.LUT R2, R2, 0xffff, RZ, 0xc0, !PT ;  /* 0x0000ffff02027812 */ /* 0x000fe200078ec0ff */
[----:B------:R-:W3:Y:S04]  /*29610*/  LDL.LU R10, [R1+0x44] ;  /* 0x00004400010a7983 */ /* 0x000ee80000300800 */
[----:B------:R-:W3:Y:S01]  /*29620*/  LDL.LU R26, [R1+0x24] ;  /* 0x00002400011a7983 */ /* 0x000ee20000300800 */
[----:B------:R-:W-:Y:S02]  /*29630*/  PRMT R17, R2, 0x3340, R17 ;  /* 0x0000334002117816 */ /* 0x000fe40000000011 */
[----:B--2---:R-:W-:Y:S01]  /*29640*/  SHF.R.U32.HI R2, RZ, 0x8, R28 ;  /* 0x00000008ff027819 */ /* 0x004fe2000001161c */
[----:B------:R-:W2:Y:S04]  /*29650*/  LDL.LU R27, [R1+0x18] ;  /* 0x00001800011b7983 */ /* 0x000ea80000300800 */
[----:B------:R-:W2:Y:S01]  /*29660*/  LDL.LU R28, [R1+0x64] ;  /* 0x00006400011c7983 */ /* 0x000ea20000300800 */
[----:B------:R-:W-:-:S03]  /*29670*/  SHF.R.U32.HI R0, RZ, 0x8, R3 ;  /* 0x00000008ff007819 */ /* 0x000fc60000011603 */
[----:B------:R-:W2:Y:S01]  /*29680*/  LDL.LU R3, [R1+0x48] ;  /* 0x0000480001037983 */ /* 0x000ea20000300800 */
[----:B------:R-:W-:Y:S02]  /*29690*/  SHF.R.U32.HI R21, RZ, 0x8, R19 ;  /* 0x00000008ff157819 */ /* 0x000fe40000011613 */
[----:B------:R-:W-:Y:S02]  /*296a0*/  SHF.R.U32.HI R19, RZ, 0x8, R8 ;  /* 0x00000008ff137819 */ /* 0x000fe40000011608 */
[----:B------:R-:W-:Y:S02]  /*296b0*/  LOP3.LUT R4, R4, 0xffff, RZ, 0xc0, !PT ;  /* 0x0000ffff04047812 */ /* 0x000fe400078ec0ff */
[----:B------:R-:W-:Y:S02]  /*296c0*/  LOP3.LUT R19, R19, 0xffff, RZ, 0xc0, !PT ;  /* 0x0000ffff13137812 */ /* 0x000fe400078ec0ff */
[----:B------:R-:W-:Y:S02]  /*296d0*/  LOP3.LUT R0, R0, 0xffff, RZ, 0xc0, !PT ;  /* 0x0000ffff00007812 */ /* 0x000fe400078ec0ff */
[----:B------:R-:W-:-:S02]  /*296e0*/  LOP3.LUT R2, R2, 0xffff, RZ, 0xc0, !PT ;  /* 0x0000ffff02027812 */ /* 0x000fc400078ec0ff */
[----:B------:R-:W-:Y:S02]  /*296f0*/  PRMT R19, R4, 0x3340, R19 ;  /* 0x0000334004137816 */ /* 0x000fe40000000013 */
[----:B------:R-:W-:Y:S02]  /*29700*/  PRMT R4, R2, 0x3340, R0 ;  /* 0x0000334002047816 */ /* 0x000fe40000000000 */
[----:B------:R-:W-:-:S03]  /*29710*/  SHF.R.U32.HI R8, RZ, 0x8, R11 ;  /* 0x00000008ff087819 */ /* 0x000fc6000001160b */
[----:B------:R0:W-:Y:S04]  /*29720*/  STL [R1+0x4], R4 ;  /* 0x0000040401007387 */ /* 0x0001e80000100800 */
[----:B------:R-:W2:Y:S01]  /*29730*/  LDL.LU R11, [R1+0x60] ;  /* 0x00006000010b7983 */ /* 0x000ea20000300800 */
[----:B------:R-:W-:Y:S02]  /*29740*/  SHF.R.U32.HI R2, RZ, 0x8, R13 ;  /* 0x00000008ff027819 */ /* 0x000fe4000001160d */
[----:B0-----:R-:W-:Y:S02]  /*29750*/  SHF.R.U32.HI R4, RZ, 0x8, R5 ;  /* 0x00000008ff047819 */ /* 0x001fe40000011605 */
[----:B------:R-:W-:Y:S02]  /*29760*/  LOP3.LUT R5, R8, 0xffff, RZ, 0xc0, !PT ;  /* 0x0000ffff08057812 */ /* 0x000fe400078ec0ff */
[----:B------:R-:W-:-:S02]  /*29770*/  LOP3.LUT R4, R4, 0xffff, RZ, 0xc0, !PT ;  /* 0x0000ffff04047812 */ /* 0x000fc400078ec0ff */
[----:B------:R-:W-:Y:S02]  /*29780*/  SHF.R.U32.HI R13, RZ, 0x8, R9 ;  /* 0x00000008ff0d7819 */ /* 0x000fe40000011609 */
[----:B------:R-:W2:Y:S04]  /*29790*/  LDL.LU R9, [R1+0x90] ;  /* 0x0000900001097983 */ /* 0x000ea80000300800 */
[----:B------:R-:W2:Y:S01]  /*297a0*/  LDL.LU R8, [R1+0x80] ;  /* 0x0000800001087983 */ /* 0x000ea20000300800 */
[----:B----4-:R-:W-:Y:S02]  /*297b0*/  SHF.R.U32.HI R0, RZ, 0x8, R7 ;  /* 0x00000008ff007819 */ /* 0x010fe40000011607 */
[----:B------:R-:W-:Y:S02]  /*297c0*/  SHF.R.U32.HI R7, RZ, 0x8, R6 ;  /* 0x00000008ff077819 */ /* 0x000fe40000011606 */
[----:B------:R-:W-:-:S02]  /*297d0*/  LOP3.LUT R6, R2, 0xffff, RZ, 0xc0, !PT ;  /* 0x0000ffff02067812 */ /* 0x000fc400078ec0ff */
[----:B------:R-:W-:Y:S02]  /*297e0*/  LOP3.LUT R2, R7, 0xffff, RZ, 0xc0, !PT ;  /* 0x0000ffff07027812 */ /* 0x000fe400078ec0ff */
[----:B------:R-:W-:Y:S02]  /*297f0*/  PRMT R5, R6, 0x3340, R5 ;  /* 0x0000334006057816 */ /* 0x000fe40000000005 */
[----:B------:R-:W-:Y:S02]  /*29800*/  PRMT R2, R4, 0x3340, R2 ;  /* 0x0000334004027816 */ /* 0x000fe40000000002 */
[----:B---3--:R-:W-:Y:S02]  /*29810*/  SHF.R.U32.HI R7, RZ, 0x8, R10 ;  /* 0x00000008ff077819 */ /* 0x008fe4000001160a */
[----:B------:R-:W-:Y:S01]  /*29820*/  SHF.R.U32.HI R6, RZ, 0x8, R26 ;  /* 0x00000008ff067819 */ /* 0x000fe2000001161a */
[----:B------:R2:W-:Y:S01]  /*29830*/  STL [R1], R5 ;  /* 0x0000000501007387 */ /* 0x0005e20000100800 */
[----:B------:R-:W-:-:S02]  /*29840*/  LOP3.LUT R7, R7, 0xffff, RZ, 0xc0, !PT ;  /* 0x0000ffff07077812 */ /* 0x000fc400078ec0ff */
[----:B------:R-:W-:Y:S01]  /*29850*/  LOP3.LUT R6, R6, 0xffff, RZ, 0xc0, !PT ;  /* 0x0000ffff06067812 */ /* 0x000fe200078ec0ff */
[----:B------:R0:W-:Y:S04]  /*29860*/  STL [R1+0x8], R2 ;  /* 0x0000080201007387 */ /* 0x0001e80000100800 */
[----:B------:R-:W3:Y:S01]  /*29870*/  LDL.LU R26, [R1+0x8c] ;  /* 0x00008c00011a7983 */ /* 0x000ee20000300800 */
[----:B--2---:R-:W-:Y:S02]  /*29880*/  SHF.R.U32.HI R5, RZ, 0x8, R28 ;  /* 0x00000008ff057819 */ /* 0x004fe4000001161c */
[----:B------:R-:W-:Y:S02]  /*29890*/  SHF.R.U32.HI R4, RZ, 0x8, R3 ;  /* 0x00000008ff047819 */ /* 0x000fe40000011603 */
[----:B0-----:R-:W-:-:S02]  /*298a0*/  SHF.R.U32.HI R2, RZ, 0x8, R27 ;  /* 0x00000008ff027819 */ /* 0x001fc4000001161b */
[----:B------:R-:W2:Y:S01]  /*298b0*/  LDL.LU R27, [R1+0x88] ;  /* 0x00008800011b7983 */ /* 0x000ea20000300800 */
[----:B------:R-:W-:-:S03]  /*298c0*/  PRMT R10, R7, 0x3340, R6 ;  /* 0x00003340070a7816 */ /* 0x000fc60000000006 */
[----:B------:R-:W4:Y:S04]  /*298d0*/  LDL.LU R28, [R1+0x70] ;  /* 0x00007000011c7983 */ /* 0x000f280000300800 */
[----:B------:R-:W4:Y:S04]  /*298e0*/  LDL.LU R3, [R1+0x6c] ;  /* 0x00006c0001037983 */ /* 0x000f280000300800 */
[----:B------:R-:W3:Y:S04]  /*298f0*/  LDL.LU R7, [R1+0x74] ;  /* 0x0000740001077983 */ /* 0x000ee80000300800 */
[----:B------:R-:W2:Y:S01]  /*29900*/  LDL.LU R6, [R1+0x2c] ;  /* 0x00002c0001067983 */ /* 0x000ea20000300800 */
[----:B------:R-:W-:-:S02]  /*29910*/  SHF.R.U32.HI R15, RZ, 0x8, R15 ;  /* 0x00000008ff0f7819 */ /* 0x000fc4000001160f */
[----:B------:R-:W-:Y:S02]  /*29920*/  LOP3.LUT R4, R4, 0xffff, RZ, 0xc0, !PT ;  /* 0x0000ffff04047812 */ /* 0x000fe400078ec0ff */
[----:B------:R-:W-:Y:S02]  /*29930*/  LOP3.LUT R5, R5, 0xffff, RZ, 0xc0, !PT ;  /* 0x0000ffff05057812 */ /* 0x000fe400078ec0ff */
[----:B------:R-:W-:Y:S02]  /*29940*/  LOP3.LUT R15, R15, 0xffff, RZ, 0xc0, !PT ;  /* 0x0000ffff0f0f7812 */ /* 0x000fe400078ec0ff */
[----:B------:R-:W-:Y:S01]  /*29950*/  PRMT R5, R5, 0x3340, R4 ;  /* 0x0000334005057816 */ /* 0x000fe20000000004 */
[----:B------:R0:W-:Y:S01]  /*29960*/  STL [R1+0x14], R10 ;  /* 0x0000140a01007387 */ /* 0x0001e20000100800 */
[----:B------:R-:W-:Y:S02]  /*29970*/  PRMT R16, R15, 0x3340, R16 ;  /* 0x000033400f107816 */ /* 0x000fe40000000010 */
[----:B------:R-:W-:-:S02]  /*29980*/  SHF.R.U32.HI R9, RZ, 0x8, R9 ;  /* 0x00000008ff097819 */ /* 0x000fc40000011609 */
[----:B------:R-:W-:Y:S02]  /*29990*/  SHF.R.U32.HI R8, RZ, 0x8, R8 ;  /* 0x00000008ff087819 */ /* 0x000fe40000011608 */
[----:B------:R-:W-:Y:S02]  /*299a0*/  LOP3.LUT R9, R9, 0xffff, RZ, 0xc0, !PT ;  /* 0x0000ffff09097812 */ /* 0x000fe400078ec0ff */
[----:B------:R-:W-:Y:S02]  /*299b0*/  LOP3.LUT R8, R8, 0xffff, RZ, 0xc0, !PT ;  /* 0x0000ffff08087812 */ /* 0x000fe400078ec0ff */
[----:B------:R-:W-:Y:S02]  /*299c0*/  SHF.R.U32.HI R15, RZ, 0x8, R12 ;  /* 0x00000008ff0f7819 */ /* 0x000fe4000001160c */
[----:B------:R-:W4:Y:S01]  /*299d0*/  LDL.LU R12, [R1+0x5c] ;  /* 0x00005c00010c7983 */ /* 0x000f220000300800 */
[----:B------:R-:W-:-:S03]  /*299e0*/  PRMT R9, R9, 0x3340, R8 ;  /* 0x0000334009097816 */ /* 0x000fc60000000008 */
[----:B------:R3:W-:Y:S01]  /*299f0*/  STL [R1+0x18], R5 ;  /* 0x0000180501007387 */ /* 0x0007e20000100800 */
[----:B------:R-:W-:-:S03]  /*29a00*/  SHF.R.U32.HI R4, RZ, 0x8, R11 ;  /* 0x00000008ff047819 */ /* 0x000fc6000001160b */
[----:B0-----:R-:W4:Y:S04]  /*29a10*/  LDL.LU R10, [R1+0xb0] ;  /* 0x0000b000010a7983 */ /* 0x001f280000300800 */
[----:B------:R-:W4:Y:S01]  /*29a20*/  LDL.LU R11, [R1+0x94] ;  /* 0x00009400010b7983 */ /* 0x000f220000300800 */
[----:B---3--:R-:W-:Y:S02]  /*29a30*/  SHF.R.U32.HI R5, RZ, 0x8, R7 ;  /* 0x00000008ff057819 */ /* 0x008fe40000011607 */
[----:B--2---:R-:W-:Y:S02]  /*29a40*/  SHF.R.U32.HI R7, RZ, 0x8, R6 ;  /* 0x00000008ff077819 */ /* 0x004fe40000011606 */
[----:B------:R-:W-:Y:S02]  /*29a50*/  SHF.R.U32.HI R6, RZ, 0x8, R29 ;  /* 0x00000008ff067819 */ /* 0x000fe4000001161d */
[----:B------:R-:W2:Y:S04]  /*29a60*/  LDL.LU R29, [R1+0x84] ;  /* 0x00008400011d7983 */ /* 0x000ea80000300800 */
[----:B------:R-:W3:Y:S04]  /*29a70*/  LDL.LU R8, [R1+0xc4] ;  /* 0x0000c40001087983 */ /* 0x000ee80000300800 */
[----:B------:R0:W-:Y:S04]  /*29a80*/  STL [R1+0x10], R9 ;  /* 0x0000100901007387 */ /* 0x0001e80000100800 */
[----:B0-----:R-:W2:Y:S01]  /*29a90*/  LDL.LU R9, [R1+0xb4] ;  /* 0x0000b40001097983 */ /* 0x001ea20000300800 */
[----:B------:R-:W-:-:S02]  /*29aa0*/  LOP3.LUT R6, R6, 0xffff, RZ, 0xc0, !PT ;  /* 0x0000ffff06067812 */ /* 0x000fc400078ec0ff */
[----:B------:R-:W-:-:S04]  /*29ab0*/  LOP3.LUT R7, R7, 0xffff, RZ, 0xc0, !PT ;  /* 0x0000ffff07077812 */ /* 0x000fc800078ec0ff */
[----:B------:R-:W-:Y:S02]  /*29ac0*/  PRMT R7, R7, 0x3340, R6 ;  /* 0x0000334007077816 */ /* 0x000fe40000000006 */
[----:B------:R-:W2:Y:S01]  /*29ad0*/  LDL.LU R6, [R1+0x54] ;  /* 0x0000540001067983 */ /* 0x000ea20000300800 */
[----:B------:R-:W-:Y:S02]  /*29ae0*/  LOP3.LUT R26, R26, 0xffff, RZ, 0xc0, !PT ;  /* 0x0000ffff1a1a7812 */ /* 0x000fe400078ec0ff */
[----:B------:R-:W-:Y:S01]  /*29af0*/  LOP3.LUT R27, R27, 0xffff, RZ, 0xc0, !PT ;  /* 0x0000ffff1b1b7812 */ /* 0x000fe200078ec0ff */
[----:B------:R0:W-:Y:S01]  /*29b00*/  STL [R1+0xc], R7 ;  /* 0x00000c0701007387 */ /* 0x0001e20000100800 */
[----:B----4-:R-:W-:Y:S02]  /*29b10*/  LOP3.LUT R28, R28, 0xffff, RZ, 0xc0, !PT ;  /* 0x0000ffff1c1c7812 */ /* 0x010fe400078ec0ff */
[----:B------:R-:W-:Y:S01]  /*29b20*/  LOP3.LUT R3, R3, 0xffff, RZ, 0xc0, !PT ;  /* 0x0000ffff03037812 */ /* 0x000fe200078ec0ff */
[----:B0-----:R-:W4:Y:S04]  /*29b30*/  LDL.LU R7, [R1+0x7c] ;  /* 0x00007c0001077983 */ /* 0x001f280000300800 */
[----:B------:R0:W-:Y:S04]  /*29b40*/  STL [R1+0x24], R26 ;  /* 0x0000241a01007387 */ /* 0x0001e80000100800 */
[----:B------:R1:W-:Y:S01]  /*29b50*/  STL [R1+0x28], R27 ;  /* 0x0000281b01007387 */ /* 0x0003e20000100800 */
[----:B------:R-:W-:-:S03]  /*29b60*/  PRMT R10, R10, 0x4210, R28 ;  /* 0x000042100a0a7816 */ /* 0x000fc6000000001c */
[----:B------:R1:W-:Y:S01]  /*29b70*/  STL [R1+0x2c], R28 ;  /* 0x00002c1c01007387 */ /* 0x0003e20000100800 */
[----:B------:R-:W-:-:S03]  /*29b80*/  PRMT R11, R11, 0x4210, R3 ;  /* 0x000042100b0b7816 */ /* 0x000fc60000000003 */
[----:B------:R1:W-:Y:S01]  /*29b90*/  STL [R1+0x30], R3 ;  /* 0x0000300301007387 */ /* 0x0003e20000100800 */
[----:B---3--:R-:W-:-:S03]  /*29ba0*/  PRMT R8, R8, 0x4210, R26 ;  /* 0x0000421008087816 */ /* 0x008fc6000000001a */
[----:B0-----:R-:W3:Y:S01]  /*29bb0*/  LDL.LU R26, [R1+0x1050] ;  /* 0x00105000011a7983 */ /* 0x001ee20000300800 */
[----:B--2---:R-:W-:-:S03]  /*29bc0*/  PRMT R9, R9, 0x4210, R27 ;  /* 0x0000421009097816 */ /* 0x004fc6000000001b */
[----:B-1----:R-:W3:Y:S04]  /*29bd0*/  LDL.LU R27, [R1+0x104c] ;  /* 0x00104c00011b7983 */ /* 0x002ee80000300800 */
[----:B------:R-:W2:Y:S04]  /*29be0*/  LDL.LU R28, [R1+0x1048] ;  /* 0x00104800011c7983 */ /* 0x000ea80000300800 */
[----:B------:R-:W3:Y:S01]  /*29bf0*/  LDL.LU R3, [R1+0x1044] ;  /* 0x0010440001037983 */ /* 0x000ee20000300800 */
[----:B------:R-:W-:Y:S02]  /*29c00*/  SHF.R.U32.HI R6, RZ, 0x8, R6 ;  /* 0x00000008ff067819 */ /* 0x000fe40000011606 */
[----:B------:R-:W-:-:S02]  /*29c10*/  SHF.R.U32.HI R29, RZ, 0x8, R29 ;  /* 0x00000008ff1d7819 */ /* 0x000fc4000001161d */
[----:B------:R-:W-:Y:S02]  /*29c20*/  LOP3.LUT R6, R6, 0xffff, RZ, 0xc0, !PT ;  /* 0x0000ffff06067812 */ /* 0x000fe400078ec0ff */
[----:B------:R-:W-:Y:S02]  /*29c30*/  LOP3.LUT R29, R29, 0xffff, RZ, 0xc0, !PT ;  /* 0x0000ffff1d1d7812 */ /* 0x000fe400078ec0ff */
[----:B------:R-:W-:Y:S02]  /*29c40*/  PRMT R6, R6, 0x3340, R1 ;  /* 0x0000334006067816 */ /* 0x000fe40000000001 */
[----:B----4-:R-:W-:-:S03]  /*29c50*/  SHF.R.U32.HI R7, RZ, 0x8, R7 ;  /* 0x00000008ff077819 */ /* 0x010fc60000011607 */
[----:B------:R0:W-:Y:S01]  /*29c60*/  STL [R1+0x1040], R6 ;  /* 0x0010400601007387 */ /* 0x0001e20000100800 */
[----:B------:R-:W-:-:S04]  /*29c70*/  LOP3.LUT R7, R7, 0xffff, RZ, 0xc0, !PT ;  /* 0x0000ffff07077812 */ /* 0x000fc800078ec0ff */
[----:B------:R-:W-:Y:S01]  /*29c80*/  PRMT R7, R29, 0x3340, R7 ;  /* 0x000033401d077816 */ /* 0x000fe20000000007 */
[----:B0-----:R-:W4:Y:S04]  /*29c90*/  LDL.LU R6, [R1+0x10] ;  /* 0x0000100001067983 */ /* 0x001f280000300800 */
[----:B------:R-:W2:Y:S04]  /*29ca0*/  LDL.LU R29, [R1+0x1c] ;  /* 0x00001c00011d7983 */ /* 0x000ea80000300800 */
[----:B---3--:R0:W-:Y:S04]  /*29cb0*/  STSM.16.M88.4 [R3], R8 ;  /* 0x0000000803007844 */ /* 0x0081e80000000200 */
[----:B0-----:R-:W3:Y:S01]  /*29cc0*/  LDL.LU R11, [R1+0x20] ;  /* 0x00002000010b7983 */ /* 0x001ee20000300800 */
[----:B------:R-:W-:-:S02]  /*29cd0*/  LOP3.LUT R22, R22, 0xffff, RZ, 0xc0, !PT ;  /* 0x0000ffff16167812 */ /* 0x000fc400078ec0ff */
[----:B------:R-:W-:Y:S02]  /*29ce0*/  LOP3.LUT R21, R21, 0xffff, RZ, 0xc0, !PT ;  /* 0x0000ffff15157812 */ /* 0x000fe400078ec0ff */
[----:B------:R-:W-:Y:S02]  /*29cf0*/  PRMT R10, R27, 0x5410, R26 ;  /* 0x000054101b0a7816 */ /* 0x000fe4000000001a */
[----:B------:R-:W4:Y:S01]  /*29d00*/  LDL.LU R27, [R1+0x18] ;  /* 0x00001800011b7983 */ /* 0x000f220000300800 */
[--C-:B------:R-:W-:Y:S02]  /*29d10*/  PRMT R22, R22, 0x3340, R1.reuse ;  /* 0x0000334016167816 */ /* 0x100fe40000000001 */
[----:B------:R-:W-:Y:S01]  /*29d20*/  PRMT R21, R21, 0x3340, R1 ;  /* 0x0000334015157816 */ /* 0x000fe20000000001 */
[----:B------:R-:W4:Y:S01]  /*29d30*/  LDL.LU R26, [R1+0xb8] ;  /* 0x0000b800011a7983 */ /* 0x000f220000300800 */
[----:B--2---:R-:W-:-:S03]  /*29d40*/  PRMT R9, R29, 0x5410, R25 ;  /* 0x000054101d097816 */ /* 0x004fc60000000019 */
[----:B------:R-:W2:Y:S01]  /*29d50*/  LDL.LU R25, [R1+0xc] ;  /* 0x00000c0001197983 */ /* 0x000ea20000300800 */
[----:B------:R-:W-:Y:S02]  /*29d60*/  PRMT R8, R23, 0x5410, R24 ;  /* 0x0000541017087816 */ /* 0x000fe40000000018 */
[----:B------:R-:W-:Y:S02]  /*29d70*/  PRMT R16, R16, 0x5410, R22 ;  /* 0x0000541010107816 */ /* 0x000fe40000000016 */
[----:B------:R-:W-:Y:S02]  /*29d80*/  PRMT R17, R17, 0x5410, R21 ;  /* 0x0000541011117816 */ /* 0x000fe40000000015 */
[----:B------:R-:W-:Y:S02]  /*29d90*/  SHF.R.U32.HI R14, RZ, 0x8, R14 ;  /* 0x00000008ff0e7819 */ /* 0x000fe4000001160e */
[----:B------:R-:W-:Y:S02]  /*29da0*/  LOP3.LUT R15, R15, 0xffff, RZ, 0xc0, !PT ;  /* 0x0000ffff0f0f7812 */ /* 0x000fe400078ec0ff */
[----:B------:R-:W-:-:S02]  /*29db0*/  LOP3.LUT R20, R20, 0xffff, RZ, 0xc0, !PT ;  /* 0x0000ffff14147812 */ /* 0x000fc400078ec0ff */
[----:B------:R-:W-:Y:S02]  /*29dc0*/  LOP3.LUT R13, R13, 0xffff, RZ, 0xc0, !PT ;  /* 0x0000ffff0d0d7812 */ /* 0x000fe400078ec0ff */
[----:B------:R-:W-:Y:S02]  /*29dd0*/  LOP3.LUT R0, R0, 0xffff, RZ, 0xc0, !PT ;  /* 0x0000ffff00007812 */ /* 0x000fe400078ec0ff */
[----:B------:R-:W-:Y:S02]  /*29de0*/  LOP3.LUT R4, R4, 0xffff, RZ, 0xc0, !PT ;  /* 0x0000ffff04047812 */ /* 0x000fe400078ec0ff */
[----:B------:R-:W-:Y:S02]  /*29df0*/  LOP3.LUT R2, R2, 0xffff, RZ, 0xc0, !PT ;  /* 0x0000ffff02027812 */ /* 0x000fe400078ec0ff */
[----:B------:R-:W-:Y:S02]  /*29e00*/  LOP3.LUT R5, R5, 0xffff, RZ, 0xc0, !PT ;  /* 0x0000ffff05057812 */ /* 0x000fe400078ec0ff */
[----:B------:R-:W-:Y:S01]  /*29e10*/  SHF.R.U32.HI R12, RZ, 0x8, R12 ;  /* 0x00000008ff0c7819 */ /* 0x000fe2000001160c */
[----:B------:R-:W-:Y:S01]  /*29e20*/  BAR.SYNC.DEFER_BLOCKING 0x0 ;  /* 0x0000000000007b1d */ /* 0x000fe20000010000 */
[----:B---3--:R-:W-:-:S05]  /*29e30*/  PRMT R11, R11, 0x5410, R28 ;  /* 0x000054100b0b7816 */ /* 0x008fca000000001c */
[----:B------:R-:W3:Y:S04]  /*29e40*/  LDL.LU R28, [R1+0xc8] ;  /* 0x0000c800011c7983 */ /* 0x000ee80000300800 */
[----:B------:R-:W3:Y:S04]  /*29e50*/  LDL.LU R29, [R1+0xf4] ;  /* 0x0000f400011d7983 */ /* 0x000ee80000300800 */
[----:B------:R-:W2:Y:S04]  /*29e60*/  LDL.LU R23, [R1+0x8] ;  /* 0x0000080001177983 */ /* 0x000ea80000300800 */
[----:B------:R-:W3:Y:S04]  /*29e70*/  LDL.LU R24, [R1+0x14] ;  /* 0x0000140001187983 */ /* 0x000ee80000300800 */
[----:B------:R-:W2:Y:S04]  /*29e80*/  LDL.LU R22, [R1] ;  /* 0x0000000001167983 */ /* 0x000ea80000300800 */
[----:B------:R-:W3:Y:S01]  /*29e90*/  LDL.LU R21, [R1+0x4] ;  /* 0x0000040001157983 */ /* 0x000ee20000300800 */
[----:B------:R-:W-:-:S02]  /*29ea0*/  LOP3.LUT R14, R14, 0xffff, RZ, 0xc0, !PT ;  /* 0x0000ffff0e0e7812 */ /* 0x000fc400078ec0ff */
[--C-:B------:R-:W-:Y:S02]  /*29eb0*/  PRMT R15, R15, 0x3340, R1.reuse ;  /* 0x000033400f0f7816 */ /* 0x100fe40000000001 */
[--C-:B------:R-:W-:Y:S02]  /*29ec0*/  PRMT R20, R20, 0x3340, R1.reuse ;  /* 0x0000334014147816 */ /* 0x100fe40000000001 */
[--C-:B------:R-:W-:Y:S02]  /*29ed0*/  PRMT R13, R13, 0x3340, R1.reuse ;  /* 0x000033400d0d7816 */ /* 0x100fe40000000001 */
[--C-:B------:R-:W-:Y:S02]  /*29ee0*/  PRMT R0, R0, 0x3340, R1.reuse ;  /* 0x0000334000007816 */ /* 0x100fe40000000001 */
[--C-:B------:R-:W-:Y:S02]  /*29ef0*/  PRMT R14, R14, 0x3340, R1.reuse ;  /* 0x000033400e0e7816 */ /* 0x100fe40000000001 */
[----:B------:R-:W-:-:S02]  /*29f00*/  PRMT R4, R4, 0x3340, R1 ;  /* 0x0000334004047816 */ /* 0x000fc40000000001 */
[----:B------:R-:W-:Y:S02]  /*29f10*/  PRMT R18, R18, 0x5410, R20 ;  /* 0x0000541012127816 */ /* 0x000fe40000000014 */
[----:B------:R-:W-:Y:S02]  /*29f20*/  PRMT R19, R19, 0x5410, R15 ;  /* 0x0000541013137816 */ /* 0x000fe4000000000f */
[----:B------:R-:W3:Y:S01]  /*29f30*/  LDL.LU R15, [R1+0x30] ;  /* 0x00003000010f7983 */ /* 0x000ee20000300800 */
[--C-:B------:R-:W-:Y:S02]  /*29f40*/  PRMT R2, R2, 0x3340, R1.reuse ;  /* 0x0000334002027816 */ /* 0x100fe40000000001 */
[----:B------:R-:W-:Y:S02]  /*29f50*/  PRMT R5, R5, 0x3340, R1 ;  /* 0x0000334005057816 */ /* 0x000fe40000000001 */
[----:B----4-:R-:W-:Y:S02]  /*29f60*/  PRMT R27, R27, 0x5410, R4 ;  /* 0x000054101b1b7816 */ /* 0x010fe40000000004 */
[----:B------:R-:W-:-:S02]  /*29f70*/  PRMT R5, R6, 0x5410, R5 ;  /* 0x0000541006057816 */ /* 0x000fc40000000005 */
[----:B--2---:R-:W-:Y:S02]  /*29f80*/  PRMT R20, R22, 0x5410, R13 ;  /* 0x0000541016147816 */ /* 0x004fe4000000000d */
[----:B------:R-:W2:Y:S01]  /*29f90*/  LDL.LU R13, [R1+0x2c] ;  /* 0x00002c00010d7983 */ /* 0x000ea20000300800 */
[----:B---3--:R-:W-:Y:S02]  /*29fa0*/  PRMT R21, R21, 0x5410, R0 ;  /* 0x0000541015157816 */ /* 0x008fe40000000000 */
[----:B------:R-:W-:Y:S02]  /*29fb0*/  PRMT R0, R23, 0x5410, R14 ;  /* 0x0000541017007816 */ /* 0x000fe4000000000e */
[----:B------:R-:W3:Y:S01]  /*29fc0*/  LDL.LU R14, [R1+0x28] ;  /* 0x00002800010e7983 */ /* 0x000ee20000300800 */
[----:B------:R-:W-:-:S03]  /*29fd0*/  PRMT R2, R24, 0x5410, R2 ;  /* 0x0000541018027816 */ /* 0x000fc60000000002 */
[----:B------:R-:W4:Y:S04]  /*29fe0*/  LDL.LU R22, [R1+0xa4] ;  /* 0x0000a40001167983 */ /* 0x000f280000300800 */
[----:B------:R-:W4:Y:S04]  /*29ff0*/  LDL.LU R23, [R1+0xf8] ;  /* 0x0000f80001177983 */ /* 0x000f280000300800 */
[----:B------:R-:W2:Y:S04]  /*2a000*/  LDL.LU R4, [R1+0x24] ;  /* 0x0000240001047983 */ /* 0x000ea80000300800 */
[----:B------:R-:W4:Y:S04]  /*2a010*/  LDL.LU R24, [R1+0xc0] ;  /* 0x0000c00001187983 */ /* 0x000f280000300800 */
[----:B------:R-:W3:Y:S04]  /*2a020*/  LDL.LU R6, [R1+0x1040] ;  /* 0x0010400001067983 */ /* 0x000ee80000300800 */
[----:B------:R0:W-:Y:S02]  /*2a030*/  STL [R1+0x40], R5 ;  /* 0x0000400501007387 */ /* 0x0001e40000100800 */
[----:B0-----:R-:W0:Y:S01]  /*2a040*/  S2R R5, SR_TID.X ;  /* 0x0000000000057919 */ /* 0x001e220000002100 */
[----:B------:R-:W-:-:S04]  /*2a050*/  LOP3.LUT R12, R12, 0xffff, RZ, 0xc0, !PT ;  /* 0x0000ffff0c0c7812 */ /* 0x000fc800078ec0ff */
[----:B------:R-:W-:Y:S02]  /*2a060*/  PRMT R12, R12, 0x3340, R1 ;  /* 0x000033400c0c7816 */ /* 0x000fe40000000001 */
[----:B---3--:R-:W-:Y:S02]  /*2a070*/  PRMT R6, R25, 0x5410, R6 ;  /* 0x0000541019067816 */ /* 0x008fe40000000006 */
[----:B------:R-:W3:Y:S04]  /*2a080*/  LDL.LU R25, [R1+0xbc] ;  /* 0x0000bc0001197983 */ /* 0x000ee80000300800 */
[----:B------:R0:W-:Y:S01]  /*2a090*/  STL [R1+0x4], R6 ;  /* 0x0000040601007387 */ /* 0x0001e20000100800 */
[----:B--2---:R-:W-:-:S03]  /*2a0a0*/  PRMT R4, R11, 0x5210, R4 ;  /* 0x000052100b047816 */ /* 0x004fc60000000004 */
[----:B------:R-:W2:Y:S01]  /*2a0b0*/  LDL.LU R11, [R1+0xa8] ;  /* 0x0000a800010b7983 */ /* 0x000ea20000300800 */
[----:B0-----:R-:W-:Y:S02]  /*2a0c0*/  LOP3.LUT R6, R5, 0x3f, RZ, 0xc0, !PT ;  /* 0x0000003f05067812 */ /* 0x001fe400078ec0ff */
[----:B------:R-:W-:Y:S02]  /*2a0d0*/  PRMT R5, R7, 0x5410, R12 ;  /* 0x0000541007057816 */ /* 0x000fe4000000000c */
[----:B------:R-:W-:Y:S01]  /*2a0e0*/  LEA R12, R6, UR4, 0x4 ;  /* 0x00000004060c7c11 */ /* 0x000fe2000f8e20ff */
[----:B------:R-:W-:Y:S01]  /*2a0f0*/  ULDC.64 UR4, c[0x0][0x228] ;  /* 0x00008a0000047ab9 */ /* 0x000fe20000000a00 */
[----:B------:R-:W-:Y:S01]  /*2a100*/  PRMT R6, R9, 0x5210, R13 ;  /* 0x0000521009067816 */ /* 0x000fe2000000000d */
[----:B------:R0:W-:Y:S01]  /*2a110*/  STL [R1], R5 ;  /* 0x0000000501007387 */ /* 0x0001e20000100800 */
[----:B------:R-:W-:-:S03]  /*2a120*/  PRMT R7, R8, 0x5210, R15 ;  /* 0x0000521008077816 */ /* 0x000fc6000000000f */
[----:B------:R-:W-:Y:S01]  /*2a130*/  STL [R1+0x44], R12 ;  /* 0x0000440c01007387 */ /* 0x000fe20000100800 */
[----:B0-----:R-:W-:-:S03]  /*2a140*/  PRMT R5, R10, 0x5210, R14 ;  /* 0x000052100a057816 */ /* 0x001fc6000000000e */
[----:B------:R-:W0:Y:S01]  /*2a150*/  LDS.128 R12, [R12] ;  /* 0x000000000c0c7984 */ /* 0x000e220000000c00 */
[----:B------:R-:W-:Y:S06]  /*2a160*/  BAR.SYNC.DEFER_BLOCKING 0x0 ;  /* 0x0000000000007b1d */ /* 0x000fec0000010000 */
[----:B0-----:R0:W-:Y:S04]  /*2a170*/  STL [R1+0x1010], R13 ;  /* 0x0010100d01007387 */ /* 0x0011e80000100800 */
[----:B0-----:R-:W3:Y:S01]  /*2a180*/  LDL R13, [R1+0x44] ;  /* 0x00004400010d7983 */ /* 0x001ee20000100800 */
[----:B------:R-:W-:-:S03]  /*2a190*/  LOP3.LUT R8, R26, 0xffff, RZ, 0xc0, !PT ;  /* 0x0000ffff1a087812 */ /* 0x000fc600078ec0ff */
[----:B------:R-:W-:Y:S04]  /*2a1a0*/  STL [R1+0x1008], R14 ;  /* 0x0010080e01007387 */ /* 0x000fe80000100800 */
[----:B------:R-:W-:Y:S04]  /*2a1b0*/  STL [R1+0x1004], R15 ;  /* 0x0010040f01007387 */ /* 0x000fe80000100800 */
[----:B------:R0:W-:Y:S04]  /*2a1c0*/  STSM.16.M88.4 [R3], R4 ;  /* 0x0000000403007844 */ /* 0x0001e80000000200 */
[----:B------:R-:W3:Y:S01]  /*2a1d0*/  LDL.LU R26, [R1+0xf0] ;  /* 0x0000f000011a7983 */ /* 0x000ee20000300800 */
[----:B0-----:R-:W-:-:S02]  /*2a1e0*/  LOP3.LUT R6, R28, 0xffff, RZ, 0xc0, !PT ;  /* 0x0000ffff1c067812 */ /* 0x001fc400078ec0ff */
[--C-:B------:R-:W-:Y:S01]  /*2a1f0*/  PRMT R4, R29, 0x4210, R8.reuse ;  /* 0x000042101d047816 */ /* 0x100fe20000000008 */
[----:B------:R-:W3:Y:S04]  /*2a200*/  LDL.LU R28, [R1+0xec] ;  /* 0x0000ec00011c7983 */ /* 0x000ee80000300800 */
[----:B------:R-:W3:Y:S01]  /*2a210*/  LDL.LU R29, [R1+0xd4] ;  /* 0x0000d400011d7983 */ /* 0x000ee20000300800 */
[----:B------:R-:W-:Y:S02]  /*2a220*/  PRMT R16, R16, 0x5210, R8 ;  /* 0x0000521010107816 */ /* 0x000fe40000000008 */
[----:B----4-:R-:W-:Y:S02]  /*2a230*/  LOP3.LUT R8, R22, 0xffff, RZ, 0xc0, !PT ;  /* 0x0000ffff16087812 */ /* 0x010fe400078ec0ff */
[--C-:B------:R-:W-:Y:S01]  /*2a240*/  PRMT R5, R23, 0x4210, R6.reuse ;  /* 0x0000421017057816 */ /* 0x100fe20000000006 */
[----:B------:R-:W4:Y:S01]  /*2a250*/  LDL.LU R22, [R1+0xcc] ;  /* 0x0000cc0001167983 */ /* 0x000f220000300800 */
[----:B------:R-:W-:-:S02]  /*2a260*/  PRMT R17, R17, 0x5210, R6 ;  /* 0x0000521011117816 */ /* 0x000fc40000000006 */
[----:B------:R-:W-:Y:S01]  /*2a270*/  PRMT R19, R19, 0x5210, R8 ;  /* 0x0000521013137816 */ /* 0x000fe20000000008 */
[----:B------:R-:W4:Y:S04]  /*2a280*/  LDL.LU R15, [R1+0xa0] ;  /* 0x0000a000010f7983 */ /* 0x000f280000300800 */
[----:B------:R-:W4:Y:S01]  /*2a290*/  LDL.LU R14, [R1+0x100] ;  /* 0x00010000010e7983 */ /* 0x000f220000300800 */
[----:B--2---:R-:W-:-:S04]  /*2a2a0*/  LOP3.LUT R7, R11, 0xffff, RZ, 0xc0, !PT ;  /* 0x0000ffff0b077812 */ /* 0x004fc800078ec0ff */
[--C-:B------:R-:W-:Y:S02]  /*2a2b0*/  PRMT R6, R24, 0x4210, R7.reuse ;  /* 0x0000421018067816 */ /* 0x100fe40000000007 */
[----:B------:R-:W-:Y:S01]  /*2a2c0*/  PRMT R18, R18, 0x5210, R7 ;  /* 0x0000521012127816 */ /* 0x000fe20000000007 */
[----:B------:R-:W-:Y:S01]  /*2a2d0*/  BAR.SYNC.DEFER_BLOCKING 0x0 ;  /* 0x0000000000007b1d */ /* 0x000fe20000010000 */
[----:B---3--:R-:W-:-:S05]  /*2a2e0*/  PRMT R7, R25, 0x4210, R8 ;  /* 0x0000421019077816 */ /* 0x008fca0000000008 */
[----:B------:R-:W0:Y:S02]  /*2a2f0*/  LDS.128 R8, [R13] ;  /* 0x000000000d087984 */ /* 0x000e240000000c00 */
[----:B------:R-:W-:Y:S06]  /*2a300*/  BAR.SYNC.DEFER_BLOCKING 0x0 ;  /* 0x0000000000007b1d */ /* 0x000fec0000010000 */
[----:B------:R-:W-:Y:S02]  /*2a310*/  STSM.16.M88.4 [R3], R4 ;  /* 0x0000000403007844 */ /* 0x000fe40000000200 */
[----:B------:R-:W-:Y:S06]  /*2a320*/  BAR.SYNC.DEFER_BLOCKING 0x0 ;  /* 0x0000000000007b1d */ /* 0x000fec0000010000 */
[----:B------:R-:W1:Y:S04]  /*2a330*/  LDS.128 R4, [R13] ;  /* 0x000000000d047984 */ /* 0x000e680000000c00 */
[----:B0-----:R0:W-:Y:S01]  /*2a340*/  STL.64 [R1+0x1020], R8 ;  /* 0x0010200801007387 */ /* 0x0011e20000100a00 */
[----:B------:R-:W-:-:S02]  /*2a350*/  LOP3.LUT R24, R28, 0xffff, RZ, 0xc0, !PT ;  /* 0x0000ffff1c187812 */ /* 0x000fc400078ec0ff */
[----:B------:R-:W-:Y:S01]  /*2a360*/  LOP3.LUT R23, R29, 0xffff, RZ, 0xc0, !PT ;  /* 0x0000ffff1d177812 */ /* 0x000fe200078ec0ff */
[----:B------:R-:W-:Y:S06]  /*2a370*/  BAR.SYNC.DEFER_BLOCKING 0x0 ;  /* 0x0000000000007b1d */ /* 0x000fec0000010000 */
[----:B0-----:R-:W2:Y:S04]  /*2a380*/  LDL.LU R8, [R1+0xe0] ;  /* 0x0000e00001087983 */ /* 0x001ea80000300800 */
[----:B------:R-:W3:Y:S04]  /*2a390*/  LDL.LU R9, [R1+0xac] ;  /* 0x0000ac0001097983 */ /* 0x000ee80000300800 */
[----:B------:R0:W-:Y:S01]  /*2a3a0*/  STL [R1+0x100c], R11 ;  /* 0x00100c0b01007387 */ /* 0x0001e20000100800 */
[----:B------:R-:W-:-:S03]  /*2a3b0*/  LOP3.LUT R25, R26, 0xffff, RZ, 0xc0, !PT ;  /* 0x0000ffff1a197812 */ /* 0x000fc600078ec0ff */
[----:B0-----:R-:W3:Y:S04]  /*2a3c0*/  LDL.LU R11, [R1+0xe8] ;  /* 0x0000e800010b7983 */ /* 0x001ee80000300800 */
[----:B-1----:R0:W-:Y:S04]  /*2a3d0*/  STL [R1+0x1000], R5 ;  /* 0x0010000501007387 */ /* 0x0021e80000100800 */
[----:B------:R-:W-:Y:S04]  /*2a3e0*/  STL [R1+0xffc], R6 ;  /* 0x000ffc0601007387 */ /* 0x000fe80000100800 */
[----:B------:R-:W-:Y:S04]  /*2a3f0*/  STL [R1+0xff8], R7 ;  /* 0x000ff80701007387 */ /* 0x000fe80000100800 */
[----:B------:R-:W3:Y:S04]  /*2a400*/  LDL.LU R28, [R1+0xe4] ;  /* 0x0000e400011c7983 */ /* 0x000ee80000300800 */
[----:B------:R-:W3:Y:S04]  /*2a410*/  LDL.LU R29, [R1+0xdc] ;  /* 0x0000dc00011d7983 */ /* 0x000ee80000300800 */
[----:B0-----:R-:W3:Y:S04]  /*2a420*/  LDL.LU R5, [R1+0x9c] ;  /* 0x00009c0001057983 */ /* 0x001ee80000300800 */
[----:B------:R-:W3:Y:S04]  /*2a430*/  LDL.LU R26, [R1+0x98] ;  /* 0x00009800011a7983 */ /* 0x000ee80000300800 */
[----:B------:R0:W-:Y:S01]  /*2a440*/  STSM.16.M88.4 [R3], R16 ;  /* 0x0000001003007844 */ /* 0x0001e20000000200 */
[----:B------:R-:W-:Y:S01]  /*2a450*/  BAR.SYNC.DEFER_BLOCKING 0x0 ;  /* 0x0000000000007b1d */ /* 0x000fe20000010000 */
[----:B----4-:R-:W-:-:S04]  /*2a460*/  LOP3.LUT R22, R22, 0xffff, RZ, 0xc0, !PT ;  /* 0x0000ffff16167812 */ /* 0x010fc800078ec0ff */
[----:B0-----:R-:W-:Y:S02]  /*2a470*/  PRMT R19, R15, 0x4210, R22 ;  /* 0x000042100f137816 */ /* 0x001fe40000000016 */
[----:B--2---:R-:W-:Y:S02]  /*2a480*/  PRMT R17, R8, 0x4210, R24 ;  /* 0x0000421008117816 */ /* 0x004fe40000000018 */
[----:B---3--:R-:W-:Y:S01]  /*2a490*/  PRMT R16, R11, 0x4210, R25 ;  /* 0x000042100b107816 */ /* 0x008fe20000000019 */
[----:B------:R-:W-:Y:S01]  /*2a4a0*/  STL.64 [R1+0x1038], R26 ;  /* 0x0010381a01007387 */ /* 0x000fe20000100a00 */
[----:B------:R-:W-:Y:S01]  /*2a4b0*/  PRMT R18, R9, 0x4210, R23 ;  /* 0x0000421009127816 */ /* 0x000fe20000000017 */
[----:B------:R-:W0:Y:S02]  /*2a4c0*/  LDC R11, c[0x0][0x244] ;  /* 0x00009100ff0b7b82 */ /* 0x000e240000000800 */
[----:B------:R-:W-:Y:S04]  /*2a4d0*/  STL.64 [R1+0x1030], R24 ;  /* 0x0010301801007387 */ /* 0x000fe80000100a00 */
[----:B------:R-:W1:Y:S02]  /*2a4e0*/  LDS.128 R24, [R13] ;  /* 0x000000000d187984 */ /* 0x000e640000000c00 */
[----:B------:R-:W-:Y:S01]  /*2a4f0*/  BAR.SYNC.DEFER_BLOCKING 0x0 ;  /* 0x0000000000007b1d */ /* 0x000fe20000010000 */
[----:B-1----:R-:W-:-:S05]  /*2a500*/  IMAD.MOV.U32 R6, RZ, RZ, R24 ;  /* 0x000000ffff067224 */ /* 0x002fca00078e0018 */
[----:B------:R1:W-:Y:S01]  /*2a510*/  STL.64 [R1+0x18], R26 ;  /* 0x0000181a01007387 */ /* 0x0003e20000100a00 */
[----:B------:R-:W-:-:S03]  /*2a520*/  IMAD.MOV.U32 R7, RZ, RZ, R25 ;  /* 0x000000ffff077224 */ /* 0x000fc600078e0019 */
[----:B-1----:R-:W2:Y:S04]  /*2a530*/  LDL.LU.64 R26, [R1+0x1038] ;  /* 0x00103800011a7983 */ /* 0x002ea80000300a00 */
[----:B------:R-:W3:Y:S04]  /*2a540*/  LDL.LU.64 R24, [R1+0x1030] ;  /* 0x0010300001187983 */ /* 0x000ee80000300a00 */
[----:B------:R-:W4:Y:S04]  /*2a550*/  LDL R8, [R1+0x6b4] ;  /* 0x0006b40001087983 */ /* 0x000f280000100800 */
[----:B------:R1:W-:Y:S04]  /*2a560*/  STL.64 [R1+0x1018], R6 ;  /* 0x0010180601007387 */ /* 0x0003e80000100a00 */
[----:B-1----:R-:W2:Y:S04]  /*2a570*/  LDL.LU R6, [R1+0xd8] ;  /* 0x0000d80001067983 */ /* 0x002ea80000300800 */
[----:B------:R-:W4:Y:S04]  /*2a580*/  LDL.LU R7, [R1+0xd0] ;  /* 0x0000d00001077983 */ /* 0x000f280000300800 */
[----:B------:R1:W-:Y:S04]  /*2a590*/  STL [R1+0x1028], R4 ;  /* 0x0010280401007387 */ /* 0x0003e80000100800 */
[----:B-1----:R-:W4:Y:S04]  /*2a5a0*/  LDL.LU R4, [R1+0xfc] ;  /* 0x0000fc0001047983 */ /* 0x002f280000300800 */
[----:B------:R1:W-:Y:S04]  /*2a5b0*/  STSM.16.M88.4 [R3], R16 ;  /* 0x0000001003007844 */ /* 0x0003e80000000200 */
[----:B------:R-:W4:Y:S04]  /*2a5c0*/  LDL.LU R9, [R1+0x40] ;  /* 0x0000400001097983 */ /* 0x000f280000300800 */
[----:B------:R-:W4:Y:S01]  /*2a5d0*/  LDL.LU R15, [R1+0x4] ;  /* 0x00000400010f7983 */ /* 0x000f220000300800 */
[----:B-1----:R-:W-:-:S02]  /*2a5e0*/  PRMT R18, R0, 0x5210, R23 ;  /* 0x0000521000127816 */ /* 0x002fc40000000017 */
[----:B------:R-:W-:Y:S02]  /*2a5f0*/  LOP3.LUT R0, R14, 0xffff, RZ, 0xc0, !PT ;  /* 0x0000ffff0e007812 */ /* 0x000fe400078ec0ff */
[----:B------:R-:W4:Y:S01]  /*2a600*/  LDL.LU R14, [R1] ;  /* 0x00000000010e7983 */ /* 0x000f220000300800 */
[----:B------:R-:W-:Y:S02]  /*2a610*/  LOP3.LUT R28, R28, 0xffff, RZ, 0xc0, !PT ;  /* 0x0000ffff1c1c7812 */ /* 0x000fe400078ec0ff */
[----:B------:R-:W-:Y:S02]  /*2a620*/  PRMT R19, R2, 0x5210, R22 ;  /* 0x0000521002137816 */ /* 0x000fe40000000016 */
[----:B------:R-:W-:Y:S01]  /*2a630*/  PRMT R22, R5, 0x4210, R28 ;  /* 0x0000421005167816 */ /* 0x000fe2000000001c */
[----:B------:R-:W0:Y:S01]  /*2a640*/  LDL R2, [R1+0xfbc] ;  /* 0x000fbc0001027983 */ /* 0x000e220000100800 */
[----:B------:R-:W-:Y:S01]  /*2a650*/  LOP3.LUT R29, R29, 0xffff, RZ, 0xc0, !PT ;  /* 0x0000ffff1d1d7812 */ /* 0x000fe200078ec0ff */
[----:B------:R-:W-:Y:S01]  /*2a660*/  BAR.SYNC.DEFER_BLOCKING 0x0 ;  /* 0x0000000000007b1d */ /* 0x000fe20000010000 */
[----:B---3--:R-:W-:-:S02]  /*2a670*/  PRMT R16, R21, 0x5210, R25 ;  /* 0x0000521015107816 */ /* 0x008fc40000000019 */
[----:B------:R-:W-:Y:S02]  /*2a680*/  PRMT R17, R20, 0x5210, R24 ;  /* 0x0000521014117816 */ /* 0x000fe40000000018 */
[----:B--2---:R-:W-:Y:S02]  /*2a690*/  PRMT R20, R6, 0x4210, R0 ;  /* 0x0000421006147816 */ /* 0x004fe40000000000 */
[----:B----4-:R-:W-:-:S04]  /*2a6a0*/  LOP3.LUT R25, R4, 0xffff, RZ, 0xc0, !PT ;  /* 0x0000ffff04197812 */ /* 0x010fc800078ec0ff */
[----:B------:R-:W-:Y:S02]  /*2a6b0*/  PRMT R21, R7, 0x4210, R25 ;  /* 0x0000421007157816 */ /* 0x000fe40000000019 */
[----:B------:R-:W1:Y:S01]  /*2a6c0*/  LDS.128 R4, [R13] ;  /* 0x000000000d047984 */ /* 0x000e620000000c00 */
[----:B------:R-:W-:Y:S06]  /*2a6d0*/  BAR.SYNC.DEFER_BLOCKING 0x0 ;  /* 0x0000000000007b1d */ /* 0x000fec0000010000 */
[----:B------:R-:W-:Y:S02]  /*2a6e0*/  STSM.16.M88.4 [R3], R16 ;  /* 0x0000001003007844 */ /* 0x000fe40000000200 */
[----:B------:R-:W-:Y:S01]  /*2a6f0*/  BAR.SYNC.DEFER_BLOCKING 0x0 ;  /* 0x0000000000007b1d */ /* 0x000fe20000010000 */
[----:B------:R-:W-:-:S05]  /*2a700*/  PRMT R23, R26, 0x4210, R29 ;  /* 0x000042101a177816 */ /* 0x000fca000000001d */
[----:B------:R-:W2:Y:S02]  /*2a710*/  LDS.128 R16, [R13] ;  /* 0x000000000d107984 */ /* 0x000ea40000000c00 */
[----:B------:R-:W-:Y:S06]  /*2a720*/  BAR.SYNC.DEFER_BLOCKING 0x0 ;  /* 0x0000000000007b1d */ /* 0x000fec0000010000 */
[----:B------:R-:W-:Y:S02]  /*2a730*/  STSM.16.M88.4 [R3], R20 ;  /* 0x0000001403007844 */ /* 0x000fe40000000200 */
[----:B------:R-:W-:Y:S06]  /*2a740*/  BAR.SYNC.DEFER_BLOCKING 0x0 ;  /* 0x0000000000007b1d */ /* 0x000fec0000010000 */
[----:B------:R-:W3:Y:S04]  /*2a750*/  LDS.128 R20, [R13] ;  /* 0x000000000d147984 */ /* 0x000ee80000000c00 */
[----:B-1----:R1:W-:Y:S04]  /*2a760*/  STL.64 [R1+0x30], R4 ;  /* 0x0000300401007387 */ /* 0x0023e80000100a00 */
[----:B------:R-:W-:Y:S04]  /*2a770*/  STL.64 [R1+0x38], R6 ;  /* 0x0000380601007387 */ /* 0x000fe80000100a00 */
[----:B-1----:R-:W4:Y:S04]  /*2a780*/  LDL.LU R4, [R1+0x1028] ;  /* 0x0010280001047983 */ /* 0x002f280000300800 */
[----:B--2---:R-:W-:Y:S04]  /*2a790*/  STL.64 [R1+0x20], R16 ;  /* 0x0000201001007387 */ /* 0x004fe80000100a00 */
[----:B------:R1:W-:Y:S04]  /*2a7a0*/  STL.64 [R1+0x28], R18 ;  /* 0x0000281201007387 */ /* 0x0003e80000100a00 */
[----:B------:R-:W2:Y:S01]  /*2a7b0*/  LDL R5, [R1+0xfc8] ;  /* 0x000fc80001057983 */ /* 0x000ea20000100800 */
[----:B-1----:R-:W-:-:S02]  /*2a7c0*/  PRMT R18, R15, 0x5210, R28 ;  /* 0x000052100f127816 */ /* 0x002fc4000000001c */
[----:B------:R-:W-:Y:S01]  /*2a7d0*/  PRMT R19, R14, 0x5210, R29 ;  /* 0x000052100e137816 */ /* 0x000fe2000000001d */
[----:B------:R-:W4:Y:S04]  /*2a7e0*/  LDL R15, [R1+0xfc4] ;  /* 0x000fc400010f7983 */ /* 0x000f280000100800 */
[----:B------:R-:W4:Y:S04]  /*2a7f0*/  LDL R14, [R1+0xfc0] ;  /* 0x000fc000010e7983 */ /* 0x000f280000100800 */
[----:B---3--:R1:W-:Y:S04]  /*2a800*/  STL [R1+0xff4], R22 ;  /* 0x000ff41601007387 */ /* 0x0083e80000100800 */
[----:B-1----:R-:W3:Y:S01]  /*2a810*/  LDL R22, [R1+0x6b4] ;  /* 0x0006b40001167983 */ /* 0x002ee20000100800 */
[----:B------:R-:W-:-:S02]  /*2a820*/  PRMT R16, R27, 0x5210, R0 ;  /* 0x000052101b107816 */ /* 0x000fc40000000000 */
[----:B------:R-:W-:Y:S01]  /*2a830*/  PRMT R17, R9, 0x5210, R25 ;  /* 0x0000521009117816 */ /* 0x000fe20000000019 */
[----:B------:R-:W-:Y:S01]  /*2a840*/  BAR.SYNC.DEFER_BLOCKING 0x0 ;  /* 0x0000000000007b1d */ /* 0x000fe20000010000 */
[C---:B0-----:R-:W-:Y:S01]  /*2a850*/  IMAD R26, R2.reuse, R11, RZ ;  /* 0x0000000b021a7224 */ /* 0x041fe200078e02ff */
[----:B------:R-:W-:Y:S01]  /*2a860*/  ISETP.GE.AND P3, PT, R2, UR4, PT ;  /* 0x0000000402007c0c */ /* 0x000fe2000bf66270 */
[----:B------:R-:W-:-:S03]  /*2a870*/  IMAD R6, R8, UR24, RZ ;  /* 0x0000001808067c24 */ /* 0x000fc6000f8e02ff */
[----:B------:R-:W-:Y:S02]  /*2a880*/  IADD3 R2, P1, R26, UR8, RZ ;  /* 0x000000081a027c10 */ /* 0x000fe4000ff3e0ff */
[----:B------:R-:W-:Y:S02]  /*2a890*/  ISETP.LT.AND P3, PT, R8, UR27, !P3 ;  /* 0x0000001b08007c0c */ /* 0x000fe4000df61270 */
[----:B------:R-:W-:Y:S01]  /*2a8a0*/  LEA.HI.X.SX32 R0, R26, UR9, 0x1, P1 ;  /* 0x000000091a007c11 */ /* 0x000fe200088f0eff */
[----:B------:R0:W-:Y:S01]  /*2a8b0*/  STSM.16.M88.4 [R3], R16 ;  /* 0x0000001003007844 */ /* 0x0001e20000000200 */
[----:B------:R-:W-:Y:S01]  /*2a8c0*/  SHF.R.S32.HI R27, RZ, 0x1f, R6 ;  /* 0x0000001fff1b7819 */ /* 0x000fe20000011406 */
[----:B------:R-:W-:Y:S01]  /*2a8d0*/  BAR.SYNC.DEFER_BLOCKING 0x0 ;  /* 0x0000000000007b1d */ /* 0x000fe20000010000 */
[----:B------:R-:W-:-:S05]  /*2a8e0*/  IADD3 R24, P1, R6, R2, RZ ;  /* 0x0000000206187210 */ /* 0x000fca0007f3e0ff */
[----:B------:R-:W-:Y:S01]  /*2a8f0*/  IMAD.X R25, R27, 0x1, R0, P1 ;  /* 0x000000011b197824 */ /* 0x000fe200008e0600 */
[----:B0-----:R-:W-:Y:S01]  /*2a900*/  PRMT R3, R12, 0x7770, RZ ;  /* 0x000077700c037816 */ /* 0x001fe200000000ff */
[----:B------:R-:W-:Y:S01]  /*2a910*/  IMAD R16, R11, 0x40, R26 ;  /* 0x000000400b107824 */ /* 0x000fe200078e021a */
[----:B------:R0:W-:Y:S04]  /*2a920*/  STL [R1+0xff0], R23 ;  /* 0x000ff01701007387 */ /* 0x0001e80000100800 */
[----:B------:R1:W-:Y:S04]  /*2a930*/  @P3 STG.E.U8 desc[UR32][R24.64], R3 ;  /* 0x0000000318003986 */ /* 0x0003e8000c101120 */
[----:B0-----:R-:W4:Y:S01]  /*2a940*/  LDL.LU R23, [R1+0xfbc] ;  /* 0x000fbc0001177983 */ /* 0x001f220000300800 */
[----:B-1----:R-:W-:-:S04]  /*2a950*/  IADD3 R3, P3, R16, UR8, RZ ;  /* 0x0000000810037c10 */ /* 0x002fc8000ff7e0ff */
[----:B------:R-:W-:Y:S02]  /*2a960*/  LEA.HI.X.SX32 R24, R16, UR9, 0x1, P3 ;  /* 0x0000000910187c11 */ /* 0x000fe400098f0eff */
[----:B------:R-:W-:Y:S02]  /*2a970*/  IADD3 R8, P3, R6, R3, RZ ;  /* 0x0000000306087210 */ /* 0x000fe40007f7e0ff */
[----:B------:R-:W-:-:S03]  /*2a980*/  PRMT R25, R12, 0x7771, RZ ;  /* 0x000077710c197816 */ /* 0x000fc600000000ff */
[----:B------:R-:W-:Y:S01]  /*2a990*/  IMAD.X R9, R27, 0x1, R24, P3 ;  /* 0x000000011b097824 */ /* 0x000fe200018e0618 */
[----:B---3--:R-:W-:Y:S01]  /*2a9a0*/  ISETP.GE.AND P1, PT, R22, UR5, PT ;  /* 0x0000000516007c0c */ /* 0x008fe2000bf26270 */
[----:B------:R-:W-:Y:S01]  /*2a9b0*/  IMAD R17, R11, 0x40, R16 ;  /* 0x000000400b117824 */ /* 0x000fe200078e0210 */
[----:B------:R-:W-:Y:S02]  /*2a9c0*/  ULDC.64 UR4, c[0x0][0x228] ;  /* 0x00008a0000047ab9 */ /* 0x000fe40000000a00 */
[----:B--2---:R-:W-:Y:S01]  /*2a9d0*/  ISETP.LT.AND P4, PT, R5, UR6, !P1 ;  /* 0x0000000605007c0c */ /* 0x004fe2000cf81270 */
[----:B------:R-:W-:Y:S01]  /*2a9e0*/  IMAD R16, R11, 0x40, R17 ;  /* 0x000000400b107824 */ /* 0x000fe200078e0211 */
[----:B------:R-:W-:-:S11]  /*2a9f0*/  ULDC.64 UR6, c[0x0][0x228] ;  /* 0x00008a0000067ab9 */ /* 0x000fd60000000a00 */
[----:B------:R0:W-:Y:S04]  /*2aa00*/  @P4 STG.E.U8 desc[UR32][R8.64], R25 ;  /* 0x0000001908004986 */ /* 0x0001e8000c101120 */
[----:B0-----:R-:W2:Y:S01]  /*2aa10*/  LDL.LU.64 R8, [R1+0x1020] ;  /* 0x0010200001087983 */ /* 0x001ea20000300a00 */
[----:B------:R-:W-:Y:S02]  /*2aa20*/  IADD3 R18, P5, R16, UR8, RZ ;  /* 0x0000000810127c10 */ /* 0x000fe4000ffbe0ff */
[----:B------:R-:W-:Y:S02]  /*2aa30*/  IADD3 R19, P6, R17, UR8, RZ ;  /* 0x0000000811137c10 */ /* 0x000fe4000ffde0ff */
[----:B----4-:R-:W-:Y:S02]  /*2aa40*/  ISETP.LT.AND P3, PT, R15, UR6, !P1 ;  /* 0x000000060f007c0c */ /* 0x010fe4000cf61270 */
[----:B------:R-:W-:Y:S01]  /*2aa50*/  PRMT R7, R12, 0x7772, RZ ;  /* 0x000077720c077816 */ /* 0x000fe200000000ff */
[----:B------:R-:W-:Y:S01]  /*2aa60*/  VIADD R25, R6, UR24 ;  /* 0x0000001806197c36 */ /* 0x000fe20008000000 */
[----:B------:R-:W-:Y:S01]  /*2aa70*/  ISETP.LT.AND P1, PT, R14, UR4, !P1 ;  /* 0x000000040e007c0c */ /* 0x000fe2000cf21270 */
[----:B------:R-:W-:Y:S01]  /*2aa80*/  ULDC UR4, c[0x0][0x22c] ;  /* 0x00008b0000047ab9 */ /* 0x000fe20000000800 */
[----:B------:R-:W-:Y:S01]  /*2aa90*/  LEA.HI.X.SX32 R16, R16, UR9, 0x1, P5 ;  /* 0x0000000910107c11 */ /* 0x000fe2000a8f0eff */
[----:B------:R-:W-:Y:S01]  /*2aaa0*/  ULDC UR6, c[0x0][0x228] ;  /* 0x00008a0000067ab9 */ /* 0x000fe20000000800 */
[----:B------:R-:W-:Y:S01]  /*2aab0*/  LEA.HI.X.SX32 R17, R17, UR9, 0x1, P6 ;  /* 0x0000000911117c11 */ /* 0x000fe2000b0f0eff */
[----:B------:R-:W-:Y:S01]  /*2aac0*/  ULDC.64 UR8, c[0x0][0x228] ;  /* 0x00008a0000087ab9 */ /* 0x000fe20000000a00 */
[----:B------:R-:W-:-:S02]  /*2aad0*/  IADD3 R28, P5, R6, R19, RZ ;  /* 0x00000013061c7210 */ /* 0x000fc40007fbe0ff */
[----:B------:R-:W-:Y:S02]  /*2aae0*/  IADD3 R26, P6, R6, R18, RZ ;  /* 0x00000012061a7210 */ /* 0x000fe40007fde0ff */
[----:B------:R-:W-:Y:S01]  /*2aaf0*/  PRMT R12, R12, 0x7773, RZ ;  /* 0x000077730c0c7816 */ /* 0x000fe200000000ff */
[C---:B------:R-:W-:Y:S02]  /*2ab00*/  IMAD.X R29, R27.reuse, 0x1, R17, P5 ;  /* 0x000000011b1d7824 */ /* 0x040fe400028e0611 */
[----:B------:R-:W-:-:S03]  /*2ab10*/  IMAD.X R27, R27, 0x1, R16, P6 ;  /* 0x000000011b1b7824 */ /* 0x000fc600030e0610 */
[----:B------:R0:W-:Y:S01]  /*2ab20*/  @P3 STG.E.U8 desc[UR32][R28.64], R7 ;  /* 0x000000071c003986 */ /* 0x0001e2000c101120 */
[----:B------:R-:W-:-:S03]  /*2ab30*/  SHF.R.S32.HI R11, RZ, 0x1f, R25 ;  /* 0x0000001fff0b7819 */ /* 0x000fc60000011419 */
[----:B------:R1:W-:Y:S01]  /*2ab40*/  @P1 STG.E.U8 desc[UR32][R26.64], R12 ;  /* 0x0000000c1a001986 */ /* 0x0003e2000c101120 */
[----:B------:R-:W-:Y:S02]  /*2ab50*/  IADD3 R6, P3, R25, R2, RZ ;  /* 0x0000000219067210 */ /* 0x000fe40007f7e0ff */
[----:B------:R-:W-:Y:S02]  /*2ab60*/  ISETP.LT.AND P1, PT, R23, UR12, !P0 ;  /* 0x0000000c17007c0c */ /* 0x000fe4000c721270 */
[----:B------:R-:W-:Y:S01]  /*2ab70*/  ISETP.LT.AND P4, PT, R5, UR10, !P0 ;  /* 0x0000000a05007c0c */ /* 0x000fe2000c781270 */
[----:B------:R-:W-:Y:S01]  /*2ab80*/  ULDC UR10, c[0x0][0x228] ;  /* 0x00008a00000a7ab9 */ /* 0x000fe20000000800 */
[----:B0-----:R-:W-:Y:S01]  /*2ab90*/  IADD3 R28, P5, R25, R3, RZ ;  /* 0x00000003191c7210 */ /* 0x001fe20007fbe0ff */
[----:B-1----:R-:W-:Y:S02]  /*2aba0*/  VIADD R12, R22, 0x2 ;  /* 0x00000002160c7836 */ /* 0x002fe40000000000 */
[----:B------:R-:W-:-:S03]  /*2abb0*/  IMAD.X R7, R11, 0x1, R0, P3 ;  /* 0x000000010b077824 */ /* 0x000fc600018e0600 */
[----:B------:R-:W-:Y:S01]  /*2abc0*/  ISETP.GE.AND P3, PT, R12, UR4, PT ;  /* 0x000000040c007c0c */ /* 0x000fe2000bf66270 */
[----:B------:R-:W-:Y:S01]  /*2abd0*/  IMAD.X R29, R11, 0x1, R24, P5 ;  /* 0x000000010b1d7824 */ /* 0x000fe200028e0618 */
[C---:B--2---:R-:W-:Y:S01]  /*2abe0*/  PRMT R12, R8.reuse, 0x7770, RZ ;  /* 0x00007770080c7816 */ /* 0x044fe200000000ff */
[----:B------:R-:W-:Y:S01]  /*2abf0*/  ULDC UR4, c[0x0][0x22c] ;  /* 0x00008b0000047ab9 */ /* 0x000fe20000000800 */
[----:B------:R-:W-:-:S03]  /*2ac00*/  PRMT R13, R8, 0x7771, RZ ;  /* 0x00007771080d7816 */ /* 0x000fc600000000ff */
[----:B------:R0:W-:Y:S04]  /*2ac10*/  @P1 STG.E.U8 desc[UR32][R6.64], R12 ;  /* 0x0000000c06001986 */ /* 0x0001e8000c101120 */
[----:B------:R1:W-:Y:S04]  /*2ac20*/  @P4 STG.E.U8 desc[UR32][R28.64], R13 ;  /* 0x0000000d1c004986 */ /* 0x0003e8000c101120 */
[----:B0-----:R-:W2:Y:S04]  /*2ac30*/  LDL.LU.64 R6, [R1+0x1018] ;  /* 0x0010180001067983 */ /* 0x001ea80000300a00 */
[----:B-1----:R-:W3:Y:S01]  /*2ac40*/  LDL.LU R13, [R1+0x1010] ;  /* 0x00101000010d7983 */ /* 0x002ee20000300800 */
[----:B------:R-:W-:Y:S01]  /*2ac50*/  ISETP.LT.AND P6, PT, R15, UR8, !P0 ;  /* 0x000000080f007c0c */ /* 0x000fe2000c7c1270 */
[----:B------:R-:W-:Y:S01]  /*2ac60*/  ULDC UR8, c[0x0][0x228] ;  /* 0x00008a0000087ab9 */ /* 0x000fe20000000800 */
[----:B------:R-:W-:-:S02]  /*2ac70*/  IADD3 R26, P5, R25, R19, RZ ;  /* 0x00000013191a7210 */ /* 0x000fc40007fbe0ff */
[----:B------:R-:W-:-:S03]  /*2ac80*/  PRMT R12, R8, 0x7772, RZ ;  /* 0x00007772080c7816 */ /* 0x000fc600000000ff */
[----:B------:R-:W-:Y:S01]  /*2ac90*/  IMAD.X R27, R11, 0x1, R17, P5 ;  /* 0x000000010b1b7824 */ /* 0x000fe200028e0611 */
[----:B------:R-:W-:Y:S02]  /*2aca0*/  ISETP.LT.AND P0, PT, R14, UR16, !P0 ;  /* 0x000000100e007c0c */ /* 0x000fe4000c701270 */
[----:B------:R-:W-:-:S03]  /*2acb0*/  IADD3 R28, P1, R25, R18, RZ ;  /* 0x00000012191c7210 */ /* 0x000fc60007f3e0ff */
[----:B------:R0:W-:Y:S01]  /*2acc0*/  @P6 STG.E.U8 desc[UR32][R26.64], R12 ;  /* 0x0000000c1a006986 */ /* 0x0001e2000c101120 */
[----:B------:R-:W-:Y:S01]  /*2acd0*/  ISETP.LT.AND P5, PT, R23, UR14, !P3 ;  /* 0x0000000e17007c0c */ /* 0x000fe2000dfa1270 */
[----:B------:R-:W-:Y:S01]  /*2ace0*/  IMAD.X R29, R11, 0x1, R16, P1 ;  /* 0x000000010b1d7824 */ /* 0x000fe200008e0610 */
[----:B------:R-:W-:Y:S01]  /*2acf0*/  PRMT R8, R8, 0x7773, RZ ;  /* 0x0000777308087816 */ /* 0x000fe200000000ff */
[----:B------:R-:W4:Y:S01]  /*2ad00*/  LDL.LU R11, [R1+0x100c] ;  /* 0x00100c00010b7983 */ /* 0x000f220000300800 */
[----:B0-----:R-:W-:Y:S02]  /*2ad10*/  VIADD R12, R25, UR24 ;  /* 0x00000018190c7c36 */ /* 0x001fe40008000000 */
[----:B------:R-:W-:-:S03]  /*2ad20*/  VIADD R27, R22, 0x3 ;  /* 0x00000003161b7836 */ /* 0x000fc60000000000 */
[----:B------:R-:W-:Y:S02]  /*2ad30*/  SHF.R.S32.HI R25, RZ, 0x1f, R12 ;  /* 0x0000001fff197819 */ /* 0x000fe4000001140c */
[C---:B------:R-:W-:Y:S01]  /*2ad40*/  IADD3 R26, P4, R12.reuse, R2, RZ ;  /* 0x000000020c1a7210 */ /* 0x040fe20007f9e0ff */
[----:B------:R0:W-:Y:S01]  /*2ad50*/  @P0 STG.E.U8 desc[UR32][R28.64], R8 ;  /* 0x000000081c000986 */ /* 0x0001e2000c101120 */
[----:B------:R-:W-:Y:S01]  /*2ad60*/  ISETP.GE.AND P1, PT, R27, UR4, PT ;  /* 0x000000041b007c0c */ /* 0x000fe2000bf26270 */
[----:B------:R-:W-:Y:S02]  /*2ad70*/  ULDC UR4, c[0x0][0x22c] ;  /* 0x00008b0000047ab9 */ /* 0x000fe40000000800 */
[----:B------:R-:W-:Y:S01]  /*2ad80*/  IMAD.X R27, R25, 0x1, R0, P4 ;  /* 0x00000001191b7824 */ /* 0x000fe200020e0600 */
[----:B------:R-:W-:Y:S02]  /*2ad90*/  ISETP.LT.AND P4, PT, R15, UR20, !P3 ;  /* 0x000000140f007c0c */ /* 0x000fe4000df81270 */
[----:B0-----:R-:W-:Y:S01]  /*2ada0*/  IADD3 R28, P0, R12, R3, RZ ;  /* 0x000000030c1c7210 */ /* 0x001fe20007f1e0ff */
[----:B------:R-:W-:Y:S01]  /*2adb0*/  VIADD R8, R22, 0x4 ;  /* 0x0000000416087836 */ /* 0x000fe20000000000 */
[----:B---3--:R-:W-:-:S05]  /*2adc0*/  PRMT R29, R13, 0x7770, RZ ;  /* 0x000077700d1d7816 */ /* 0x008fca00000000ff */
[----:B------:R0:W-:Y:S01]  /*2add0*/  @P5 STG.E.U8 desc[UR32][R26.64], R29 ;  /* 0x0000001d1a005986 */ /* 0x0001e2000c101120 */
[----:B------:R-:W-:Y:S01]  /*2ade0*/  ISETP.LT.AND P5, PT, R5, UR18, !P3 ;  /* 0x0000001205007c0c */ /* 0x000fe2000dfa1270 */
[----:B0-----:R-:W-:Y:S01]  /*2adf0*/  IMAD.X R29, R25, 0x1, R24, P0 ;  /* 0x00000001191d7824 */ /* 0x001fe200000e0618 */
[----:B------:R-:W-:Y:S01]  /*2ae00*/  ISETP.GE.AND P0, PT, R8, UR4, PT ;  /* 0x0000000408007c0c */ /* 0x000fe2000bf06270 */
[----:B------:R-:W-:Y:S01]  /*2ae10*/  ULDC UR4, c[0x0][0x228] ;  /* 0x00008a0000047ab9 */ /* 0x000fe20000000800 */
[----:B------:R-:W-:Y:S02]  /*2ae20*/  PRMT R8, R13, 0x7771, RZ ;  /* 0x000077710d087816 */ /* 0x000fe400000000ff */
[----:B------:R-:W-:-:S07]  /*2ae30*/  IADD3 R26, P6, R12, R19, RZ ;  /* 0x000000130c1a7210 */ /* 0x000fce0007fde0ff */
[----:B------:R0:W-:Y:S01]  /*2ae40*/  @P5 STG.E.U8 desc[UR32][R28.64], R8 ;  /* 0x000000081c005986 */ /* 0x0001e2000c101120 */
[----:B------:R-:W-:Y:S01]  /*2ae50*/  IMAD.X R27, R25, 0x1, R17, P6 ;  /* 0x00000001191b7824 */ /* 0x000fe200030e0611 */
[----:B------:R-:W-:Y:S02]  /*2ae60*/  ISETP.LT.AND P3, PT, R14, UR22, !P3 ;  /* 0x000000160e007c0c */ /* 0x000fe4000df61270 */
[----:B0-----:R-:W-:-:S05]  /*2ae70*/  PRMT R29, R13, 0x7772, RZ ;  /* 0x000077720d1d7816 */ /* 0x001fca00000000ff */
[----:B------:R0:W-:Y:S02]  /*2ae80*/  @P4 STG.E.U8 desc[UR32][R26.64], R29 ;  /* 0x0000001d1a004986 */ /* 0x0001e4000c101120 */
[----:B0-----:R-:W-:-:S05]  /*2ae90*/  IADD3 R26, P5, R12, R18, RZ ;  /* 0x000000120c1a7210 */ /* 0x001fca0007fbe0ff */
[----:B------:R-:W-:Y:S01]  /*2aea0*/  IMAD.X R27, R25, 0x1, R16, P5 ;  /* 0x00000001191b7824 */ /* 0x000fe200028e0610 */
[----:B------:R-:W-:Y:S02]  /*2aeb0*/  PRMT R25, R13, 0x7773, RZ ;  /* 0x000077730d197816 */ /* 0x000fe400000000ff */
[----:B------:R-:W-:Y:S01]  /*2aec0*/  ISETP.LT.AND P5, PT, R5, UR4, !P1 ;  /* 0x0000000405007c0c */ /* 0x000fe2000cfa1270 */
[----:B------:R-:W-:Y:S01]  /*2aed0*/  ULDC UR4, c[0x0][0x228] ;  /* 0x00008a0000047ab9 */ /* 0x000fe20000000800 */
[----:B------:R-:W-:Y:S01]  /*2aee0*/  ISETP.LT.AND P4, PT, R23, UR26, !P1 ;  /* 0x0000001a17007c0c */ /* 0x000fe2000cf81270 */
[----:B------:R0:W-:Y:S01]  /*2aef0*/  @P3 STG.E.U8 desc[UR32][R26.64], R25 ;  /* 0x000000191a003986 */ /* 0x0001e2000c101120 */
[----:B------:R-:W-:Y:S01]  /*2af00*/  ISETP.LT.AND P3, PT, R15, UR6, !P1 ;  /* 0x000000060f007c0c */ /* 0x000fe2000cf61270 */
[----:B------:R-:W-:Y:S01]  /*2af10*/  VIADD R8, R12, UR24 ;  /* 0x000000180c087c36 */ /* 0x000fe20008000000 */
[----:B------:R-:W-:Y:S01]  /*2af20*/  ISETP.LT.AND P1, PT, R14, UR4, !P1 ;  /* 0x000000040e007c0c */ /* 0x000fe2000cf21270 */
[----:B------:R-:W-:Y:S01]  /*2af30*/  ULDC UR6, c[0x0][0x228] ;  /* 0x00008a0000067ab9 */ /* 0x000fe20000000800 */
[----:B------:R-:W3:Y:S01]  /*2af40*/  LDL.LU R14, [R1+0x1008] ;  /* 0x00100800010e7983 */ /* 0x000ee20000300800 */
[----:B------:R-:W-:Y:S01]  /*2af50*/  PRMT R29, R9, 0x7770, RZ ;  /* 0x00007770091d7816 */ /* 0x000fe200000000ff */
[----:B------:R-:W-:Y:S01]  /*2af60*/  ULDC UR4, c[0x0][0x22c] ;  /* 0x00008b0000047ab9 */ /* 0x000fe20000000800 */
[----:B------:R-:W-:-:S02]  /*2af70*/  SHF.R.S32.HI R28, RZ, 0x1f, R8 ;  /* 0x0000001fff1c7819 */ /* 0x000fc40000011408 */
[----:B------:R-:W-:-:S05]  /*2af80*/  IADD3 R12, P6, R8, R2, RZ ;  /* 0x00000002080c7210 */ /* 0x000fca0007fde0ff */
[----:B------:R-:W-:Y:S01]  /*2af90*/  IMAD.X R13, R28, 0x1, R0, P6 ;  /* 0x000000011c0d7824 */ /* 0x000fe200030e0600 */
[----:B0-----:R-:W-:-:S04]  /*2afa0*/  IADD3 R26, P6, R8, R3, RZ ;  /* 0x00000003081a7210 */ /* 0x001fc80007fde0ff */
[----:B------:R0:W-:Y:S01]  /*2afb0*/  @P4 STG.E.U8 desc[UR32][R12.64], R29 ;  /* 0x0000001d0c004986 */ /* 0x0001e2000c101120 */
[----:B------:R-:W-:Y:S01]  /*2afc0*/  IMAD.X R27, R28, 0x1, R24, P6 ;  /* 0x000000011c1b7824 */ /* 0x000fe200030e0618 */
[C---:B------:R-:W-:Y:S02]  /*2afd0*/  PRMT R25, R9.reuse, 0x7771, RZ ;  /* 0x0000777109197816 */ /* 0x040fe400000000ff */
[----:B0-----:R-:W-:Y:S02]  /*2afe0*/  IADD3 R12, P4, R8, R19, RZ ;  /* 0x00000013080c7210 */ /* 0x001fe40007f9e0ff */
[----:B------:R-:W-:-:S03]  /*2aff0*/  PRMT R29, R9, 0x7772, RZ ;  /* 0x00007772091d7816 */ /* 0x000fc600000000ff */
[----:B------:R-:W-:Y:S01]  /*2b000*/  IMAD.X R13, R28, 0x1, R17, P4 ;  /* 0x000000011c0d7824 */ /* 0x000fe200020e0611 */
[----:B------:R0:W-:Y:S04]  /*2b010*/  @P5 STG.E.U8 desc[UR32][R26.64], R25 ;  /* 0x000000191a005986 */ /* 0x0001e8000c101120 */
[----:B------:R1:W-:Y:S01]  /*2b020*/  @P3 STG.E.U8 desc[UR32][R12.64], R29 ;  /* 0x0000001d0c003986 */ /* 0x0003e2000c101120 */
[----:B------:R-:W-:Y:S01]  /*2b030*/  ISETP.LT.AND P4, PT, R23, UR6, !P0 ;  /* 0x0000000617007c0c */ /* 0x000fe2000c781270 */
[----:B------:R-:W-:Y:S01]  /*2b040*/  ULDC UR6, c[0x0][0x228] ;  /* 0x00008a0000067ab9 */ /* 0x000fe20000000800 */
[----:B------:R-:W-:Y:S01]  /*2b050*/  PRMT R9, R9, 0x7773, RZ ;  /* 0x0000777309097816 */ /* 0x000fe200000000ff */
[C---:B0-----:R-:W-:Y:S01]  /*2b060*/  VIADD R25, R8.reuse, UR24 ;  /* 0x0000001808197c36 */ /* 0x041fe20008000000 */
[----:B-1----:R-:W-:Y:S01]  /*2b070*/  IADD3 R12, P3, R8, R18, RZ ;  /* 0x00000012080c7210 */ /* 0x002fe20007f7e0ff */
[----:B------:R-:W-:-:S03]  /*2b080*/  VIADD R27, R22, 0x5 ;  /* 0x00000005161b7836 */ /* 0x000fc60000000000 */
[----:B------:R-:W-:Y:S01]  /*2b090*/  SHF.R.S32.HI R26, RZ, 0x1f, R25 ;  /* 0x0000001fff1a7819 */ /* 0x000fe20000011419 */
[----:B------:R-:W2:Y:S01]  /*2b0a0*/  LDL.LU R29, [R1+0xfc0] ;  /* 0x000fc000011d7983 */ /* 0x000ea20000300800 */
[----:B------:R-:W-:Y:S01]  /*2b0b0*/  IADD3 R8, P5, R25, R2, RZ ;  /* 0x0000000219087210 */ /* 0x000fe20007fbe0ff */
[----:B------:R-:W-:Y:S01]  /*2b0c0*/  IMAD.X R13, R28, 0x1, R16, P3 ;  /* 0x000000011c0d7824 */ /* 0x000fe200018e0610 */
[----:B------:R-:W-:Y:S01]  /*2b0d0*/  ISETP.GE.AND P3, PT, R27, UR4, PT ;  /* 0x000000041b007c0c */ /* 0x000fe2000bf66270 */
[----:B------:R-:W-:-:S03]  /*2b0e0*/  ULDC UR4, c[0x0][0x228] ;  /* 0x00008a0000047ab9 */ /* 0x000fc60000000800 */
[----:B------:R0:W-:Y:S02]  /*2b0f0*/  @P1 STG.E.U8 desc[UR32][R12.64], R9 ;  /* 0x000000090c001986 */ /* 0x0001e4000c101120 */
[----:B0-----:R-:W-:Y:S01]  /*2b100*/  IMAD.X R9, R26, 0x1, R0, P5 ;  /* 0x000000011a097824 */ /* 0x001fe200028e0600 */
[----:B------:R-:W-:Y:S01]  /*2b110*/  ISETP.LT.AND P5, PT, R5, UR4, !P0 ;  /* 0x0000000405007c0c */ /* 0x000fe2000c7a1270 */
[----:B------:R-:W-:Y:S01]  /*2b120*/  ULDC UR4, c[0x0][0x22c] ;  /* 0x00008b0000047ab9 */ /* 0x000fe20000000800 */
[----:B---3--:R-:W-:-:S05]  /*2b130*/  PRMT R12, R14, 0x7770, RZ ;  /* 0x000077700e0c7816 */ /* 0x008fca00000000ff */
[----:B------:R0:W-:Y:S01]  /*2b140*/  @P4 STG.E.U8 desc[UR32][R8.64], R12 ;  /* 0x0000000c08004986 */ /* 0x0001e2000c101120 */
[----:B------:R-:W-:Y:S01]  /*2b150*/  ISETP.LT.AND P4, PT, R15, UR6, !P0 ;  /* 0x000000060f007c0c */ /* 0x000fe2000c781270 */
[----:B------:R-:W-:Y:S01]  /*2b160*/  ULDC UR6, c[0x0][0x228] ;  /* 0x00008a0000067ab9 */ /* 0x000fe20000000800 */
[C---:B------:R-:W-:Y:S01]  /*2b170*/  PRMT R27, R14.reuse, 0x7771, RZ ;  /* 0x000077710e1b7816 */ /* 0x040fe200000000ff */
[----:B------:R-:W3:Y:S01]  /*2b180*/  LDL.LU R15, [R1+0x1004] ;  /* 0x00100400010f7983 */ /* 0x000ee20000300800 */
[----:B------:R-:W-:Y:S02]  /*2b190*/  PRMT R28, R14, 0x7772, RZ ;  /* 0x000077720e1c7816 */ /* 0x000fe400000000ff */
[C---:B0-----:R-:W-:Y:S01]  /*2b1a0*/  IADD3 R12, P1, R25.reuse, R3, RZ ;  /* 0x00000003190c7210 */ /* 0x041fe20007f3e0ff */
[----:B------:R-:W-:Y:S01]  /*2b1b0*/  VIADD R9, R22, 0x6 ;  /* 0x0000000616097836 */ /* 0x000fe20000000000 */
[----:B------:R-:W-:-:S03]  /*2b1c0*/  IADD3 R8, P6, R25, R19, RZ ;  /* 0x0000001319087210 */ /* 0x000fc60007fde0ff */
[C---:B------:R-:W-:Y:S01]  /*2b1d0*/  IMAD.X R13, R26.reuse, 0x1, R24, P1 ;  /* 0x000000011a0d7824 */ /* 0x040fe200008e0618 */
[----:B------:R-:W-:Y:S01]  /*2b1e0*/  ISETP.GE.AND P1, PT, R9, UR4, PT ;  /* 0x0000000409007c0c */ /* 0x000fe2000bf26270 */
[----:B------:R-:W-:Y:S01]  /*2b1f0*/  IMAD.X R9, R26, 0x1, R17, P6 ;  /* 0x000000011a097824 */ /* 0x000fe200030e0611 */
[----:B------:R-:W-:Y:S02]  /*2b200*/  ULDC UR4, c[0x0][0x228] ;  /* 0x00008a0000047ab9 */ /* 0x000fe40000000800 */
[----:B------:R-:W-:Y:S04]  /*2b210*/  @P5 STG.E.U8 desc[UR32][R12.64], R27 ;  /* 0x0000001b0c005986 */ /* 0x000fe8000c101120 */
[----:B------:R0:W-:Y:S04]  /*2b220*/  @P4 STG.E.U8 desc[UR32][R8.64], R28 ;  /* 0x0000001c08004986 */ /* 0x0001e8000c101120 */
[----:B0-----:R-:W4:Y:S01]  /*2b230*/  LDL.LU R28, [R1+0xfc4] ;  /* 0x000fc400011c7983 */ /* 0x001f220000300800 */
[----:B------:R-:W-:-:S02]  /*2b240*/  IADD3 R8, P4, R25, R18, RZ ;  /* 0x0000001219087210 */ /* 0x000fc40007f9e0ff */
[----:B--2---:R-:W-:Y:S01]  /*2b250*/  ISETP.LT.AND P0, PT, R29, UR4, !P0 ;  /* 0x000000041d007c0c */ /* 0x004fe2000c701270 */
[----:B------:R-:W-:Y:S01]  /*2b260*/  ULDC UR4, c[0x0][0x228] ;  /* 0x00008a0000047ab9 */ /* 0x000fe20000000800 */
[----:B------:R-:W-:Y:S01]  /*2b270*/  VIADD R25, R25, UR24 ;  /* 0x0000001819197c36 */ /* 0x000fe20008000000 */
[----:B------:R-:W-:Y:S01]  /*2b280*/  PRMT R13, R14, 0x7773, RZ ;  /* 0x000077730e0d7816 */ /* 0x000fe200000000ff */
[----:B------:R-:W-:Y:S01]  /*2b290*/  IMAD.X R9, R26, 0x1, R16, P4 ;  /* 0x000000011a097824 */ /* 0x000fe200020e0610 */
[----:B------:R-:W-:Y:S01]  /*2b2a0*/  ISETP.LT.AND P5, PT, R23, UR4, !P3 ;  /* 0x0000000417007c0c */ /* 0x000fe2000dfa1270 */
[----:B------:R-:W-:Y:S01]  /*2b2b0*/  ULDC UR4, c[0x0][0x228] ;  /* 0x00008a0000047ab9 */ /* 0x000fe20000000800 */
[----:B------:R-:W-:Y:S01]  /*2b2c0*/  ISETP.LT.AND P4, PT, R5, UR6, !P3 ;  /* 0x0000000605007c0c */ /* 0x000fe2000df81270 */
[----:B------:R-:W-:Y:S01]  /*2b2d0*/  ULDC UR6, c[0x0][0x228] ;  /* 0x00008a0000067ab9 */ /* 0x000fe20000000800 */
[----:B------:R-:W-:Y:S02]  /*2b2e0*/  SHF.R.S32.HI R14, RZ, 0x1f, R25 ;  /* 0x0000001fff0e7819 */ /* 0x000fe40000011419 */
[----:B------:R-:W-:-:S02]  /*2b2f0*/  IADD3 R12, P6, R25, R2, RZ ;  /* 0x00000002190c7210 */ /* 0x000fc40007fde0ff */
[----:B------:R0:W-:Y:S01]  /*2b300*/  @P0 STG.E.U8 desc[UR32][R8.64], R13 ;  /* 0x0000000d08000986 */ /* 0x0001e2000c101120 */
[C---:B------:R-:W-:Y:S02]  /*2b310*/  PRMT R26, R10.reuse, 0x7770, RZ ;  /* 0x000077700a1a7816 */ /* 0x040fe400000000ff */
[----:B------:R-:W-:Y:S02]  /*2b320*/  PRMT R27, R10, 0x7771, RZ ;  /* 0x000077710a1b7816 */ /* 0x000fe400000000ff */
[----:B0-----:R-:W-:Y:S01]  /*2b330*/  IADD3 R8, P0, R25, R3, RZ ;  /* 0x0000000319087210 */ /* 0x001fe20007f1e0ff */
[----:B------:R-:W-:-:S04]  /*2b340*/  IMAD.X R13, R14, 0x1, R0, P6 ;  /* 0x000000010e0d7824 */ /* 0x000fc800030e0600 */
[----:B------:R-:W-:Y:S01]  /*2b350*/  IMAD.X R9, R14, 0x1, R24, P0 ;  /* 0x000000010e097824 */ /* 0x000fe200000e0618 */
[----:B------:R0:W-:Y:S04]  /*2b360*/  @P5 STG.E.U8 desc[UR32][R12.64], R26 ;  /* 0x0000001a0c005986 */ /* 0x0001e8000c101120 */
[----:B------:R1:W-:Y:S01]  /*2b370*/  @P4 STG.E.U8 desc[UR32][R8.64], R27 ;  /* 0x0000001b08004986 */ /* 0x0003e2000c101120 */
[C---:B0-----:R-:W-:Y:S01]  /*2b380*/  IADD3 R12, P5, R25.reuse, R19, RZ ;  /* 0x00000013190c7210 */ /* 0x041fe20007fbe0ff */
[----:B-1----:R-:W-:Y:S01]  /*2b390*/  VIADD R9, R22, 0x7 ;  /* 0x0000000716097836 */ /* 0x002fe20000000000 */
[----:B------:R-:W-:-:S03]  /*2b3a0*/  IADD3 R8, P6, R25, R18, RZ ;  /* 0x0000001219087210 */ /* 0x000fc60007fde0ff */
[----:B------:R-:W-:Y:S01]  /*2b3b0*/  IMAD.X R13, R14, 0x1, R17, P5 ;  /* 0x000000010e0d7824 */ /* 0x000fe200028e0611 */
[----:B------:R-:W-:Y:S02]  /*2b3c0*/  PRMT R26, R10, 0x7772, RZ ;  /* 0x000077720a1a7816 */ /* 0x000fe400000000ff */
[----:B----4-:R-:W-:Y:S01]  /*2b3d0*/  ISETP.LT.AND P0, PT, R28, UR4, !P3 ;  /* 0x000000041c007c0c */ /* 0x010fe2000df01270 */
[----:B------:R-:W-:Y:S02]  /*2b3e0*/  ULDC UR4, c[0x0][0x228] ;  /* 0x00008a0000047ab9 */ /* 0x000fe40000000800 */
[----:B------:R-:W-:Y:S01]  /*2b3f0*/  ISETP.LT.AND P4, PT, R29, UR4, !P3 ;  /* 0x000000041d007c0c */ /* 0x000fe2000df81270 */
[----:B------:R-:W-:Y:S02]  /*2b400*/  ULDC UR4, c[0x0][0x22c] ;  /* 0x00008b0000047ab9 */ /* 0x000fe40000000800 */
[----:B------:R-:W-:Y:S01]  /*2b410*/  ISETP.GE.AND P3, PT, R9, UR4, PT ;  /* 0x0000000409007c0c */ /* 0x000fe2000bf66270 */
[----:B------:R-:W-:Y:S01]  /*2b420*/  IMAD.X R9, R14, 0x1, R16, P6 ;  /* 0x000000010e097824 */ /* 0x000fe200030e0610 */
[----:B------:R-:W-:Y:S01]  /*2b430*/  PRMT R14, R10, 0x7773, RZ ;  /* 0x000077730a0e7816 */ /* 0x000fe200000000ff */
[----:B------:R-:W-:Y:S01]  /*2b440*/  ULDC UR4, c[0x0][0x228] ;  /* 0x00008a0000047ab9 */ /* 0x000fe20000000800 */
[----:B------:R-:W-:-:S03]  /*2b450*/  VIADD R10, R25, UR24 ;  /* 0x00000018190a7c36 */ /* 0x000fc60008000000 */
[----:B------:R-:W-:Y:S01]  /*2b460*/  @P0 STG.E.U8 desc[UR32][R12.64], R26 ;  /* 0x0000001a0c000986 */ /* 0x000fe2000c101120 */
[----:B------:R-:W-:Y:S01]  /*2b470*/  ISETP.LT.AND P0, PT, R23, UR4, !P1 ;  /* 0x0000000417007c0c */ /* 0x000fe2000cf01270 */
[----:B------:R-:W-:Y:S02]  /*2b480*/  ULDC UR4, c[0x0][0x22c] ;  /* 0x00008b0000047ab9 */ /* 0x000fe40000000800 */
[----:B------:R0:W-:Y:S01]  /*2b490*/  @P4 STG.E.U8 desc[UR32][R8.64], R14 ;  /* 0x0000000e08004986 */ /* 0x0001e2000c101120 */
[----:B---3--:R-:W-:Y:S02]  /*2b4a0*/  PRMT R25, R15, 0x7770, RZ ;  /* 0x000077700f197816 */ /* 0x008fe400000000ff */
[----:B0-----:R-:W-:Y:S02]  /*2b4b0*/  SHF.R.S32.HI R14, RZ, 0x1f, R10 ;  /* 0x0000001fff0e7819 */ /* 0x001fe4000001140a */
[----:B------:R-:W-:Y:S01]  /*2b4c0*/  IADD3 R8, P4, R10, R2, RZ ;  /* 0x000000020a087210 */ /* 0x000fe20007f9e0ff */
[----:B------:R-:W-:Y:S01]  /*2b4d0*/  VIADD R13, R22, 0x8 ;  /* 0x00000008160d7836 */ /* 0x000fe20000000000 */
[----:B------:R-:W-:-:S03]  /*2b4e0*/  IADD3 R12, P6, R10, R3, RZ ;  /* 0x000000030a0c7210 */ /* 0x000fc60007fde0ff */
[----:B------:R-:W-:Y:S01]  /*2b4f0*/  IMAD.X R9, R14, 0x1, R0, P4 ;  /* 0x000000010e097824 */ /* 0x000fe200020e0600 */
[----:B------:R-:W-:Y:S01]  /*2b500*/  ISETP.LT.AND P4, PT, R5, UR6, !P1 ;  /* 0x0000000605007c0c */ /* 0x000fe2000cf81270 */
[----:B------:R-:W-:Y:S01]  /*2b510*/  ULDC UR6, c[0x0][0x228] ;  /* 0x00008a0000067ab9 */ /* 0x000fe20000000800 */
[----:B------:R-:W-:Y:S01]  /*2b520*/  ISETP.LT.AND P5, PT, R28, UR8, !P1 ;  /* 0x000000081c007c0c */ /* 0x000fe2000cfa1270 */
[----:B------:R-:W-:Y:S01]  /*2b530*/  ULDC UR8, c[0x0][0x228] ;  /* 0x00008a0000087ab9 */ /* 0x000fe20000000800 */
[----:B------:R0:W-:Y:S01]  /*2b540*/  @P0 STG.E.U8 desc[UR32][R8.64], R25 ;  /* 0x0000001908000986 */ /* 0x0001e2000c101120 */
[----:B------:R-:W-:Y:S01]  /*2b550*/  ISETP.GE.AND P0, PT, R13, UR4, PT ;  /* 0x000000040d007c0c */ /* 0x000fe2000bf06270 */
[----:B------:R-:W-:Y:S01]  /*2b560*/  IMAD.X R13, R14, 0x1, R24, P6 ;  /* 0x000000010e0d7824 */ /* 0x000fe200030e0618 */
[----:B------:R-:W-:Y:S01]  /*2b570*/  PRMT R26, R15, 0x7773, RZ ;  /* 0x000077730f1a7816 */ /* 0x000fe200000000ff */
[----:B------:R-:W-:Y:S01]  /*2b580*/  ULDC UR4, c[0x0][0x228] ;  /* 0x00008a0000047ab9 */ /* 0x000fe20000000800 */
[----:B0-----:R-:W-:-:S02]  /*2b590*/  IADD3 R8, P6, R10, R19, RZ ;  /* 0x000000130a087210 */ /* 0x001fc40007fde0ff */
[C---:B------:R-:W-:Y:S02]  /*2b5a0*/  PRMT R25, R15.reuse, 0x7771, RZ ;  /* 0x000077710f197816 */ /* 0x040fe400000000ff */
[----:B------:R-:W-:Y:S01]  /*2b5b0*/  PRMT R15, R15, 0x7772, RZ ;  /* 0x000077720f0f7816 */ /* 0x000fe200000000ff */
[----:B------:R-:W-:Y:S01]  /*2b5c0*/  IMAD.X R9, R14, 0x1, R17, P6 ;  /* 0x000000010e097824 */ /* 0x000fe200030e0611 */
[----:B------:R-:W-:Y:S01]  /*2b5d0*/  ISETP.LT.AND P1, PT, R29, UR4, !P1 ;  /* 0x000000041d007c0c */ /* 0x000fe2000cf21270 */
[----:B------:R-:W-:Y:S01]  /*2b5e0*/  @P4 STG.E.U8 desc[UR32][R12.64], R25 ;  /* 0x000000190c004986 */ /* 0x000fe2000c101120 */
[----:B------:R-:W-:-:S03]  /*2b5f0*/  ULDC UR4, c[0x0][0x228] ;  /* 0x00008a0000047ab9 */ /* 0x000fc60000000800 */
[----:B------:R0:W-:Y:S01]  /*2b600*/  @P5 STG.E.U8 desc[UR32][R8.64], R15 ;  /* 0x0000000f08005986 */ /* 0x0001e2000c101120 */
[----:B------:R-:W-:Y:S01]  /*2b610*/  ISETP.LT.AND P6, PT, R23, UR4, !P3 ;  /* 0x0000000417007c0c */ /* 0x000fe2000dfc1270 */
[----:B------:R-:W-:Y:S01]  /*2b620*/  ULDC UR4, c[0x0][0x228] ;  /* 0x00008a0000047ab9 */ /* 0x000fe20000000800 */
[----:B0-----:R-:W-:-:S05]  /*2b630*/  IADD3 R8, P4, R10, R18, RZ ;  /* 0x000000120a087210 */ /* 0x001fca0007f9e0ff */
[----:B------:R-:W-:Y:S01]  /*2b640*/  IMAD.X R9, R14, 0x1, R16, P4 ;  /* 0x000000010e097824 */ /* 0x000fe200020e0610 */
[----:B------:R-:W-:Y:S01]  /*2b650*/  ISETP.LT.AND P5, PT, R5, UR4, !P3 ;  /* 0x0000000405007c0c */ /* 0x000fe2000dfa1270 */
[----:B------:R-:W-:Y:S01]  /*2b660*/  VIADD R10, R10, UR24 ;  /* 0x000000180a0a7c36 */ /* 0x000fe20008000000 */
[----:B------:R-:W2:Y:S01]  /*2b670*/  LDL.LU R5, [R1+0x1000] ;  /* 0x0010000001057983 */ /* 0x000ea20000300800 */
[----:B------:R-:W-:Y:S01]  /*2b680*/  PRMT R13, R11, 0x7770, RZ ;  /* 0x000077700b0d7816 */ /* 0x000fe200000000ff */
[----:B------:R-:W-:Y:S02]  /*2b690*/  ULDC UR4, c[0x0][0x228] ;  /* 0x00008a0000047ab9 */ /* 0x000fe40000000800 */
[----:B------:R0:W-:Y:S04]  /*2b6a0*/  @P1 STG.E.U8 desc[UR32][R8.64], R26 ;  /* 0x0000001a08001986 */ /* 0x0001e8000c101120 */
[----:B0-----:R-:W3:Y:S01]  /*2b6b0*/  LDL.LU R26, [R1+0xfc8] ;  /* 0x000fc800011a7983 */ /* 0x001ee20000300800 */
[----:B------:R-:W-:-:S02]  /*2b6c0*/  SHF.R.S32.HI R25, RZ, 0x1f, R10 ;  /* 0x0000001fff197819 */ /* 0x000fc4000001140a */
[----:B------:R-:W-:-:S05]  /*2b6d0*/  IADD3 R14, P4, R10, R2, RZ ;  /* 0x000000020a0e7210 */ /* 0x000fca0007f9e0ff */
[----:B------:R-:W-:Y:S01]  /*2b6e0*/  IMAD.X R15, R25, 0x1, R0, P4 ;  /* 0x00000001190f7824 */ /* 0x000fe200020e0600 */
[----:B------:R-:W-:Y:S01]  /*2b6f0*/  ISETP.LT.AND P4, PT, R28, UR6, !P3 ;  /* 0x000000061c007c0c */ /* 0x000fe2000df81270 */
[----:B------:R-:W-:Y:S01]  /*2b700*/  ULDC UR6, c[0x0][0x228] ;  /* 0x00008a0000067ab9 */ /* 0x000fe20000000800 */
[C---:B------:R-:W-:Y:S02]  /*2b710*/  IADD3 R12, P1, R10.reuse, R3, RZ ;  /* 0x000000030a0c7210 */ /* 0x040fe40007f3e0ff */
[----:B------:R0:W-:Y:S01]  /*2b720*/  @P6 STG.E.U8 desc[UR32][R14.64], R13 ;  /* 0x0000000d0e006986 */ /* 0x0001e2000c101120 */
[----:B------:R-:W-:-:S05]  /*2b730*/  IADD3 R8, P6, R10, R19, RZ ;  /* 0x000000130a087210 */ /* 0x000fca0007fde0ff */
[C---:B------:R-:W-:Y:S02]  /*2b740*/  IMAD.X R9, R25.reuse, 0x1, R17, P6 ;  /* 0x0000000119097824 */ /* 0x040fe400030e0611 */
[----:B0-----:R-:W-:Y:S01]  /*2b750*/  IMAD.X R13, R25, 0x1, R24, P1 ;  /* 0x00000001190d7824 */ /* 0x001fe200008e0618 */
[C---:B------:R-:W-:Y:S02]  /*2b760*/  PRMT R15, R11.reuse, 0x7773, RZ ;  /* 0x000077730b0f7816 */ /* 0x040fe400000000ff */
[C---:B------:R-:W-:Y:S02]  /*2b770*/  PRMT R14, R11.reuse, 0x7771, RZ ;  /* 0x000077710b0e7816 */ /* 0x040fe400000000ff */
[----:B------:R-:W-:Y:S02]  /*2b780*/  PRMT R11, R11, 0x7772, RZ ;  /* 0x000077720b0b7816 */ /* 0x000fe400000000ff */
[----:B------:R-:W-:Y:S01]  /*2b790*/  ISETP.LT.AND P1, PT, R29, UR4, !P3 ;  /* 0x000000041d007c0c */ /* 0x000fe2000df21270 */
[----:B------:R0:W-:Y:S01]  /*2b7a0*/  @P5 STG.E.U8 desc[UR32][R12.64], R14 ;  /* 0x0000000e0c005986 */ /* 0x0001e2000c101120 */
[----:B------:R-:W-:-:S03]  /*2b7b0*/  ULDC UR4, c[0x0][0x228] ;  /* 0x00008a0000047ab9 */ /* 0x000fc60000000800 */
[----:B------:R1:W-:Y:S01]  /*2b7c0*/  @P4 STG.E.U8 desc[UR32][R8.64], R11 ;  /* 0x0000000b08004986 */ /* 0x0003e2000c101120 */
[----:B------:R-:W-:Y:S01]  /*2b7d0*/  ISETP.LT.AND P4, PT, R23, UR4, !P0 ;  /* 0x0000000417007c0c */ /* 0x000fe2000c781270 */
[----:B------:R-:W-:Y:S01]  /*2b7e0*/  ULDC UR4, c[0x0][0x22c] ;  /* 0x00008b0000047ab9 */ /* 0x000fe20000000800 */
[C---:B0-----:R-:W-:Y:S01]  /*2b7f0*/  VIADD R12, R10.reuse, UR24 ;  /* 0x000000180a0c7c36 */ /* 0x041fe20008000000 */
[----:B-1----:R-:W-:Y:S01]  /*2b800*/  IADD3 R8, P3, R10, R18, RZ ;  /* 0x000000120a087210 */ /* 0x002fe20007f7e0ff */
[----:B------:R-:W-:-:S03]  /*2b810*/  VIADD R11, R22, 0x9 ;  /* 0x00000009160b7836 */ /* 0x000fc60000000000 */
[----:B------:R-:W-:Y:S02]  /*2b820*/  SHF.R.S32.HI R13, RZ, 0x1f, R12 ;  /* 0x0000001fff0d7819 */ /* 0x000fe4000001140c */
[----:B------:R-:W-:Y:S01]  /*2b830*/  IADD3 R10, P5, R12, R2, RZ ;  /* 0x000000020c0a7210 */ /* 0x000fe20007fbe0ff */
[----:B------:R-:W-:Y:S01]  /*2b840*/  IMAD.X R9, R25, 0x1, R16, P3 ;  /* 0x0000000119097824 */ /* 0x000fe200018e0610 */
[----:B------:R-:W-:Y:S01]  /*2b850*/  ISETP.GE.AND P3, PT, R11, UR4, PT ;  /* 0x000000040b007c0c */ /* 0x000fe2000bf66270 */
[----:B------:R-:W-:Y:S01]  /*2b860*/  ULDC UR4, c[0x0][0x228] ;  /* 0x00008a0000047ab9 */ /* 0x000fe20000000800 */
[C---:B------:R-:W-:Y:S01]  /*2b870*/  PRMT R14, R4.reuse, 0x7771, RZ ;  /* 0x00007771040e7816 */ /* 0x040fe200000000ff */
[----:B------:R-:W-:Y:S01]  /*2b880*/  IMAD.X R11, R13, 0x1, R0, P5 ;  /* 0x000000010d0b7824 */ /* 0x000fe200028e0600 */
[----:B------:R0:W-:Y:S04]  /*2b890*/  @P1 STG.E.U8 desc[UR32][R8.64], R15 ;  /* 0x0000000f08001986 */ /* 0x0001e8000c101120 */
[----:B------:R-:W4:Y:S01]  /*2b8a0*/  LDL.LU R25, [R1+0x30] ;  /* 0x0000300001197983 */ /* 0x000f220000300800 */
[----:B0-----:R-:W-:-:S05]  /*2b8b0*/  PRMT R8, R4, 0x7770, RZ ;  /* 0x0000777004087816 */ /* 0x001fca00000000ff */
[----:B------:R0:W-:Y:S01]  /*2b8c0*/  @P4 STG.E.U8 desc[UR32][R10.64], R8 ;  /* 0x000000080a004986 */ /* 0x0001e2000c101120 */
[----:B------:R-:W-:Y:S01]  /*2b8d0*/  ISETP.LT.AND P4, PT, R28, UR6, !P0 ;  /* 0x000000061c007c0c */ /* 0x000fe2000c781270 */
[----:B------:R-:W-:Y:S01]  /*2b8e0*/  ULDC UR6, c[0x0][0x228] ;  /* 0x00008a0000067ab9 */ /* 0x000fe20000000800 */
[----:B------:R-:W-:Y:S02]  /*2b8f0*/  PRMT R15, R4, 0x7772, RZ ;  /* 0x00007772040f7816 */ /* 0x000fe400000000ff */
[----:B0-----:R-:W-:Y:S01]  /*2b900*/  IADD3 R8, P1, R12, R3, RZ ;  /* 0x000000030c087210 */ /* 0x001fe20007f3e0ff */
[----:B------:R-:W-:Y:S01]  /*2b910*/  VIADD R11, R22, 0xa ;  /* 0x0000000a160b7836 */ /* 0x000fe20000000000 */
[----:B------:R-:W-:-:S03]  /*2b920*/  IADD3 R10, P6, R12, R19, RZ ;  /* 0x000000130c0a7210 */ /* 0x000fc60007fde0ff */
[----:B------:R-:W-:Y:S01]  /*2b930*/  IMAD.X R9, R13, 0x1, R24, P1 ;  /* 0x000000010d097824 */ /* 0x000fe200008e0618 */
[----:B------:R-:W-:Y:S02]  /*2b940*/  PRMT R4, R4, 0x7773, RZ ;  /* 0x0000777304047816 */ /* 0x000fe400000000ff */
[----:B---3--:R-:W-:Y:S01]  /*2b950*/  ISETP.LT.AND P5, PT, R26, UR4, !P0 ;  /* 0x000000041a007c0c */ /* 0x008fe2000c7a1270 */
[----:B------:R-:W-:Y:S02]  /*2b960*/  ULDC UR4, c[0x0][0x22c] ;  /* 0x00008b0000047ab9 */ /* 0x000fe40000000800 */
[----:B------:R-:W-:Y:S01]  /*2b970*/  ISETP.GE.AND P1, PT, R11, UR4, PT ;  /* 0x000000040b007c0c */ /* 0x000fe2000bf26270 */
[----:B------:R-:W-:Y:S01]  /*2b980*/  IMAD.X R11, R13, 0x1, R17, P6 ;  /* 0x000000010d0b7824 */ /* 0x000fe200030e0611 */
[----:B------:R-:W-:Y:S02]  /*2b990*/  ULDC UR4, c[0x0][0x228] ;  /* 0x00008a0000047ab9 */ /* 0x000fe40000000800 */
[----:B------:R-:W-:Y:S01]  /*2b9a0*/  ISETP.LT.AND P0, PT, R29, UR4, !P0 ;  /* 0x000000041d007c0c */ /* 0x000fe2000c701270 */
[----:B------:R-:W-:-:S05]  /*2b9b0*/  ULDC UR4, c[0x0][0x228] ;  /* 0x00008a0000047ab9 */ /* 0x000fca0000000800 */
[----:B------:R0:W-:Y:S04]  /*2b9c0*/  @P5 STG.E.U8 desc[UR32][R8.64], R14 ;  /* 0x0000000e08005986 */ /* 0x0001e8000c101120 */
[----:B------:R1:W-:Y:S01]  /*2b9d0*/  @P4 STG.E.U8 desc[UR32][R10.64], R15 ;  /* 0x0000000f0a004986 */ /* 0x0003e2000c101120 */
[----:B------:R-:W-:Y:S01]  /*2b9e0*/  ISETP.LT.AND P6, PT, R23, UR4, !P3 ;  /* 0x0000000417007c0c */ /* 0x000fe2000dfc1270 */
[----:B------:R-:W-:Y:S01]  /*2b9f0*/  ULDC UR4, c[0x0][0x228] ;  /* 0x00008a0000047ab9 */ /* 0x000fe20000000800 */
[C---:B0-----:R-:W-:Y:S01]  /*2ba00*/  IADD3 R8, P4, R12.reuse, R18, RZ ;  /* 0x000000120c087210 */ /* 0x041fe20007f9e0ff */
[----:B------:R-:W-:-:S04]  /*2ba10*/  VIADD R12, R12, UR24 ;  /* 0x000000180c0c7c36 */ /* 0x000fc80008000000 */
[----:B------:R-:W-:Y:S01]  /*2ba20*/  IMAD.X R9, R13, 0x1, R16, P4 ;  /* 0x000000010d097824 */ /* 0x000fe200020e0610 */
[----:B------:R-:W-:Y:S02]  /*2ba30*/  SHF.R.S32.HI R13, RZ, 0x1f, R12 ;  /* 0x0000001fff0d7819 */ /* 0x000fe4000001140c */
[----:B-1----:R-:W-:Y:S02]  /*2ba40*/  IADD3 R10, P4, R12, R2, RZ ;  /* 0x000000020c0a7210 */ /* 0x002fe40007f9e0ff */
[----:B------:R-:W-:Y:S02]  /*2ba50*/  ISETP.LT.AND P5, PT, R26, UR6, !P3 ;  /* 0x000000061a007c0c */ /* 0x000fe4000dfa1270 */
[----:B------:R-:W-:Y:S01]  /*2ba60*/  PRMT R14, R6, 0x7770, RZ ;  /* 0x00007770060e7816 */ /* 0x000fe200000000ff */
[----:B------:R-:W-:Y:S01]  /*2ba70*/  IMAD.X R11, R13, 0x1, R0, P4 ;  /* 0x000000010d0b7824 */ /* 0x000fe200020e0600 */
[----:B------:R0:W-:Y:S01]  /*2ba80*/  @P0 STG.E.U8 desc[UR32][R8.64], R4 ;  /* 0x0000000408000986 */ /* 0x0001e2000c101120 */
[----:B------:R-:W-:Y:S01]  /*2ba90*/  ISETP.LT.AND P4, PT, R28, UR4, !P3 ;  /* 0x000000041c007c0c */ /* 0x000fe2000df81270 */
[----:B------:R-:W-:Y:S01]  /*2baa0*/  ULDC UR4, c[0x0][0x228] ;  /* 0x00008a0000047ab9 */ /* 0x000fe20000000800 */
[----:B------:R-:W-:Y:S01]  /*2bab0*/  ULDC UR6, c[0x0][0x228] ;  /* 0x00008a0000067ab9 */ /* 0x000fe20000000800 */
[----:B------:R1:W-:Y:S01]  /*2bac0*/  @P6 STG.E.U8 desc[UR32][R10.64], R14 ;  /* 0x0000000e0a006986 */ /* 0x0003e2000c101120 */
[----:B0-----:R-:W-:-:S02]  /*2bad0*/  IADD3 R8, P0, R12, R3, RZ ;  /* 0x000000030c087210 */ /* 0x001fc40007f1e0ff */
[----:B------:R-:W-:Y:S02]  /*2bae0*/  PRMT R4, R6, 0x7771, RZ ;  /* 0x0000777106047816 */ /* 0x000fe400000000ff */
[----:B-1----:R-:W-:Y:S01]  /*2baf0*/  IADD3 R10, P6, R12, R19, RZ ;  /* 0x000000130c0a7210 */ /* 0x002fe20007fde0ff */
[----:B------:R-:W-:Y:S01]  /*2bb00*/  IMAD.X R9, R13, 0x1, R24, P0 ;  /* 0x000000010d097824 */ /* 0x000fe200000e0618 */
[----:B------:R-:W-:Y:S02]  /*2bb10*/  PRMT R14, R6, 0x7772, RZ ;  /* 0x00007772060e7816 */ /* 0x000fe400000000ff */
[----:B------:R-:W-:Y:S01]  /*2bb20*/  ISETP.LT.AND P0, PT, R29, UR4, !P3 ;  /* 0x000000041d007c0c */ /* 0x000fe2000df01270 */
[----:B------:R-:W-:Y:S01]  /*2bb30*/  IMAD.X R11, R13, 0x1, R17, P6 ;  /* 0x000000010d0b7824 */ /* 0x000fe200030e0611 */
[----:B------:R0:W-:Y:S01]  /*2bb40*/  @P5 STG.E.U8 desc[UR32][R8.64], R4 ;  /* 0x0000000408005986 */ /* 0x0001e2000c101120 */
[----:B------:R-:W-:-:S03]  /*2bb50*/  ULDC UR4, c[0x0][0x22c] ;  /* 0x00008b0000047ab9 */ /* 0x000fc60000000800 */
[----:B------:R1:W-:Y:S01]  /*2bb60*/  @P4 STG.E.U8 desc[UR32][R10.64], R14 ;  /* 0x0000000e0a004986 */ /* 0x0003e2000c101120 */
[----:B------:R-:W-:Y:S01]  /*2bb70*/  ISETP.LT.AND P4, PT, R23, UR6, !P1 ;  /* 0x0000000617007c0c */ /* 0x000fe2000cf81270 */
[----:B------:R-:W-:Y:S01]  /*2bb80*/  ULDC UR6, c[0x0][0x228] ;  /* 0x00008a0000067ab9 */ /* 0x000fe20000000800 */
[C---:B0-----:R-:W-:Y:S01]  /*2bb90*/  IADD3 R8, P3, R12.reuse, R18, RZ ;  /* 0x000000120c087210 */ /* 0x041fe20007f7e0ff */
[----:B------:R-:W-:Y:S01]  /*2bba0*/  VIADD R4, R12, UR24 ;  /* 0x000000180c047c36 */ /* 0x000fe20008000000 */
[----:B-1----:R-:W-:-:S03]  /*2bbb0*/  PRMT R11, R6, 0x7773, RZ ;  /* 0x00007773060b7816 */ /* 0x002fc600000000ff */
[----:B------:R-:W-:Y:S01]  /*2bbc0*/  IMAD.X R9, R13, 0x1, R16, P3 ;  /* 0x000000010d097824 */ /* 0x000fe200018e0610 */
[----:B------:R-:W-:Y:S01]  /*2bbd0*/  SHF.R.S32.HI R12, RZ, 0x1f, R4 ;  /* 0x0000001fff0c7819 */ /* 0x000fe20000011404 */
[----:B------:R-:W-:Y:S01]  /*2bbe0*/  VIADD R14, R22, 0xb ;  /* 0x0000000b160e7836 */ /* 0x000fe20000000000 */
[----:B------:R-:W-:Y:S01]  /*2bbf0*/  IADD3 R10, P5, R4, R2, RZ ;  /* 0x00000002040a7210 */ /* 0x000fe20007fbe0ff */
[----:B------:R-:W3:Y:S04]  /*2bc00*/  LDL.LU R6, [R1+0xffc] ;  /* 0x000ffc0001067983 */ /* 0x000ee80000300800 */
[----:B------:R0:W-:Y:S01]  /*2bc10*/  @P0 STG.E.U8 desc[UR32][R8.64], R11 ;  /* 0x0000000b08000986 */ /* 0x0001e2000c101120 */
[----:B------:R-:W-:Y:S01]  /*2bc20*/  ISETP.GE.AND P3, PT, R14, UR4, PT ;  /* 0x000000040e007c0c */ /* 0x000fe2000bf66270 */
[----:B------:R-:W-:Y:S01]  /*2bc30*/  ULDC UR4, c[0x0][0x228] ;  /* 0x00008a0000047ab9 */ /* 0x000fe20000000800 */
[----:B0-----:R-:W-:Y:S01]  /*2bc40*/  IMAD.X R11, R12, 0x1, R0, P5 ;  /* 0x000000010c0b7824 */ /* 0x001fe200028e0600 */
[----:B--2---:R-:W-:-:S02]  /*2bc50*/  PRMT R8, R5, 0x7770, RZ ;  /* 0x0000777005087816 */ /* 0x004fc400000000ff */
[----:B------:R-:W-:Y:S01]  /*2bc60*/  ISETP.LT.AND P5, PT, R26, UR4, !P1 ;  /* 0x000000041a007c0c */ /* 0x000fe2000cfa1270 */
[----:B------:R-:W-:Y:S02]  /*2bc70*/  ULDC UR4, c[0x0][0x22c] ;  /* 0x00008b0000047ab9 */ /* 0x000fe40000000800 */
[----:B------:R0:W-:Y:S01]  /*2bc80*/  @P4 STG.E.U8 desc[UR32][R10.64], R8 ;  /* 0x000000080a004986 */ /* 0x0001e2000c101120 */
[----:B------:R-:W-:Y:S01]  /*2bc90*/  ISETP.LT.AND P4, PT, R28, UR6, !P1 ;  /* 0x000000061c007c0c */ /* 0x000fe2000cf81270 */
[----:B------:R-:W-:Y:S01]  /*2bca0*/  ULDC UR6, c[0x0][0x228] ;  /* 0x00008a0000067ab9 */ /* 0x000fe20000000800 */
[C---:B------:R-:W-:Y:S02]  /*2bcb0*/  PRMT R13, R5.reuse, 0x7771, RZ ;  /* 0x00007771050d7816 */ /* 0x040fe400000000ff */
[----:B------:R-:W-:Y:S02]  /*2bcc0*/  PRMT R14, R5, 0x7772, RZ ;  /* 0x00007772050e7816 */ /* 0x000fe400000000ff */
[----:B0-----:R-:W-:Y:S01]  /*2bcd0*/  IADD3 R8, P0, R4, R3, RZ ;  /* 0x0000000304087210 */ /* 0x001fe20007f1e0ff */
[----:B------:R-:W-:Y:S01]  /*2bce0*/  VIADD R11, R22, 0xc ;  /* 0x0000000c160b7836 */ /* 0x000fe20000000000 */
[----:B------:R-:W-:-:S03]  /*2bcf0*/  IADD3 R10, P6, R4, R19, RZ ;  /* 0x00000013040a7210 */ /* 0x000fc60007fde0ff */
[C---:B------:R-:W-:Y:S01]  /*2bd00*/  IMAD.X R9, R12.reuse, 0x1, R24, P0 ;  /* 0x000000010c097824 */ /* 0x040fe200000e0618 */
[----:B------:R-:W-:Y:S01]  /*2bd10*/  ISETP.GE.AND P0, PT, R11, UR4, PT ;  /* 0x000000040b007c0c */ /* 0x000fe2000bf06270 */
[----:B------:R-:W-:Y:S01]  /*2bd20*/  IMAD.X R11, R12, 0x1, R17, P6 ;  /* 0x000000010c0b7824 */ /* 0x000fe200030e0611 */
[----:B------:R-:W-:Y:S02]  /*2bd30*/  ULDC UR4, c[0x0][0x228] ;  /* 0x00008a0000047ab9 */ /* 0x000fe40000000800 */
[----:B------:R0:W-:Y:S01]  /*2bd40*/  @P5 STG.E.U8 desc[UR32][R8.64], R13 ;  /* 0x0000000d08005986 */ /* 0x0001e2000c101120 */
[----:B------:R-:W-:Y:S01]  /*2bd50*/  ISETP.LT.AND P1, PT, R29, UR4, !P1 ;  /* 0x000000041d007c0c */ /* 0x000fe2000cf21270 */
[----:B------:R-:W-:Y:S02]  /*2bd60*/  ULDC UR4, c[0x0][0x228] ;  /* 0x00008a0000047ab9 */ /* 0x000fe40000000800 */
[----:B------:R1:W-:Y:S01]  /*2bd70*/  @P4 STG.E.U8 desc[UR32][R10.64], R14 ;  /* 0x0000000e0a004986 */ /* 0x0003e2000c101120 */
[----:B------:R-:W-:Y:S01]  /*2bd80*/  ISETP.LT.AND P5, PT, R23, UR4, !P3 ;  /* 0x0000000417007c0c */ /* 0x000fe2000dfa1270 */
[----:B------:R-:W-:Y:S01]  /*2bd90*/  ULDC UR4, c[0x0][0x228] ;  /* 0x00008a0000047ab9 */ /* 0x000fe20000000800 */
[C---:B0-----:R-:W-:Y:S01]  /*2bda0*/  IADD3 R8, P4, R4.reuse, R18, RZ ;  /* 0x0000001204087210 */ /* 0x041fe20007f9e0ff */
[----:B-1----:R-:W-:Y:S01]  /*2bdb0*/  VIADD R10, R4, UR24 ;  /* 0x00000018040a7c36 */ /* 0x002fe20008000000 */
[----:B------:R-:W-:-:S03]  /*2bdc0*/  PRMT R13, R5, 0x7773, RZ ;  /* 0x00007773050d7816 */ /* 0x000fc600000000ff */
[----:B------:R-:W-:Y:S01]  /*2bdd0*/  IMAD.X R9, R12, 0x1, R16, P4 ;  /* 0x000000010c097824 */ /* 0x000fe200020e0610 */
[----:B------:R-:W-:Y:S02]  /*2bde0*/  SHF.R.S32.HI R11, RZ, 0x1f, R10 ;  /* 0x0000001fff0b7819 */ /* 0x000fe4000001140a */
[----:B------:R-:W-:Y:S02]  /*2bdf0*/  IADD3 R4, P6, R10, R2, RZ ;  /* 0x000000020a047210 */ /* 0x000fe40007fde0ff */
[----:B------:R-:W-:Y:S01]  /*2be00*/  PRMT R12, R7, 0x7770, RZ ;  /* 0x00007770070c7816 */ /* 0x000fe200000000ff */
[----:B------:R0:W-:Y:S02]  /*2be10*/  @P1 STG.E.U8 desc[UR32][R8.64], R13 ;  /* 0x0000000d08001986 */ /* 0x0001e4000c101120 */
[----:B------:R-:W-:Y:S01]  /*2be20*/  IMAD.X R5, R11, 0x1, R0, P6 ;  /* 0x000000010b057824 */ /* 0x000fe200030e0600 */
[----:B------:R-:W-:Y:S01]  /*2be30*/  ISETP.LT.AND P4, PT, R26, UR6, !P3 ;  /* 0x000000061a007c0c */ /* 0x000fe2000df81270 */
[----:B------:R-:W-:Y:S01]  /*2be40*/  ULDC UR6, c[0x0][0x228] ;  /* 0x00008a0000067ab9 */ /* 0x000fe20000000800 */
[----:B------:R-:W-:Y:S01]  /*2be50*/  ISETP.LT.AND P1, PT, R28, UR4, !P3 ;  /* 0x000000041c007c0c */ /* 0x000fe2000df21270 */
[----:B------:R-:W-:Y:S01]  /*2be60*/  ULDC UR4, c[0x0][0x228] ;  /* 0x00008a0000047ab9 */ /* 0x000fe20000000800 */
[----:B------:R1:W-:Y:S01]  /*2be70*/  @P5 STG.E.U8 desc[UR32][R4.64], R12 ;  /* 0x0000000c04005986 */ /* 0x0003e2000c101120 */
[----:B0-----:R-:W-:-:S02]  /*2be80*/  IADD3 R8, P6, R10, R3, RZ ;  /* 0x000000030a087210 */ /* 0x001fc40007fde0ff */
[----:B------:R-:W-:Y:S02]  /*2be90*/  PRMT R13, R7, 0x7772, RZ ;  /* 0x00007772070d7816 */ /* 0x000fe400000000ff */
[----:B-1----:R-:W-:Y:S01]  /*2bea0*/  IADD3 R4, P5, R10, R19, RZ ;  /* 0x000000130a047210 */ /* 0x002fe20007fbe0ff */
[----:B------:R-:W-:Y:S01]  /*2beb0*/  IMAD.X R9, R11, 0x1, R24, P6 ;  /* 0x000000010b097824 */ /* 0x000fe200030e0618 */
[----:B------:R-:W-:-:S03]  /*2bec0*/  PRMT R12, R7, 0x7771, RZ ;  /* 0x00007771070c7816 */ /* 0x000fc600000000ff */
[----:B------:R-:W-:Y:S02]  /*2bed0*/  IMAD.X R5, R11, 0x1, R17, P5 ;  /* 0x000000010b057824 */ /* 0x000fe400028e0611 */
[----:B------:R-:W-:Y:S04]  /*2bee0*/  @P4 STG.E.U8 desc[UR32][R8.64], R12 ;  /* 0x0000000c08004986 */ /* 0x000fe8000c101120 */
[----:B------:R0:W-:Y:S02]  /*2bef0*/  @P1 STG.E.U8 desc[UR32][R4.64], R13 ;  /* 0x0000000d04001986 */ /* 0x0001e4000c101120 */
[----:B0-----:R-:W-:-:S05]  /*2bf00*/  IADD3 R4, P1, R10, R18, RZ ;  /* 0x000000120a047210 */ /* 0x001fca0007f3e0ff */
[----:B------:R-:W-:Y:S01]  /*2bf10*/  IMAD.X R5, R11, 0x1, R16, P1 ;  /* 0x000000010b057824 */ /* 0x000fe200008e0610 */
[----:B------:R-:W-:Y:S02]  /*2bf20*/  PRMT R11, R7, 0x7773, RZ ;  /* 0x00007773070b7816 */ /* 0x000fe400000000ff */
[----:B------:R-:W2:Y:S04]  /*2bf30*/  LDL.LU R7, [R1+0xff8] ;  /* 0x000ff80001077983 */ /* 0x000ea80000300800 */
[----:B------:R-:W4:Y:S01]  /*2bf40*/  LDL.LU R27, [R1+0x18] ;  /* 0x00001800011b7983 */ /* 0x000f220000300800 */
[----:B------:R-:W-:Y:S01]  /*2bf50*/  ISETP.LT.AND P3, PT, R29, UR4, !P3 ;  /* 0x000000041d007c0c */ /* 0x000fe2000df61270 */
[----:B------:R-:W-:Y:S01]  /*2bf60*/  VIADD R9, R10, UR24 ;  /* 0x000000180a097c36 */ /* 0x000fe20008000000 */
[----:B------:R-:W-:Y:S01]  /*2bf70*/  ISETP.LT.AND P5, PT, R23, UR6, !P0 ;  /* 0x0000000617007c0c */ /* 0x000fe2000c7a1270 */
[----:B------:R-:W-:Y:S01]  /*2bf80*/  VIADD R12, R22, 0xd ;  /* 0x0000000d160c7836 */ /* 0x000fe20000000000 */
[----:B------:R-:W-:Y:S01]  /*2bf90*/  ULDC UR4, c[0x0][0x22c] ;  /* 0x00008b0000047ab9 */ /* 0x000fe20000000800 */
[----:B------:R-:W-:Y:S01]  /*2bfa0*/  ULDC UR6, c[0x0][0x228] ;  /* 0x00008a0000067ab9 */ /* 0x000fe20000000800 */
[----:B------:R-:W-:-:S02]  /*2bfb0*/  SHF.R.S32.HI R8, RZ, 0x1f, R9 ;  /* 0x0000001fff087819 */ /* 0x000fc40000011409 */
[----:B------:R-:W-:Y:S02]  /*2bfc0*/  IADD3 R10, P4, R9, R2, RZ ;  /* 0x00000002090a7210 */ /* 0x000fe40007f9e0ff */
[----:B------:R-:W-:Y:S01]  /*2bfd0*/  ISETP.GE.AND P1, PT, R12, UR4, PT ;  /* 0x000000040c007c0c */ /* 0x000fe2000bf26270 */
[----:B------:R-:W-:Y:S02]  /*2bfe0*/  ULDC UR4, c[0x0][0x228] ;  /* 0x00008a0000047ab9 */ /* 0x000fe40000000800 */
        /* <DEDUP_REMOVED lines=8> */
[C---:B------:R-:W-:Y:S02]  /*2c070*/  PRMT R12, R6.reuse, 0x7771, RZ ;  /* 0x00007771060c7816 */ /* 0x040fe400000000ff */
        /* <DEDUP_REMOVED lines=15> */
[----:B-1----:R-:W-:-:S04]  /*2c170*/  VIADD R13, R9, UR24 ;  /* 0x00000018090d7c36 */ /* 0x002fc80008000000 */
[----:B------:R-:W-:Y:S01]  /*2c180*/  IMAD.X R5, R8, 0x1, R16, P5 ;  /* 0x0000000108057824 */ /* 0x000fe200028e0610 */
[----:B------:R-:W-:Y:S02]  /*2c190*/  PRMT R8, R6, 0x7773, RZ ;  /* 0x0000777306087816 */ /* 0x000fe400000000ff */
[----:B------:R-:W-:Y:S02]  /*2c1a0*/  SHF.R.S32.HI R9, RZ, 0x1f, R13 ;  /* 0x0000001fff097819 */ /* 0x000fe4000001140d */
[----:B------:R-:W-:Y:S02]  /*2c1b0*/  IADD3 R10, P6, R13, R2, RZ ;  /* 0x000000020d0a7210 */ /* 0x000fe40007fde0ff */
[----:B------:R-:W-:Y:S01]  /*2c1c0*/  ISETP.LT.AND P5, PT, R26, UR4, !P1 ;  /* 0x000000041a007c0c */ /* 0x000fe2000cfa1270 */
[----:B------:R0:W-:Y:S01]  /*2c1d0*/  @P0 STG.E.U8 desc[UR32][R4.64], R8 ;  /* 0x0000000804000986 */ /* 0x0001e2000c101120 */
[----:B------:R-:W-:Y:S01]  /*2c1e0*/  ULDC UR4, c[0x0][0x22c] ;  /* 0x00008b0000047ab9 */ /* 0x000fe20000000800 */
[----:B------:R-:W-:Y:S01]  /*2c1f0*/  IMAD.X R11, R9, 0x1, R0, P6 ;  /* 0x00000001090b7824 */ /* 0x000fe200030e0600 */
[----:B0-----:R-:W-:-:S05]  /*2c200*/  IADD3 R4, P0, R13, R3, RZ ;  /* 0x000000030d047210 */ /* 0x001fca0007f1e0ff */
[----:B------:R-:W-:Y:S01]  /*2c210*/  IMAD.X R5, R9, 0x1, R24, P0 ;  /* 0x0000000109057824 */ /* 0x000fe200000e0618 */
[C---:B----4-:R-:W-:Y:S02]  /*2c220*/  PRMT R6, R27.reuse, 0x7770, RZ ;  /* 0x000077701b067816 */ /* 0x050fe400000000ff */
[----:B------:R-:W-:-:S03]  /*2c230*/  PRMT R8, R27, 0x7771, RZ ;  /* 0x000077711b087816 */ /* 0x000fc600000000ff */
[----:B------:R0:W-:Y:S04]  /*2c240*/  @P4 STG.E.U8 desc[UR32][R10.64], R6 ;  /* 0x000000060a004986 */ /* 0x0001e8000c101120 */
[----:B------:R1:W-:Y:S01]  /*2c250*/  @P5 STG.E.U8 desc[UR32][R4.64], R8 ;  /* 0x0000000804005986 */ /* 0x0003e2000c101120 */
[----:B0-----:R-:W-:Y:S01]  /*2c260*/  VIADD R6, R22, 0xf ;  /* 0x0000000f16067836 */ /* 0x001fe20000000000 */
[----:B-1----:R-:W-:-:S04]  /*2c270*/  PRMT R5, R27, 0x7772, RZ ;  /* 0x000077721b057816 */ /* 0x002fc800000000ff */
[----:B------:R-:W-:Y:S01]  /*2c280*/  ISETP.GE.AND P0, PT, R6, UR4, PT ;  /* 0x0000000406007c0c */ /* 0x000fe2000bf06270 */
[----:B------:R-:W-:Y:S01]  /*2c290*/  ULDC UR4, c[0x0][0x228] ;  /* 0x00008a0000047ab9 */ /* 0x000fe20000000800 */
[----:B------:R-:W-:Y:S02]  /*2c2a0*/  PRMT R6, R27, 0x7773, RZ ;  /* 0x000077731b067816 */ /* 0x000fe400000000ff */
[----:B------:R-:W3:Y:S01]  /*2c2b0*/  LDL.LU R27, [R1+0x1c] ;  /* 0x00001c00011b7983 */ /* 0x000ee20000300800 */
[----:B------:R-:W-:Y:S01]  /*2c2c0*/  ISETP.LT.AND P4, PT, R28, UR6, !P1 ;  /* 0x000000061c007c0c */ /* 0x000fe2000cf81270 */
[----:B------:R-:W-:Y:S01]  /*2c2d0*/  ULDC UR6, c[0x0][0x228] ;  /* 0x00008a0000067ab9 */ /* 0x000fe20000000800 */
[C---:B------:R-:W-:Y:S01]  /*2c2e0*/  IADD3 R10, P5, R13.reuse, R19, RZ ;  /* 0x000000130d0a7210 */ /* 0x040fe20007fbe0ff */
[----:B------:R-:W-:Y:S01]  /*2c2f0*/  VIADD R12, R13, UR24 ;  /* 0x000000180d0c7c36 */ /* 0x000fe20008000000 */
[----:B------:R-:W-:Y:S01]  /*2c300*/  ISETP.LT.AND P1, PT, R29, UR4, !P1 ;  /* 0x000000041d007c0c */ /* 0x000fe2000cf21270 */
[----:B------:R-:W-:Y:S01]  /*2c310*/  ULDC UR4, c[0x0][0x228] ;  /* 0x00008a0000047ab9 */ /* 0x000fe20000000800 */
[----:B------:R-:W4:Y:S01]  /*2c320*/  LDL.LU R15, [R1+0x20] ;  /* 0x00002000010f7983 */ /* 0x000f220000300800 */
[----:B------:R-:W-:Y:S01]  /*2c330*/  IMAD.X R11, R9, 0x1, R17, P5 ;  /* 0x00000001090b7824 */ /* 0x000fe200028e0611 */
[----:B------:R-:W-:Y:S01]  /*2c340*/  ISETP.LT.AND P6, PT, R23, UR6, !P3 ;  /* 0x0000000617007c0c */ /* 0x000fe2000dfc1270 */
[----:B------:R-:W-:Y:S01]  /*2c350*/  ULDC UR6, c[0x0][0x228] ;  /* 0x00008a0000067ab9 */ /* 0x000fe20000000800 */
[----:B------:R-:W-:-:S03]  /*2c360*/  IADD3 R4, P5, R13, R18, RZ ;  /* 0x000000120d047210 */ /* 0x000fc60007fbe0ff */
[----:B------:R0:W-:Y:S01]  /*2c370*/  @P4 STG.E.U8 desc[UR32][R10.64], R5 ;  /* 0x000000050a004986 */ /* 0x0001e2000c101120 */
[----:B------:R-:W-:Y:S02]  /*2c380*/  IADD3 R8, P4, R12, R2, RZ ;  /* 0x000000020c087210 */ /* 0x000fe40007f9e0ff */
[----:B0-----:R-:W-:Y:S01]  /*2c390*/  SHF.R.S32.HI R10, RZ, 0x1f, R12 ;  /* 0x0000001fff0a7819 */ /* 0x001fe2000001140c */
[----:B------:R-:W-:Y:S01]  /*2c3a0*/  IMAD.X R5, R9, 0x1, R16, P5 ;  /* 0x0000000109057824 */ /* 0x000fe200028e0610 */
[----:B--2---:R-:W-:-:S03]  /*2c3b0*/  PRMT R11, R7, 0x7770, RZ ;  /* 0x00007770070b7816 */ /* 0x004fc600000000ff */
[----:B------:R-:W-:Y:S01]  /*2c3c0*/  IMAD.X R9, R10, 0x1, R0, P4 ;  /* 0x000000010a097824 */ /* 0x000fe200020e0600 */
[----:B------:R0:W-:Y:S01]  /*2c3d0*/  @P1 STG.E.U8 desc[UR32][R4.64], R6 ;  /* 0x0000000604001986 */ /* 0x0001e2000c101120 */
[----:B------:R-:W-:Y:S01]  /*2c3e0*/  ISETP.LT.AND P5, PT, R26, UR4, !P3 ;  /* 0x000000041a007c0c */ /* 0x000fe2000dfa1270 */
[----:B------:R-:W-:Y:S02]  /*2c3f0*/  ULDC UR4, c[0x0][0x22c] ;  /* 0x00008b0000047ab9 */ /* 0x000fe40000000800 */
[----:B------:R1:W-:Y:S01]  /*2c400*/  @P6 STG.E.U8 desc[UR32][R8.64], R11 ;  /* 0x0000000b08006986 */ /* 0x0003e2000c101120 */
[----:B------:R-:W-:Y:S01]  /*2c410*/  ISETP.LT.AND P6, PT, R28, UR6, !P3 ;  /* 0x000000061c007c0c */ /* 0x000fe2000dfc1270 */
[----:B------:R-:W-:Y:S01]  /*2c420*/  ULDC UR6, c[0x0][0x228] ;  /* 0x00008a0000067ab9 */ /* 0x000fe20000000800 */
[----:B------:R-:W-:Y:S01]  /*2c430*/  ISETP.LT.AND P4, PT, R29, UR8, !P3 ;  /* 0x000000081d007c0c */ /* 0x000fe2000df81270 */
[----:B------:R-:W-:Y:S01]  /*2c440*/  ULDC UR8, c[0x0][0x228] ;  /* 0x00008a0000087ab9 */ /* 0x000fe20000000800 */
[----:B0-----:R-:W-:Y:S01]  /*2c450*/  VIADD R4, R22, 0x10 ;  /* 0x0000001016047836 */ /* 0x001fe20000000000 */
[----:B-1----:R-:W-:-:S02]  /*2c460*/  IADD3 R8, P1, R12, R3, RZ ;  /* 0x000000030c087210 */ /* 0x002fc40007f3e0ff */
[----:B------:R-:W-:-:S03]  /*2c470*/  PRMT R5, R7, 0x7771, RZ ;  /* 0x0000777107057816 */ /* 0x000fc600000000ff */
[----:B------:R-:W-:Y:S01]  /*2c480*/  IMAD.X R9, R10, 0x1, R24, P1 ;  /* 0x000000010a097824 */ /* 0x000fe200008e0618 */
[----:B------:R-:W-:Y:S01]  /*2c490*/  ISETP.GE.AND P1, PT, R4, UR4, PT ;  /* 0x0000000404007c0c */ /* 0x000fe2000bf26270 */
[----:B------:R-:W-:Y:S01]  /*2c4a0*/  ULDC UR4, c[0x0][0x228] ;  /* 0x00008a0000047ab9 */ /* 0x000fe20000000800 */
[C---:B------:R-:W-:Y:S02]  /*2c4b0*/  IADD3 R4, P3, R12.reuse, R19, RZ ;  /* 0x000000130c047210 */ /* 0x040fe40007f7e0ff */
[----:B------:R0:W-:Y:S01]  /*2c4c0*/  @P5 STG.E.U8 desc[UR32][R8.64], R5 ;  /* 0x0000000508005986 */ /* 0x0001e2000c101120 */
[----:B------:R-:W-:Y:S02]  /*2c4d0*/  IADD3 R6, P5, R12, R18, RZ ;  /* 0x000000120c067210 */ /* 0x000fe40007fbe0ff */
[C---:B0-----:R-:W-:Y:S01]  /*2c4e0*/  IMAD.X R5, R10.reuse, 0x1, R17, P3 ;  /* 0x000000010a057824 */ /* 0x041fe200018e0611 */
[C---:B------:R-:W-:Y:S02]  /*2c4f0*/  PRMT R8, R7.reuse, 0x7772, RZ ;  /* 0x0000777207087816 */ /* 0x040fe400000000ff */
[----:B------:R-:W-:Y:S01]  /*2c500*/  PRMT R9, R7, 0x7773, RZ ;  /* 0x0000777307097816 */ /* 0x000fe200000000ff */
[----:B------:R-:W-:-:S02]  /*2c510*/  IMAD.X R7, R10, 0x1, R16, P5 ;  /* 0x000000010a077824 */ /* 0x000fc400028e0610 */
[----:B------:R0:W-:Y:S01]  /*2c520*/  @P6 STG.E.U8 desc[UR32][R4.64], R8 ;  /* 0x0000000804006986 */ /* 0x0001e2000c101120 */
[----:B------:R-:W-:Y:S01]  /*2c530*/  ISETP.LT.AND P3, PT, R23, UR4, !P0 ;  /* 0x0000000417007c0c */ /* 0x000fe2000c761270 */
[----:B------:R-:W-:Y:S02]  /*2c540*/  ULDC UR4, c[0x0][0x22c] ;  /* 0x00008b0000047ab9 */ /* 0x000fe40000000800 */
[----:B------:R1:W-:Y:S01]  /*2c550*/  @P4 STG.E.U8 desc[UR32][R6.64], R9 ;  /* 0x0000000906004986 */ /* 0x0003e2000c101120 */
[----:B0-----:R-:W-:-:S05]  /*2c560*/  VIADD R8, R12, UR24 ;  /* 0x000000180c087c36 */ /* 0x001fca0008000000 */
[----:B------:R-:W-:Y:S02]  /*2c570*/  SHF.R.S32.HI R10, RZ, 0x1f, R8 ;  /* 0x0000001fff0a7819 */ /* 0x000fe40000011408 */
[----:B-1----:R-:W-:Y:S01]  /*2c580*/  IADD3 R6, P4, R8, R2, RZ ;  /* 0x0000000208067210 */ /* 0x002fe20007f9e0ff */
[----:B------:R-:W-:Y:S01]  /*2c590*/  VIADD R5, R22, 0x11 ;  /* 0x0000001116057836 */ /* 0x000fe20000000000 */
[----:B------:R-:W-:-:S03]  /*2c5a0*/  IADD3 R4, P6, R8, R3, RZ ;  /* 0x0000000308047210 */ /* 0x000fc60007fde0ff */
[----:B------:R-:W-:Y:S01]  /*2c5b0*/  IMAD.X R7, R10, 0x1, R0, P4 ;  /* 0x000000010a077824 */ /* 0x000fe200020e0600 */
[----:B------:R-:W-:Y:S01]  /*2c5c0*/  ISETP.LT.AND P4, PT, R26, UR6, !P0 ;  /* 0x000000061a007c0c */ /* 0x000fe2000c781270 */
[----:B------:R-:W-:Y:S01]  /*2c5d0*/  ULDC UR6, c[0x0][0x228] ;  /* 0x00008a0000067ab9 */ /* 0x000fe20000000800 */
[----:B------:R-:W-:Y:S01]  /*2c5e0*/  ISETP.LT.AND P5, PT, R28, UR8, !P0 ;  /* 0x000000081c007c0c */ /* 0x000fe2000c7a1270 */
[----:B------:R-:W-:Y:S01]  /*2c5f0*/  ULDC UR8, c[0x0][0x228] ;  /* 0x00008a0000087ab9 */ /* 0x000fe20000000800 */
[----:B---3--:R-:W-:-:S05]  /*2c600*/  PRMT R9, R27, 0x7770, RZ ;  /* 0x000077701b097816 */ /* 0x008fca00000000ff */
[----:B------:R0:W-:Y:S01]  /*2c610*/  @P3 STG.E.U8 desc[UR32][R6.64], R9 ;  /* 0x0000000906003986 */ /* 0x0001e2000c101120 */
[----:B------:R-:W-:Y:S01]  /*2c620*/  ISETP.GE.AND P3, PT, R5, UR4, PT ;  /* 0x0000000405007c0c */ /* 0x000fe2000bf66270 */
[----:B------:R-:W-:Y:S01]  /*2c630*/  IMAD.X R5, R10, 0x1, R24, P6 ;  /* 0x000000010a057824 */ /* 0x000fe200030e0618 */
[C---:B------:R-:W-:Y:S01]  /*2c640*/  PRMT R11, R27.reuse, 0x7771, RZ ;  /* 0x000077711b0b7816 */ /* 0x040fe200000000ff */
[----:B------:R-:W-:Y:S01]  /*2c650*/  ULDC UR4, c[0x0][0x228] ;  /* 0x00008a0000047ab9 */ /* 0x000fe20000000800 */
[----:B------:R-:W-:Y:S02]  /*2c660*/  PRMT R12, R27, 0x7772, RZ ;  /* 0x000077721b0c7816 */ /* 0x000fe400000000ff */
[----:B0-----:R-:W-:Y:S01]  /*2c670*/  IADD3 R6, P6, R8, R19, RZ ;  /* 0x0000001308067210 */ /* 0x001fe20007fde0ff */
[----:B------:R0:W-:Y:S01]  /*2c680*/  @P4 STG.E.U8 desc[UR32][R4.64], R11 ;  /* 0x0000000b04004986 */ /* 0x0001e2000c101120 */
[----:B------:R-:W-:Y:S01]  /*2c690*/  ISETP.LT.AND P0, PT, R29, UR4, !P0 ;  /* 0x000000041d007c0c */ /* 0x000fe2000c701270 */
[----:B------:R-:W-:-:S02]  /*2c6a0*/  ULDC UR4, c[0x0][0x228] ;  /* 0x00008a0000047ab9 */ /* 0x000fc40000000800 */
[----:B------:R-:W-:-:S05]  /*2c6b0*/  IMAD.X R7, R10, 0x1, R17, P6 ;  /* 0x000000010a077824 */ /* 0x000fca00030e0611 */
[----:B------:R1:W-:Y:S01]  /*2c6c0*/  @P5 STG.E.U8 desc[UR32][R6.64], R12 ;  /* 0x0000000c06005986 */ /* 0x0003e2000c101120 */
[C---:B0-----:R-:W-:Y:S01]  /*2c6d0*/  IADD3 R4, P4, R8.reuse, R18, RZ ;  /* 0x0000001208047210 */ /* 0x041fe20007f9e0ff */
[----:B------:R-:W-:Y:S01]  /*2c6e0*/  VIADD R8, R8, UR24 ;  /* 0x0000001808087c36 */ /* 0x000fe20008000000 */
[----:B------:R-:W-:Y:S01]  /*2c6f0*/  ISETP.LT.AND P5, PT, R23, UR4, !P1 ;  /* 0x0000000417007c0c */ /* 0x000fe2000cfa1270 */
[----:B------:R-:W-:Y:S02]  /*2c700*/  ULDC UR4, c[0x0][0x228] ;  /* 0x00008a0000047ab9 */ /* 0x000fe40000000800 */
[----:B------:R-:W-:Y:S01]  /*2c710*/  IMAD.X R5, R10, 0x1, R16, P4 ;  /* 0x000000010a057824 */ /* 0x000fe200020e0610 */
[----:B------:R-:W-:Y:S02]  /*2c720*/  SHF.R.S32.HI R10, RZ, 0x1f, R8 ;  /* 0x0000001fff0a7819 */ /* 0x000fe40000011408 */
[----:B-1----:R-:W-:Y:S02]  /*2c730*/  IADD3 R6, P6, R8, R2, RZ ;  /* 0x0000000208067210 */ /* 0x002fe40007fde0ff */
[----:B------:R-:W-:-:S02]  /*2c740*/  PRMT R9, R27, 0x7773, RZ ;  /* 0x000077731b097816 */ /* 0x000fc400000000ff */
[----:B------:R-:W-:Y:S01]  /*2c750*/  PRMT R11, R25, 0x7770, RZ ;  /* 0x00007770190b7816 */ /* 0x000fe200000000ff */
[----:B------:R-:W-:Y:S01]  /*2c760*/  IMAD.X R7, R10, 0x1, R0, P6 ;  /* 0x000000010a077824 */ /* 0x000fe200030e0600 */
[----:B------:R-:W-:Y:S01]  /*2c770*/  ISETP.LT.AND P4, PT, R26, UR4, !P1 ;  /* 0x000000041a007c0c */ /* 0x000fe2000cf81270 */
[----:B------:R0:W-:Y:S01]  /*2c780*/  @P0 STG.E.U8 desc[UR32][R4.64], R9 ;  /* 0x0000000904000986 */ /* 0x0001e2000c101120 */
[----:B------:R-:W-:Y:S01]  /*2c790*/  ISETP.LT.AND P0, PT, R28, UR6, !P1 ;  /* 0x000000061c007c0c */ /* 0x000fe2000cf01270 */
[----:B------:R-:W-:Y:S01]  /*2c7a0*/  ULDC UR4, c[0x0][0x228] ;  /* 0x00008a0000047ab9 */ /* 0x000fe20000000800 */
[----:B------:R-:W-:Y:S01]  /*2c7b0*/  ULDC UR6, c[0x0][0x228] ;  /* 0x00008a0000067ab9 */ /* 0x000fe20000000800 */
[----:B------:R1:W-:Y:S04]  /*2c7c0*/  @P5 STG.E.U8 desc[UR32][R6.64], R11 ;  /* 0x0000000b06005986 */ /* 0x0003e8000c101120 */
[----:B------:R-:W2:Y:S01]  /*2c7d0*/  LDL.LU R27, [R1+0x28] ;  /* 0x00002800011b7983 */ /* 0x000ea20000300800 */
[----:B0-----:R-:W-:-:S02]  /*2c7e0*/  IADD3 R4, P6, R8, R3, RZ ;  /* 0x0000000308047210 */ /* 0x001fc40007fde0ff */
[----:B-1----:R-:W-:-:S03]  /*2c7f0*/  IADD3 R6, P5, R8, R19, RZ ;  /* 0x0000001308067210 */ /* 0x002fc60007fbe0ff */
[C---:B------:R-:W-:Y:S01]  /*2c800*/  IMAD.X R5, R10.reuse, 0x1, R24, P6 ;  /* 0x000000010a057824 */ /* 0x040fe200030e0618 */
[C---:B------:R-:W-:Y:S02]  /*2c810*/  PRMT R11, R25.reuse, 0x7771, RZ ;  /* 0x00007771190b7816 */ /* 0x040fe400000000ff */
[C---:B------:R-:W-:Y:S01]  /*2c820*/  PRMT R9, R25.reuse, 0x7772, RZ ;  /* 0x0000777219097816 */ /* 0x040fe200000000ff */
[----:B------:R-:W-:Y:S02]  /*2c830*/  IMAD.X R7, R10, 0x1, R17, P5 ;  /* 0x000000010a077824 */ /* 0x000fe400028e0611 */
[----:B------:R-:W-:Y:S04]  /*2c840*/  @P4 STG.E.U8 desc[UR32][R4.64], R11 ;  /* 0x0000000b04004986 */ /* 0x000fe8000c101120 */
[----:B------:R0:W-:Y:S02]  /*2c850*/  @P0 STG.E.U8 desc[UR32][R6.64], R9 ;  /* 0x0000000906000986 */ /* 0x0001e4000c101120 */
[----:B0-----:R-:W-:-:S02]  /*2c860*/  PRMT R6, R25, 0x7773, RZ ;  /* 0x0000777319067816 */ /* 0x001fc400000000ff */
[----:B------:R-:W3:Y:S01]  /*2c870*/  LDL.LU R25, [R1+0x34] ;  /* 0x0000340001197983 */ /* 0x000ee20000300800 */
[----:B------:R-:W-:Y:S01]  /*2c880*/  ISETP.LT.AND P1, PT, R29, UR4, !P1 ;  /* 0x000000041d007c0c */ /* 0x000fe2000cf21270 */
[----:B------:R-:W-:Y:S01]  /*2c890*/  ULDC UR4, c[0x0][0x228] ;  /* 0x00008a0000047ab9 */ /* 0x000fe20000000800 */
[C---:B------:R-:W-:Y:S01]  /*2c8a0*/  IADD3 R4, P4, R8.reuse, R18, RZ ;  /* 0x0000001208047210 */ /* 0x040fe20007f9e0ff */
[----:B------:R-:W-:Y:S01]  /*2c8b0*/  VIADD R9, R8, UR24 ;  /* 0x0000001808097c36 */ /* 0x000fe20008000000 */
[----:B------:R-:W-:Y:S02]  /*2c8c0*/  ISETP.LT.AND P0, PT, R23, UR4, !P3 ;  /* 0x0000000417007c0c */ /* 0x000fe4000df01270 */
[----:B------:R-:W-:Y:S01]  /*2c8d0*/  ISETP.LT.AND P5, PT, R26, UR6, !P3 ;  /* 0x000000061a007c0c */ /* 0x000fe2000dfa1270 */
[----:B------:R-:W-:Y:S01]  /*2c8e0*/  IMAD.X R5, R10, 0x1, R16, P4 ;  /* 0x000000010a057824 */ /* 0x000fe200020e0610 */
[----:B------:R-:W-:Y:S01]  /*2c8f0*/  SHF.R.S32.HI R10, RZ, 0x1f, R9 ;  /* 0x0000001fff0a7819 */ /* 0x000fe20000011409 */
[----:B------:R-:W-:Y:S01]  /*2c900*/  VIADD R7, R22, 0x12 ;  /* 0x0000001216077836 */ /* 0x000fe20000000000 */
[----:B------:R-:W-:Y:S01]  /*2c910*/  ULDC UR4, c[0x0][0x22c] ;  /* 0x00008b0000047ab9 */ /* 0x000fe20000000800 */
[C---:B----4-:R-:W-:Y:S01]  /*2c920*/  PRMT R8, R15.reuse, 0x7770, RZ ;  /* 0x000077700f087816 */ /* 0x050fe200000000ff */
[----:B------:R-:W-:Y:S01]  /*2c930*/  ULDC UR6, c[0x0][0x228] ;  /* 0x00008a0000067ab9 */ /* 0x000fe20000000800 */
[----:B------:R0:W-:Y:S01]  /*2c940*/  @P1 STG.E.U8 desc[UR32][R4.64], R6 ;  /* 0x0000000604001986 */ /* 0x0001e2000c101120 */
[----:B------:R-:W-:-:S02]  /*2c950*/  PRMT R11, R15, 0x7771, RZ ;  /* 0x000077710f0b7816 */ /* 0x000fc400000000ff */
[C---:B0-----:R-:W-:Y:S02]  /*2c960*/  IADD3 R4, P1, R9.reuse, R2, RZ ;  /* 0x0000000209047210 */ /* 0x041fe40007f3e0ff */
        /* <DEDUP_REMOVED lines=11> */
[----:B------:R-:W-:-:S02]  /*2ca20*/  PRMT R12, R15, 0x7773, RZ ;  /* 0x000077730f0c7816 */ /* 0x000fc400000000ff */
[----:B------:R-:W-:Y:S01]  /*2ca30*/  ISETP.LT.AND P4, PT, R23, UR6, !P1 ;  /* 0x0000000617007c0c */ /* 0x000fe2000cf81270 */
[----:B------:R-:W-:Y:S01]  /*2ca40*/  ULDC UR6, c[0x0][0x228] ;  /* 0x00008a0000067ab9 */ /* 0x000fe20000000800 */
[C---:B0-----:R-:W-:Y:S01]  /*2ca50*/  IADD3 R8, P5, R9.reuse, R19, RZ ;  /* 0x0000001309087210 */ /* 0x041fe20007fbe0ff */
[C---:B------:R-:W-:Y:S01]  /*2ca60*/  VIADD R4, R9.reuse, UR24 ;  /* 0x0000001809047c36 */ /* 0x040fe20008000000 */
[----:B-1----:R-:W-:Y:S02]  /*2ca70*/  IADD3 R6, P6, R9, R18, RZ ;  /* 0x0000001209067210 */ /* 0x002fe40007fde0ff */
[----:B------:R-:W-:Y:S02]  /*2ca80*/  PRMT R11, R15, 0x7772, RZ ;  /* 0x000077720f0b7816 */ /* 0x000fe400000000ff */
[----:B------:R-:W4:Y:S01]  /*2ca90*/  LDL.LU R15, [R1+0x24] ;  /* 0x00002400010f7983 */ /* 0x000f220000300800 */
[C---:B------:R-:W-:Y:S01]  /*2caa0*/  IMAD.X R9, R10.reuse, 0x1, R17, P5 ;  /* 0x000000010a097824 */ /* 0x040fe200028e0611 */
[----:B------:R-:W-:Y:S01]  /*2cab0*/  SHF.R.S32.HI R5, RZ, 0x1f, R4 ;  /* 0x0000001fff057819 */ /* 0x000fe20000011404 */
[----:B------:R-:W-:Y:S01]  /*2cac0*/  IMAD.X R7, R10, 0x1, R16, P6 ;  /* 0x000000010a077824 */ /* 0x000fe200030e0610 */
[----:B------:R-:W-:-:S02]  /*2cad0*/  IADD3 R10, P5, R4, R2, RZ ;  /* 0x00000002040a7210 */ /* 0x000fc40007fbe0ff */
[----:B------:R0:W-:Y:S04]  /*2cae0*/  @P0 STG.E.U8 desc[UR32][R8.64], R11 ;  /* 0x0000000b08000986 */ /* 0x0001e8000c101120 */
[----:B------:R1:W-:Y:S01]  /*2caf0*/  @P3 STG.E.U8 desc[UR32][R6.64], R12 ;  /* 0x0000000c06003986 */ /* 0x0003e2000c101120 */
[----:B0-----:R-:W-:Y:S02]  /*2cb00*/  IMAD.X R11, R5, 0x1, R0, P5 ;  /* 0x00000001050b7824 */ /* 0x001fe400028e0600 */
[----:B------:R-:W-:Y:S01]  /*2cb10*/  VIADD R9, R22, 0x13 ;  /* 0x0000001316097836 */ /* 0x000fe20000000000 */
[----:B-1----:R-:W-:-:S05]  /*2cb20*/  IADD3 R6, P0, R4, R3, RZ ;  /* 0x0000000304067210 */ /* 0x002fca0007f1e0ff */
[----:B------:R-:W-:Y:S01]  /*2cb30*/  IMAD.X R7, R5, 0x1, R24, P0 ;  /* 0x0000000105077824 */ /* 0x000fe200000e0618 */
[----:B------:R-:W-:Y:S01]  /*2cb40*/  ISETP.GE.AND P0, PT, R9, UR4, PT ;  /* 0x0000000409007c0c */ /* 0x000fe2000bf06270 */
[----:B------:R-:W-:Y:S01]  /*2cb50*/  ULDC UR4, c[0x0][0x22c] ;  /* 0x00008b0000047ab9 */ /* 0x000fe20000000800 */
[----:B---3--:R-:W-:-:S05]  /*2cb60*/  PRMT R8, R25, 0x7770, RZ ;  /* 0x0000777019087816 */ /* 0x008fca00000000ff */
[----:B------:R0:W-:Y:S01]  /*2cb70*/  @P4 STG.E.U8 desc[UR32][R10.64], R8 ;  /* 0x000000080a004986 */ /* 0x0001e2000c101120 */
[C---:B------:R-:W-:Y:S02]  /*2cb80*/  PRMT R12, R25.reuse, 0x7771, RZ ;  /* 0x00007771190c7816 */ /* 0x040fe400000000ff */
[----:B------:R-:W-:Y:S02]  /*2cb90*/  PRMT R13, R25, 0x7773, RZ ;  /* 0x00007773190d7816 */ /* 0x000fe400000000ff */
[C---:B0-----:R-:W-:Y:S02]  /*2cba0*/  IADD3 R8, P5, R4.reuse, R19, RZ ;  /* 0x0000001304087210 */ /* 0x041fe40007fbe0ff */
[----:B------:R-:W-:-:S03]  /*2cbb0*/  IADD3 R10, P6, R4, R18, RZ ;  /* 0x00000012040a7210 */ /* 0x000fc60007fde0ff */
[C---:B------:R-:W-:Y:S02]  /*2cbc0*/  IMAD.X R9, R5.reuse, 0x1, R17, P5 ;  /* 0x0000000105097824 */ /* 0x040fe400028e0611 */
[----:B------:R-:W-:Y:S01]  /*2cbd0*/  IMAD.X R11, R5, 0x1, R16, P6 ;  /* 0x00000001050b7824 */ /* 0x000fe200030e0610 */
[----:B------:R-:W-:Y:S02]  /*2cbe0*/  PRMT R5, R25, 0x7772, RZ ;  /* 0x0000777219057816 */ /* 0x000fe400000000ff */
[----:B------:R-:W3:Y:S01]  /*2cbf0*/  LDL.LU R25, [R1+0x38] ;  /* 0x0000380001197983 */ /* 0x000ee20000300800 */
[----:B------:R-:W-:Y:S01]  /*2cc00*/  ISETP.LT.AND P3, PT, R26, UR6, !P1 ;  /* 0x000000061a007c0c */ /* 0x000fe2000cf61270 */
[----:B------:R-:W-:Y:S01]  /*2cc10*/  ULDC UR6, c[0x0][0x228] ;  /* 0x00008a0000067ab9 */ /* 0x000fe20000000800 */
[----:B------:R-:W-:Y:S01]  /*2cc20*/  ISETP.LT.AND P4, PT, R28, UR8, !P1 ;  /* 0x000000081c007c0c */ /* 0x000fe2000cf81270 */
[----:B------:R-:W-:Y:S01]  /*2cc30*/  ULDC UR8, c[0x0][0x228] ;  /* 0x00008a0000087ab9 */ /* 0x000fe20000000800 */
[----:B------:R-:W-:Y:S01]  /*2cc40*/  ISETP.LT.AND P1, PT, R29, UR10, !P1 ;  /* 0x0000000a1d007c0c */ /* 0x000fe2000cf21270 */
[----:B------:R-:W-:-:S08]  /*2cc50*/  ULDC UR10, c[0x0][0x228] ;  /* 0x00008a00000a7ab9 */ /* 0x000fd00000000800 */
[----:B------:R0:W-:Y:S04]  /*2cc60*/  @P3 STG.E.U8 desc[UR32][R6.64], R12 ;  /* 0x0000000c06003986 */ /* 0x0001e8000c101120 */
[----:B------:R-:W-:Y:S01]  /*2cc70*/  @P4 STG.E.U8 desc[UR32][R8.64], R5 ;  /* 0x0000000508004986 */ /* 0x000fe2000c101120 */
[----:B------:R-:W-:Y:S01]  /*2cc80*/  ISETP.LT.AND P4, PT, R23, UR6, !P0 ;  /* 0x0000000617007c0c */ /* 0x000fe2000c781270 */
[----:B------:R-:W-:Y:S02]  /*2cc90*/  ULDC UR6, c[0x0][0x228] ;  /* 0x00008a0000067ab9 */ /* 0x000fe40000000800 */
[----:B------:R1:W-:Y:S01]  /*2cca0*/  @P1 STG.E.U8 desc[UR32][R10.64], R13 ;  /* 0x0000000d0a001986 */ /* 0x0003e2000c101120 */
[----:B0-----:R-:W-:Y:S01]  /*2ccb0*/  VIADD R12, R4, UR24 ;  /* 0x00000018040c7c36 */ /* 0x001fe20008000000 */
[----:B------:R-:W-:Y:S01]  /*2ccc0*/  ISETP.LT.AND P1, PT, R26, UR8, !P0 ;  /* 0x000000081a007c0c */ /* 0x000fe2000c721270 */
[----:B------:R-:W-:-:S03]  /*2ccd0*/  ULDC UR8, c[0x0][0x228] ;  /* 0x00008a0000087ab9 */ /* 0x000fc60000000800 */
[----:B------:R-:W-:Y:S02]  /*2cce0*/  IADD3 R4, P6, R12, R2, RZ ;  /* 0x000000020c047210 */ /* 0x000fe40007fde0ff */
[----:B-1----:R-:W-:Y:S02]  /*2ccf0*/  SHF.R.S32.HI R10, RZ, 0x1f, R12 ;  /* 0x0000001fff0a7819 */ /* 0x002fe4000001140c */
[----:B------:R-:W-:Y:S01]  /*2cd00*/  ISETP.LT.AND P5, PT, R28, UR10, !P0 ;  /* 0x0000000a1c007c0c */ /* 0x000fe2000c7a1270 */
[----:B------:R-:W-:Y:S01]  /*2cd10*/  VIADD R9, R22, 0x14 ;  /* 0x0000001416097836 */ /* 0x000fe20000000000 */
[----:B------:R-:W-:Y:S01]  /*2cd20*/  IADD3 R6, P3, R12, R3, RZ ;  /* 0x000000030c067210 */ /* 0x000fe20007f7e0ff */
[----:B------:R-:W-:Y:S01]  /*2cd30*/  IMAD.X R5, R10, 0x1, R0, P6 ;  /* 0x000000010a057824 */ /* 0x000fe200030e0600 */
[----:B------:R-:W-:Y:S02]  /*2cd40*/  IADD3 R8, P6, R12, R19, RZ ;  /* 0x000000130c087210 */ /* 0x000fe40007fde0ff */
[C---:B----4-:R-:W-:Y:S01]  /*2cd50*/  PRMT R11, R15.reuse, 0x7770, RZ ;  /* 0x000077700f0b7816 */ /* 0x050fe200000000ff */
[----:B------:R-:W-:Y:S01]  /*2cd60*/  IMAD.X R7, R10, 0x1, R24, P3 ;  /* 0x000000010a077824 */ /* 0x000fe200018e0618 */
[----:B------:R-:W-:-:S02]  /*2cd70*/  PRMT R13, R15, 0x7771, RZ ;  /* 0x000077710f0d7816 */ /* 0x000fc400000000ff */
[----:B------:R-:W-:Y:S01]  /*2cd80*/  ISETP.GE.AND P3, PT, R9, UR4, PT ;  /* 0x0000000409007c0c */ /* 0x000fe2000bf66270 */
[----:B------:R-:W-:Y:S01]  /*2cd90*/  IMAD.X R9, R10, 0x1, R17, P6 ;  /* 0x000000010a097824 */ /* 0x000fe200030e0611 */
[----:B------:R-:W-:Y:S01]  /*2cda0*/  PRMT R14, R15, 0x7772, RZ ;  /* 0x000077720f0e7816 */ /* 0x000fe200000000ff */
[----:B------:R0:W-:Y:S01]  /*2cdb0*/  @P4 STG.E.U8 desc[UR32][R4.64], R11 ;  /* 0x0000000b04004986 */ /* 0x0001e2000c101120 */
[----:B------:R-:W-:-:S03]  /*2cdc0*/  ULDC UR4, c[0x0][0x228] ;  /* 0x00008a0000047ab9 */ /* 0x000fc60000000800 */
[----:B------:R1:W-:Y:S01]  /*2cdd0*/  @P1 STG.E.U8 desc[UR32][R6.64], R13 ;  /* 0x0000000d06001986 */ /* 0x0003e2000c101120 */
[----:B------:R-:W-:Y:S01]  /*2cde0*/  ISETP.LT.AND P0, PT, R29, UR4, !P0 ;  /* 0x000000041d007c0c */ /* 0x000fe2000c701270 */
[----:B------:R-:W-:Y:S02]  /*2cdf0*/  ULDC UR4, c[0x0][0x228] ;  /* 0x00008a0000047ab9 */ /* 0x000fe40000000800 */
[----:B------:R4:W-:Y:S01]  /*2ce00*/  @P5 STG.E.U8 desc[UR32][R8.64], R14 ;  /* 0x0000000e08005986 */ /* 0x0009e2000c101120 */
[C---:B0-----:R-:W-:Y:S01]  /*2ce10*/  VIADD R11, R12.reuse, UR24 ;  /* 0x000000180c0b7c36 */ /* 0x041fe20008000000 */
[----:B------:R-:W-:Y:S01]  /*2ce20*/  IADD3 R4, P1, R12, R18, RZ ;  /* 0x000000120c047210 */ /* 0x000fe20007f3e0ff */
[----:B-1----:R-:W-:-:S03]  /*2ce30*/  VIADD R7, R22, 0x16 ;  /* 0x0000001616077836 */ /* 0x002fc60000000000 */
[----:B------:R-:W-:Y:S02]  /*2ce40*/  SHF.R.S32.HI R12, RZ, 0x1f, R11 ;  /* 0x0000001fff0c7819 */ /* 0x000fe4000001140b */
[----:B------:R-:W-:Y:S01]  /*2ce50*/  IADD3 R6, P5, R11, R2, RZ ;  /* 0x000000020b067210 */ /* 0x000fe20007fbe0ff */
[----:B------:R-:W-:Y:S01]  /*2ce60*/  IMAD.X R5, R10, 0x1, R16, P1 ;  /* 0x000000010a057824 */ /* 0x000fe200008e0610 */
[----:B------:R-:W-:Y:S01]  /*2ce70*/  ISETP.LT.AND P4, PT, R23, UR6, !P3 ;  /* 0x0000000617007c0c */ /* 0x000fe2000df81270 */
[----:B------:R-:W-:Y:S01]  /*2ce80*/  ULDC UR6, c[0x0][0x228] ;  /* 0x00008a0000067ab9 */ /* 0x000fe20000000800 */
[----:B------:R-:W-:Y:S02]  /*2ce90*/  ISETP.LT.AND P6, PT, R26, UR8, !P3 ;  /* 0x000000081a007c0c */ /* 0x000fe4000dfc1270 */
[----:B------:R-:W-:Y:S01]  /*2cea0*/  ISETP.GE.AND P1, PT, R7, UR7, PT ;  /* 0x0000000707007c0c */ /* 0x000fe2000bf26270 */
[----:B------:R-:W-:Y:S01]  /*2ceb0*/  IMAD.X R7, R12, 0x1, R0, P5 ;  /* 0x000000010c077824 */ /* 0x000fe200028e0600 */
[----:B----4-:R-:W-:Y:S01]  /*2cec0*/  IADD3 R8, P5, R11, R3, RZ ;  /* 0x000000030b087210 */ /* 0x010fe20007fbe0ff */
[----:B------:R-:W-:Y:S01]  /*2ced0*/  ULDC UR7, c[0x0][0x228] ;  /* 0x00008a0000077ab9 */ /* 0x000fe20000000800 */
[----:B------:R-:W-:-:S03]  /*2cee0*/  PRMT R10, R15, 0x7773, RZ ;  /* 0x000077730f0a7816 */ /* 0x000fc600000000ff */
[----:B------:R-:W-:Y:S02]  /*2cef0*/  IMAD.X R9, R12, 0x1, R24, P5 ;  /* 0x000000010c097824 */ /* 0x000fe400028e0618 */
[----:B------:R0:W-:Y:S02]  /*2cf00*/  @P0 STG.E.U8 desc[UR32][R4.64], R10 ;  /* 0x0000000a04000986 */ /* 0x0001e4000c101120 */
[----:B0-----:R-:W-:-:S05]  /*2cf10*/  IADD3 R4, P0, R11, R19, RZ ;  /* 0x000000130b047210 */ /* 0x001fca0007f1e0ff */
[----:B------:R-:W-:Y:S02]  /*2cf20*/  IMAD.X R5, R12, 0x1, R17, P0 ;  /* 0x000000010c057824 */ /* 0x000fe400000e0611 */
[----:B------:R-:W-:Y:S01]  /*2cf30*/  VIADD R10, R11, UR24 ;  /* 0x000000180b0a7c36 */ /* 0x000fe20008000000 */
[----:B------:R-:W-:Y:S02]  /*2cf40*/  ISETP.LT.AND P5, PT, R23, UR7, !P2 ;  /* 0x0000000717007c0c */ /* 0x000fe4000d7a1270 */
[C---:B---3--:R-:W-:Y:S02]  /*2cf50*/  PRMT R13, R25.reuse, 0x7770, RZ ;  /* 0x00007770190d7816 */ /* 0x048fe400000000ff */
[----:B------:R-:W-:-:S03]  /*2cf60*/  PRMT R14, R25, 0x7771, RZ ;  /* 0x00007771190e7816 */ /* 0x000fc600000000ff */
[----:B------:R0:W-:Y:S04]  /*2cf70*/  @P4 STG.E.U8 desc[UR32][R6.64], R13 ;  /* 0x0000000d06004986 */ /* 0x0001e8000c101120 */
[----:B------:R1:W-:Y:S01]  /*2cf80*/  @P6 STG.E.U8 desc[UR32][R8.64], R14 ;  /* 0x0000000e08006986 */ /* 0x0003e2000c101120 */
[----:B------:R-:W-:Y:S01]  /*2cf90*/  ISETP.LT.AND P4, PT, R28, UR4, !P3 ;  /* 0x000000041c007c0c */ /* 0x000fe2000df81270 */
[----:B------:R-:W-:Y:S01]  /*2cfa0*/  ULDC UR4, c[0x0][0x228] ;  /* 0x00008a0000047ab9 */ /* 0x000fe20000000800 */
[----:B0-----:R-:W-:Y:S01]  /*2cfb0*/  VIADD R7, R22, 0x17 ;  /* 0x0000001716077836 */ /* 0x001fe20000000000 */
[----:B------:R-:W-:Y:S02]  /*2cfc0*/  IADD3 R6, P6, R11, R18, RZ ;  /* 0x000000120b067210 */ /* 0x000fe40007fde0ff */
[----:B------:R-:W-:-:S02]  /*2cfd0*/  PRMT R13, R25, 0x7773, RZ ;  /* 0x00007773190d7816 */ /* 0x000fc400000000ff */
[----:B------:R-:W-:Y:S01]  /*2cfe0*/  ISETP.GE.AND P0, PT, R7, UR5, PT ;  /* 0x0000000507007c0c */ /* 0x000fe2000bf06270 */
[----:B------:R-:W-:Y:S01]  /*2cff0*/  IMAD.X R7, R12, 0x1, R16, P6 ;  /* 0x000000010c077824 */ /* 0x000fe200030e0610 */
[----:B------:R-:W-:Y:S01]  /*2d000*/  PRMT R12, R25, 0x7772, RZ ;  /* 0x00007772190c7816 */ /* 0x000fe200000000ff */
[----:B------:R-:W-:Y:S01]  /*2d010*/  ULDC UR5, c[0x0][0x228] ;  /* 0x00008a0000057ab9 */ /* 0x000fe20000000800 */
[----:B------:R-:W3:Y:S01]  /*2d020*/  LDL.LU R25, [R1+0x3c] ;  /* 0x00003c0001197983 */ /* 0x000ee20000300800 */
[----:B------:R-:W-:Y:S01]  /*2d030*/  ISETP.LT.AND P3, PT, R29, UR6, !P3 ;  /* 0x000000061d007c0c */ /* 0x000fe2000df61270 */
[----:B------:R-:W-:Y:S01]  /*2d040*/  ULDC UR6, c[0x0][0x228] ;  /* 0x00008a0000067ab9 */ /* 0x000fe20000000800 */
[----:B------:R-:W-:Y:S02]  /*2d050*/  SHF.R.S32.HI R11, RZ, 0x1f, R10 ;  /* 0x0000001fff0b7819 */ /* 0x000fe4000001140a */
[----:B-1----:R-:W-:Y:S01]  /*2d060*/  IADD3 R8, P6, R10, R2, RZ ;  /* 0x000000020a087210 */ /* 0x002fe20007fde0ff */
[----:B------:R0:W-:Y:S01]  /*2d070*/  @P4 STG.E.U8 desc[UR32][R4.64], R12 ;  /* 0x0000000c04004986 */ /* 0x0001e2000c101120 */
[----:B--2---:R-:W-:-:S03]  /*2d080*/  PRMT R14, R27, 0x7770, RZ ;  /* 0x000077701b0e7816 */ /* 0x004fc600000000ff */
[----:B------:R-:W-:-:S04]  /*2d090*/  IMAD.X R9, R11, 0x1, R0, P6 ;  /* 0x000000010b097824 */ /* 0x000fc800030e0600 */
[----:B------:R1:W-:Y:S01]  /*2d0a0*/  @P3 STG.E.U8 desc[UR32][R6.64], R13 ;  /* 0x0000000d06003986 */ /* 0x0003e2000c101120 */
[----:B0-----:R-:W-:-:S03]  /*2d0b0*/  IADD3 R4, P6, R10, R3, RZ ;  /* 0x000000030a047210 */ /* 0x001fc60007fde0ff */
[----:B------:R0:W-:Y:S02]  /*2d0c0*/  @P5 STG.E.U8 desc[UR32][R8.64], R14 ;  /* 0x0000000e08005986 */ /* 0x0001e4000c101120 */
[----:B------:R-:W-:Y:S01]  /*2d0d0*/  IMAD.X R5, R11, 0x1, R24, P6 ;  /* 0x000000010b057824 */ /* 0x000fe200030e0618 */
[----:B-1----:R-:W-:Y:S01]  /*2d0e0*/  IADD3 R6, P3, R10, R19, RZ ;  /* 0x000000130a067210 */ /* 0x002fe20007f7e0ff */
[----:B0-----:R-:W-:Y:S01]  /*2d0f0*/  VIADD R9, R22, 0x18 ;  /* 0x0000001816097836 */ /* 0x001fe20000000000 */
[----:B------:R-:W-:-:S03]  /*2d100*/  IADD3 R8, P6, R10, R18, RZ ;  /* 0x000000120a087210 */ /* 0x000fc60007fde0ff */
[----:B------:R-:W-:Y:S01]  /*2d110*/  IMAD.X R7, R11, 0x1, R17, P3 ;  /* 0x000000010b077824 */ /* 0x000fe200018e0611 */
[----:B------:R-:W-:Y:S02]  /*2d120*/  PRMT R12, R27, 0x7771, RZ ;  /* 0x000077711b0c7816 */ /* 0x000fe400000000ff */
[----:B------:R-:W-:Y:S01]  /*2d130*/  ISETP.GE.AND P3, PT, R9, UR13, PT ;  /* 0x0000000d09007c0c */ /* 0x000fe2000bf66270 */
[----:B------:R-:W-:Y:S01]  /*2d140*/  IMAD.X R9, R11, 0x1, R16, P6 ;  /* 0x000000010b097824 */ /* 0x000fe200030e0610 */
[C---:B------:R-:W-:Y:S02]  /*2d150*/  PRMT R11, R27.reuse, 0x7772, RZ ;  /* 0x000077721b0b7816 */ /* 0x040fe400000000ff */
[----:B------:R-:W-:Y:S02]  /*2d160*/  PRMT R13, R27, 0x7773, RZ ;  /* 0x000077731b0d7816 */ /* 0x000fe400000000ff */
[----:B------:R-:W2:Y:S01]  /*2d170*/  LDL.LU R27, [R1+0x2c] ;  /* 0x00002c00011b7983 */ /* 0x000ea20000300800 */
[----:B------:R-:W-:-:S02]  /*2d180*/  ISETP.LT.AND P5, PT, R26, UR4, !P2 ;  /* 0x000000041a007c0c */ /* 0x000fc4000d7a1270 */
[----:B------:R-:W-:Y:S01]  /*2d190*/  ISETP.LT.AND P4, PT, R28, UR5, !P2 ;  /* 0x000000051c007c0c */ /* 0x000fe2000d781270 */
[----:B------:R-:W-:Y:S01]  /*2d1a0*/  VIADD R14, R22, 0x19 ;  /* 0x00000019160e7836 */ /* 0x000fe20000000000 */
[----:B------:R-:W-:Y:S01]  /*2d1b0*/  ISETP.LT.AND P2, PT, R29, UR6, !P2 ;  /* 0x000000061d007c0c */ /* 0x000fe2000d741270 */
[----:B------:R-:W-:Y:S01]  /*2d1c0*/  VIADD R10, R10, UR24 ;  /* 0x000000180a0a7c36 */ /* 0x000fe20008000000 */
[----:B------:R-:W-:Y:S01]  /*2d1d0*/  ULDC UR4, c[0x0][0x228] ;  /* 0x00008a0000047ab9 */ /* 0x000fe20000000800 */
[----:B------:R-:W-:Y:S01]  /*2d1e0*/  ULDC UR5, c[0x0][0x228] ;  /* 0x00008a0000057ab9 */ /* 0x000fe20000000800 */
[----:B------:R-:W-:-:S05]  /*2d1f0*/  ULDC UR6, c[0x0][0x228] ;  /* 0x00008a0000067ab9 */ /* 0x000fca0000000800 */
[----:B------:R0:W-:Y:S04]  /*2d200*/  @P5 STG.E.U8 desc[UR32][R4.64], R12 ;  /* 0x0000000c04005986 */ /* 0x0001e8000c101120 */
[----:B------:R-:W-:Y:S04]  /*2d210*/  @P4 STG.E.U8 desc[UR32][R6.64], R11 ;  /* 0x0000000b06004986 */ /* 0x000fe8000c101120 */
[----:B------:R1:W-:Y:S01]  /*2d220*/  @P2 STG.E.U8 desc[UR32][R8.64], R13 ;  /* 0x0000000d08002986 */ /* 0x0003e2000c101120 */
[----:B------:R-:W-:-:S03]  /*2d230*/  ISETP.GE.AND P2, PT, R14, UR11, PT ;  /* 0x0000000b0e007c0c */ /* 0x000fc6000bf46270 */
[----:B------:R-:W4:Y:S01]  /*2d240*/  LDL.LU R14, [R1+0x44] ;  /* 0x00004400010e7983 */ /* 0x000f220000300800 */
[----:B------:R-:W-:Y:S01]  /*2d250*/  ISETP.LT.AND P4, PT, R23, UR4, !P1 ;  /* 0x0000000417007c0c */ /* 0x000fe2000cf81270 */
[----:B------:R-:W-:Y:S01]  /*2d260*/  ULDC UR4, c[0x0][0x228] ;  /* 0x00008a0000047ab9 */ /* 0x000fe20000000800 */
[----:B0-----:R-:W-:Y:S02]  /*2d270*/  IADD3 R4, P6, R10, R2, RZ ;  /* 0x000000020a047210 */ /* 0x001fe40007fde0ff */
[----:B------:R-:W-:Y:S01]  /*2d280*/  ISETP.LT.AND P5, PT, R26, UR5, !P1 ;  /* 0x000000051a007c0c */ /* 0x000fe2000cfa1270 */
[----:B------:R-:W-:Y:S01]  /*2d290*/  ULDC UR5, c[0x0][0x228] ;  /* 0x00008a0000057ab9 */ /* 0x000fe20000000800 */
[----:B-1----:R-:W-:-:S05]  /*2d2a0*/  SHF.R.S32.HI R9, RZ, 0x1f, R10 ;  /* 0x0000001fff097819 */ /* 0x002fca000001140a */
[----:B------:R-:W-:Y:S01]  /*2d2b0*/  IMAD.X R5, R9, 0x1, R0, P6 ;  /* 0x0000000109057824 */ /* 0x000fe200030e0600 */
[----:B------:R-:W-:-:S05]  /*2d2c0*/  IADD3 R6, P6, R10, R3, RZ ;  /* 0x000000030a067210 */ /* 0x000fca0007fde0ff */
[----:B------:R-:W-:Y:S02]  /*2d2d0*/  IMAD.X R7, R9, 0x1, R24, P6 ;  /* 0x0000000109077824 */ /* 0x000fe400030e0618 */
[----:B------:R-:W-:Y:S01]  /*2d2e0*/  VIADD R12, R22, 0x1a ;  /* 0x0000001a160c7836 */ /* 0x000fe20000000000 */
[C---:B---3--:R-:W-:Y:S02]  /*2d2f0*/  PRMT R13, R25.reuse, 0x7770, RZ ;  /* 0x00007770190d7816 */ /* 0x048fe400000000ff */
[----:B------:R-:W-:-:S03]  /*2d300*/  PRMT R15, R25, 0x7771, RZ ;  /* 0x00007771190f7816 */ /* 0x000fc600000000ff */
[----:B------:R0:W-:Y:S01]  /*2d310*/  @P4 STG.E.U8 desc[UR32][R4.64], R13 ;  /* 0x0000000d04004986 */ /* 0x0001e2000c101120 */
[----:B------:R-:W-:Y:S01]  /*2d320*/  ISETP.LT.AND P4, PT, R28, UR4, !P1 ;  /* 0x000000041c007c0c */ /* 0x000fe2000cf81270 */
[----:B------:R-:W-:Y:S02]  /*2d330*/  ULDC UR4, c[0x0][0x228] ;  /* 0x00008a0000047ab9 */ /* 0x000fe40000000800 */
[----:B------:R1:W-:Y:S01]  /*2d340*/  @P5 STG.E.U8 desc[UR32][R6.64], R15 ;  /* 0x0000000f06005986 */ /* 0x0003e2000c101120 */
[----:B------:R-:W-:Y:S01]  /*2d350*/  ISETP.LT.AND P1, PT, R29, UR4, !P1 ;  /* 0x000000041d007c0c */ /* 0x000fe2000cf21270 */
[----:B------:R-:W-:Y:S01]  /*2d360*/  ULDC UR4, c[0x0][0x228] ;  /* 0x00008a0000047ab9 */ /* 0x000fe20000000800 */
[C---:B------:R-:W-:Y:S02]  /*2d370*/  PRMT R11, R25.reuse, 0x7772, RZ ;  /* 0x00007772190b7816 */ /* 0x040fe400000000ff */
[C---:B0-----:R-:W-:Y:S02]  /*2d380*/  IADD3 R4, P6, R10.reuse, R18, RZ ;  /* 0x000000120a047210 */ /* 0x041fe40007fde0ff */
[C---:B-1----:R-:W-:Y:S01]  /*2d390*/  IADD3 R6, P5, R10.reuse, R19, RZ ;  /* 0x000000130a067210 */ /* 0x042fe20007fbe0ff */
[----:B------:R-:W-:Y:S01]  /*2d3a0*/  VIADD R10, R10, UR24 ;  /* 0x000000180a0a7c36 */ /* 0x000fe20008000000 */
[----:B------:R-:W-:-:S03]  /*2d3b0*/  PRMT R8, R25, 0x7773, RZ ;  /* 0x0000777319087816 */ /* 0x000fc600000000ff */
[----:B------:R-:W-:Y:S01]  /*2d3c0*/  IMAD.X R7, R9, 0x1, R17, P5 ;  /* 0x0000000109077824 */ /* 0x000fe200028e0611 */
[----:B------:R-:W-:Y:S01]  /*2d3d0*/  ISETP.LT.AND P5, PT, R23, UR4, !P0 ;  /* 0x0000000417007c0c */ /* 0x000fe2000c7a1270 */
[----:B------:R-:W-:Y:S01]  /*2d3e0*/  IMAD.X R5, R9, 0x1, R16, P6 ;  /* 0x0000000109057824 */ /* 0x000fe200030e0610 */
[----:B------:R-:W-:Y:S01]  /*2d3f0*/  SHF.R.S32.HI R9, RZ, 0x1f, R10 ;  /* 0x0000001fff097819 */ /* 0x000fe2000001140a */
[----:B------:R-:W-:Y:S01]  /*2d400*/  ULDC UR4, c[0x0][0x228] ;  /* 0x00008a0000047ab9 */ /* 0x000fe20000000800 */
[----:B------:R0:W-:Y:S01]  /*2d410*/  @P4 STG.E.U8 desc[UR32][R6.64], R11 ;  /* 0x0000000b06004986 */ /* 0x0001e2000c101120 */
[----:B------:R-:W-:Y:S01]  /*2d420*/  ISETP.LT.AND P4, PT, R26, UR5, !P0 ;  /* 0x000000051a007c0c */ /* 0x000fe2000c781270 */
[----:B------:R-:W-:Y:S02]  /*2d430*/  ULDC UR5, c[0x0][0x228] ;  /* 0x00008a0000057ab9 */ /* 0x000fe40000000800 */
[----:B------:R1:W-:Y:S01]  /*2d440*/  @P1 STG.E.U8 desc[UR32][R4.64], R8 ;  /* 0x0000000804001986 */ /* 0x0003e2000c101120 */
[----:B0-----:R-:W-:-:S02]  /*2d450*/  IADD3 R6, P6, R10, R2, RZ ;  /* 0x000000020a067210 */ /* 0x001fc40007fde0ff */
[----:B--2---:R-:W-:Y:S02]  /*2d460*/  PRMT R13, R27, 0x7770, RZ ;  /* 0x000077701b0d7816 */ /* 0x004fe400000000ff */
[----:B-1----:R-:W-:Y:S01]  /*2d470*/  IADD3 R4, P1, R10, R3, RZ ;  /* 0x000000030a047210 */ /* 0x002fe20007f3e0ff */
[----:B------:R-:W-:Y:S01]  /*2d480*/  IMAD.X R7, R9, 0x1, R0, P6 ;  /* 0x0000000109077824 */ /* 0x000fe200030e0600 */
[----:B------:R-:W-:-:S03]  /*2d490*/  PRMT R11, R27, 0x7771, RZ ;  /* 0x000077711b0b7816 */ /* 0x000fc600000000ff */
[----:B------:R-:W-:Y:S01]  /*2d4a0*/  IMAD.X R5, R9, 0x1, R24, P1 ;  /* 0x0000000109057824 */ /* 0x000fe200008e0618 */
[----:B------:R-:W-:Y:S01]  /*2d4b0*/  @P5 STG.E.U8 desc[UR32][R6.64], R13 ;  /* 0x0000000d06005986 */ /* 0x000fe2000c101120 */
[----:B------:R-:W-:Y:S01]  /*2d4c0*/  ISETP.LT.AND P5, PT, R28, UR4, !P0 ;  /* 0x000000041c007c0c */ /* 0x000fe2000c7a1270 */
[----:B------:R-:W-:Y:S02]  /*2d4d0*/  ULDC UR4, c[0x0][0x228] ;  /* 0x00008a0000047ab9 */ /* 0x000fe40000000800 */
[----:B------:R0:W-:Y:S01]  /*2d4e0*/  @P4 STG.E.U8 desc[UR32][R4.64], R11 ;  /* 0x0000000b04004986 */ /* 0x0001e2000c101120 */
[----:B------:R-:W-:Y:S01]  /*2d4f0*/  ISETP.GE.AND P1, PT, R12, UR9, PT ;  /* 0x000000090c007c0c */ /* 0x000fe2000bf26270 */
[C---:B------:R-:W-:Y:S01]  /*2d500*/  VIADD R12, R10.reuse, UR24 ;  /* 0x000000180a0c7c36 */ /* 0x040fe20008000000 */
[----:B------:R-:W-:Y:S02]  /*2d510*/  PRMT R25, R27, 0x7772, RZ ;  /* 0x000077721b197816 */ /* 0x000fe400000000ff */
[----:B------:R-:W-:Y:S01]  /*2d520*/  ISETP.LT.AND P0, PT, R29, UR4, !P0 ;  /* 0x000000041d007c0c */ /* 0x000fe2000c701270 */
[----:B------:R-:W-:Y:S01]  /*2d530*/  ULDC UR4, c[0x0][0x228] ;  /* 0x00008a0000047ab9 */ /* 0x000fe20000000800 */
[----:B0-----:R-:W-:-:S05]  /*2d540*/  IADD3 R4, P4, R10, R19, RZ ;  /* 0x000000130a047210 */ /* 0x001fca0007f9e0ff */
[----:B------:R-:W-:Y:S01]  /*2d550*/  IMAD.X R5, R9, 0x1, R17, P4 ;  /* 0x0000000109057824 */ /* 0x000fe200020e0611 */
[----:B------:R-:W-:Y:S01]  /*2d560*/  ISETP.LT.AND P4, PT, R23, UR5, !P3 ;  /* 0x0000000517007c0c */ /* 0x000fe2000df81270 */
[----:B------:R-:W-:Y:S01]  /*2d570*/  ULDC UR5, c[0x0][0x228] ;  /* 0x00008a0000057ab9 */ /* 0x000fe20000000800 */
[----:B------:R-:W-:Y:S02]  /*2d580*/  IADD3 R8, P6, R10, R18, RZ ;  /* 0x000000120a087210 */ /* 0x000fe40007fde0ff */
[----:B------:R0:W-:Y:S01]  /*2d590*/  @P5 STG.E.U8 desc[UR32][R4.64], R25 ;  /* 0x0000001904005986 */ /* 0x0001e2000c101120 */
[----:B------:R-:W-:Y:S02]  /*2d5a0*/  SHF.R.S32.HI R13, RZ, 0x1f, R12 ;  /* 0x0000001fff0d7819 */ /* 0x000fe4000001140c */
[----:B------:R-:W-:Y:S01]  /*2d5b0*/  IADD3 R10, P5, R12, R2, RZ ;  /* 0x000000020c0a7210 */ /* 0x000fe20007fbe0ff */
[----:B------:R-:W-:Y:S01]  /*2d5c0*/  IMAD.X R9, R9, 0x1, R16, P6 ;  /* 0x0000000109097824 */ /* 0x000fe200030e0610 */
[----:B------:R-:W-:Y:S01]  /*2d5d0*/  PRMT R15, R27, 0x7773, RZ ;  /* 0x000077731b0f7816 */ /* 0x000fe200000000ff */
[----:B----4-:R1:W2:Y:S01]  /*2d5e0*/  LDS.128 R4, [R14] ;  /* 0x000000000e047984 */ /* 0x0102a20000000c00 */
[----:B------:R-:W-:Y:S01]  /*2d5f0*/  PRMT R27, R20, 0x7770, RZ ;  /* 0x00007770141b7816 */ /* 0x000fe200000000ff */
[----:B------:R-:W-:-:S02]  /*2d600*/  IMAD.X R11, R13, 0x1, R0, P5 ;  /* 0x000000010d0b7824 */ /* 0x000fc400028e0600 */
[----:B------:R3:W-:Y:S01]  /*2d610*/  @P0 STG.E.U8 desc[UR32][R8.64], R15 ;  /* 0x0000000f08000986 */ /* 0x0007e2000c101120 */
[----:B0-----:R-:W-:-:S03]  /*2d620*/  PRMT R25, R20, 0x7771, RZ ;  /* 0x0000777114197816 */ /* 0x001fc600000000ff */
[----:B------:R0:W-:Y:S01]  /*2d630*/  @P4 STG.E.U8 desc[UR32][R10.64], R27 ;  /* 0x0000001b0a004986 */ /* 0x0001e2000c101120 */
[----:B-1----:R-:W-:-:S03]  /*2d640*/  VIADD R14, R22, 0x1b ;  /* 0x0000001b160e7836 */ /* 0x002fc60000000000 */
[----:B------:R-:W4:Y:S01]  /*2d650*/  LDL.LU R22, [R1+0xff4] ;  /* 0x000ff40001167983 */ /* 0x000f220000300800 */
[C---:B---3--:R-:W-:Y:S02]  /*2d660*/  PRMT R15, R20.reuse, 0x7772, RZ ;  /* 0x00007772140f7816 */ /* 0x048fe400000000ff */
[----:B0-----:R-:W-:Y:S02]  /*2d670*/  PRMT R27, R20, 0x7773, RZ ;  /* 0x00007773141b7816 */ /* 0x001fe400000000ff */
[----:B------:R-:W3:Y:S01]  /*2d680*/  LDL.LU R20, [R1+0x6b4] ;  /* 0x0006b40001147983 */ /* 0x000ee20000300800 */
[----:B------:R-:W-:Y:S01]  /*2d690*/  ISETP.LT.AND P0, PT, R26, UR4, !P3 ;  /* 0x000000041a007c0c */ /* 0x000fe2000df01270 */
[----:B------:R-:W-:Y:S01]  /*2d6a0*/  ULDC UR4, c[0x0][0x228] ;  /* 0x00008a0000047ab9 */ /* 0x000fe20000000800 */
[----:B------:R-:W-:Y:S02]  /*2d6b0*/  IADD3 R10, P6, R12, R3, RZ ;  /* 0x000000030c0a7210 */ /* 0x000fe40007fde0ff */
[----:B------:R-:W-:Y:S01]  /*2d6c0*/  ISETP.LT.AND P4, PT, R28, UR4, !P3 ;  /* 0x000000041c007c0c */ /* 0x000fe2000df81270 */
[----:B------:R-:W-:Y:S01]  /*2d6d0*/  ULDC UR4, c[0x0][0x228] ;  /* 0x00008a0000047ab9 */ /* 0x000fe20000000800 */
[----:B------:R-:W-:Y:S01]  /*2d6e0*/  IADD3 R8, P5, R12, R19, RZ ;  /* 0x000000130c087210 */ /* 0x000fe20007fbe0ff */
[----:B------:R-:W-:Y:S01]  /*2d6f0*/  IMAD.X R11, R13, 0x1, R24, P6 ;  /* 0x000000010d0b7824 */ /* 0x000fe200030e0618 */
[----:B------:R-:W-:Y:S01]  /*2d700*/  ISETP.LT.AND P3, PT, R29, UR4, !P3 ;  /* 0x000000041d007c0c */ /* 0x000fe2000df61270 */
[----:B------:R-:W-:-:S02]  /*2d710*/  ULDC UR4, c[0x0][0x228] ;  /* 0x00008a0000047ab9 */ /* 0x000fc40000000800 */
[----:B------:R-:W-:Y:S02]  /*2d720*/  IMAD.X R9, R13, 0x1, R17, P5 ;  /* 0x000000010d097824 */ /* 0x000fe400028e0611 */
[----:B------:R0:W-:Y:S01]  /*2d730*/  @P0 STG.E.U8 desc[UR32][R10.64], R25 ;  /* 0x000000190a000986 */ /* 0x0001e2000c101120 */
[----:B------:R-:W-:Y:S01]  /*2d740*/  ISETP.LT.AND P6, PT, R23, UR4, !P2 ;  /* 0x0000000417007c0c */ /* 0x000fe2000d7c1270 */
[----:B------:R-:W-:Y:S01]  /*2d750*/  ULDC UR4, c[0x0][0x228] ;  /* 0x00008a0000047ab9 */ /* 0x000fe20000000800 */
[C---:B0-----:R-:W-:Y:S01]  /*2d760*/  IADD3 R10, P5, R12.reuse, R18, RZ ;  /* 0x000000120c0a7210 */ /* 0x041fe20007fbe0ff */
[----:B------:R-:W-:-:S04]  /*2d770*/  VIADD R12, R12, UR24 ;  /* 0x000000180c0c7c36 */ /* 0x000fc80008000000 */
[----:B------:R-:W-:Y:S01]  /*2d780*/  IMAD.X R11, R13, 0x1, R16, P5 ;  /* 0x000000010d0b7824 */ /* 0x000fe200028e0610 */
[----:B------:R-:W-:Y:S01]  /*2d790*/  @P4 STG.E.U8 desc[UR32][R8.64], R15 ;  /* 0x0000000f08004986 */ /* 0x000fe2000c101120 */
[----:B------:R-:W-:Y:S02]  /*2d7a0*/  ISETP.GE.AND P0, PT, R14, UR17, PT ;  /* 0x000000110e007c0c */ /* 0x000fe4000bf06270 */
[----:B------:R-:W-:Y:S01]  /*2d7b0*/  SHF.R.S32.HI R14, RZ, 0x1f, R12 ;  /* 0x0000001fff0e7819 */ /* 0x000fe2000001140c */
[----:B------:R0:W-:Y:S01]  /*2d7c0*/  @P3 STG.E.U8 desc[UR32][R10.64], R27 ;  /* 0x0000001b0a003986 */ /* 0x0001e2000c101120 */
[----:B------:R-:W-:Y:S01]  /*2d7d0*/  ISETP.LT.AND P5, PT, R26, UR4, !P2 ;  /* 0x000000041a007c0c */ /* 0x000fe2000d7a1270 */
[----:B------:R-:W-:Y:S01]  /*2d7e0*/  ULDC UR4, c[0x0][0x228] ;  /* 0x00008a0000047ab9 */ /* 0x000fe20000000800 */
[----:B------:R-:W-:Y:S01]  /*2d7f0*/  ISETP.LT.AND P4, PT, R28, UR5, !P2 ;  /* 0x000000051c007c0c */ /* 0x000fe2000d781270 */
[----:B------:R-:W-:Y:S01]  /*2d800*/  ULDC UR5, c[0x0][0x228] ;  /* 0x00008a0000057ab9 */ /* 0x000fe20000000800 */
[----:B0-----:R-:W-:-:S02]  /*2d810*/  IADD3 R10, P3, R12, R2, RZ ;  /* 0x000000020c0a7210 */ /* 0x001fc40007f7e0ff */
[----:B--2---:R-:W-:-:S03]  /*2d820*/  PRMT R15, R4, 0x7770, RZ ;  /* 0x00007770040f7816 */ /* 0x004fc600000000ff */
[----:B------:R-:W-:Y:S01]  /*2d830*/  IMAD.X R11, R14, 0x1, R0, P3 ;  /* 0x000000010e0b7824 */ /* 0x000fe200018e0600 */
[----:B------:R-:W-:-:S04]  /*2d840*/  IADD3 R8, P3, R12, R3, RZ ;  /* 0x000000030c087210 */ /* 0x000fc80007f7e0ff */
[----:B------:R0:W-:Y:S01]  /*2d850*/  @P6 STG.E.U8 desc[UR32][R10.64], R15 ;  /* 0x0000000f0a006986 */ /* 0x0001e2000c101120 */
[----:B------:R-:W-:Y:S01]  /*2d860*/  IMAD.X R9, R14, 0x1, R24, P3 ;  /* 0x000000010e097824 */ /* 0x000fe200018e0618 */
[C---:B------:R-:W-:Y:S02]  /*2d870*/  PRMT R27, R4.reuse, 0x7771, RZ ;  /* 0x00007771041b7816 */ /* 0x040fe400000000ff */
[----:B------:R-:W-:Y:S02]  /*2d880*/  PRMT R25, R4, 0x7772, RZ ;  /* 0x0000777204197816 */ /* 0x000fe400000000ff */
[----:B0-----:R-:W-:Y:S01]  /*2d890*/  IADD3 R10, P6, R12, R19, RZ ;  /* 0x000000130c0a7210 */ /* 0x001fe20007fde0ff */
[----:B------:R-:W-:Y:S01]  /*2d8a0*/  @P5 STG.E.U8 desc[UR32][R8.64], R27 ;  /* 0x0000001b08005986 */ /* 0x000fe2000c101120 */
[----:B------:R-:W-:Y:S01]  /*2d8b0*/  ISETP.LT.AND P2, PT, R29, UR4, !P2 ;  /* 0x000000041d007c0c */ /* 0x000fe2000d741270 */
[----:B------:R-:W-:Y:S02]  /*2d8c0*/  ULDC UR4, c[0x0][0x228] ;  /* 0x00008a0000047ab9 */ /* 0x000fe40000000800 */
[----:B------:R-:W-:-:S05]  /*2d8d0*/  IMAD.X R11, R14, 0x1, R17, P6 ;  /* 0x000000010e0b7824 */ /* 0x000fca00030e0611 */
[----:B------:R0:W-:Y:S01]  /*2d8e0*/  @P4 STG.E.U8 desc[UR32][R10.64], R25 ;  /* 0x000000190a004986 */ /* 0x0001e2000c101120 */
[----:B------:R-:W-:Y:S01]  /*2d8f0*/  ISETP.LT.AND P4, PT, R23, UR4, !P1 ;  /* 0x0000000417007c0c */ /* 0x000fe2000cf81270 */
[----:B------:R-:W-:Y:S01]  /*2d900*/  ULDC UR4, c[0x0][0x228] ;  /* 0x00008a0000047ab9 */ /* 0x000fe20000000800 */
[----:B------:R-:W-:Y:S02]  /*2d910*/  PRMT R15, R4, 0x7773, RZ ;  /* 0x00007773040f7816 */ /* 0x000fe400000000ff */
[----:B0-----:R-:W-:-:S05]  /*2d920*/  IADD3 R10, P5, R12, R18, RZ ;  /* 0x000000120c0a7210 */ /* 0x001fca0007fbe0ff */
[----:B------:R-:W-:Y:S01]  /*2d930*/  IMAD.X R11, R14, 0x1, R16, P5 ;  /* 0x000000010e0b7824 */ /* 0x000fe200028e0610 */
[----:B------:R-:W-:Y:S01]  /*2d940*/  ISETP.LT.AND P5, PT, R26, UR5, !P1 ;  /* 0x000000051a007c0c */ /* 0x000fe2000cfa1270 */
[----:B------:R-:W-:-:S03]  /*2d950*/  ULDC UR5, c[0x0][0x228] ;  /* 0x00008a0000057ab9 */ /* 0x000fc60000000800 */
[----:B------:R0:W-:Y:S01]  /*2d960*/  @P2 STG.E.U8 desc[UR32][R10.64], R15 ;  /* 0x0000000f0a002986 */ /* 0x0001e2000c101120 */
[C---:B------:R-:W-:Y:S02]  /*2d970*/  PRMT R27, R21.reuse, 0x7770, RZ ;  /* 0x00007770151b7816 */ /* 0x040fe400000000ff */
[C---:B------:R-:W-:Y:S02]  /*2d980*/  PRMT R25, R21.reuse, 0x7771, RZ ;  /* 0x0000777115197816 */ /* 0x040fe400000000ff */
[C---:B0-----:R-:W-:Y:S02]  /*2d990*/  PRMT R15, R21.reuse, 0x7772, RZ ;  /* 0x00007772150f7816 */ /* 0x041fe400000000ff */
[----:B------:R-:W-:Y:S01]  /*2d9a0*/  PRMT R21, R21, 0x7773, RZ ;  /* 0x0000777315157816 */ /* 0x000fe200000000ff */
[----:B---3--:R-:W-:-:S05]  /*2d9b0*/  VIADD R13, R20, 0x1c ;  /* 0x0000001c140d7836 */ /* 0x008fca0000000000 */
[----:B------:R-:W-:Y:S01]  /*2d9c0*/  ISETP.GE.AND P3, PT, R13, UR15, PT ;  /* 0x0000000f0d007c0c */ /* 0x000fe2000bf66270 */
[----:B------:R-:W-:-:S05]  /*2d9d0*/  VIADD R13, R12, UR24 ;  /* 0x000000180c0d7c36 */ /* 0x000fca0008000000 */
[----:B------:R-:W-:Y:S02]  /*2d9e0*/  SHF.R.S32.HI R4, RZ, 0x1f, R13 ;  /* 0x0000001fff047819 */ /* 0x000fe4000001140d */
[C---:B------:R-:W-:Y:S02]  /*2d9f0*/  IADD3 R8, P6, R13.reuse, R2, RZ ;  /* 0x000000020d087210 */ /* 0x040fe40007fde0ff */
[----:B------:R-:W-:-:S03]  /*2da00*/  IADD3 R10, P2, R13, R3, RZ ;  /* 0x000000030d0a7210 */ /* 0x000fc60007f5e0ff */
[C---:B------:R-:W-:Y:S02]  /*2da10*/  IMAD.X R9, R4.reuse, 0x1, R0, P6 ;  /* 0x0000000104097824 */ /* 0x040fe400030e0600 */
[----:B------:R-:W-:-:S03]  /*2da20*/  IMAD.X R11, R4, 0x1, R24, P2 ;  /* 0x00000001040b7824 */ /* 0x000fc600010e0618 */
[----:B------:R-:W-:Y:S01]  /*2da30*/  @P4 STG.E.U8 desc[UR32][R8.64], R27 ;  /* 0x0000001b08004986 */ /* 0x000fe2000c101120 */
[----:B------:R-:W-:Y:S01]  /*2da40*/  ISETP.LT.AND P4, PT, R28, UR4, !P1 ;  /* 0x000000041c007c0c */ /* 0x000fe2000cf81270 */
[----:B------:R-:W-:Y:S01]  /*2da50*/  VIADD R12, R20, 0x1d ;  /* 0x0000001d140c7836 */ /* 0x000fe20000000000 */
[----:B------:R-:W-:Y:S01]  /*2da60*/  ULDC UR4, c[0x0][0x228] ;  /* 0x00008a0000047ab9 */ /* 0x000fe20000000800 */
[----:B------:R0:W-:Y:S01]  /*2da70*/  @P5 STG.E.U8 desc[UR32][R10.64], R25 ;  /* 0x000000190a005986 */ /* 0x0001e2000c101120 */
[----:B------:R-:W-:Y:S01]  /*2da80*/  ISETP.LT.AND P1, PT, R29, UR4, !P1 ;  /* 0x000000041d007c0c */ /* 0x000fe2000cf21270 */
[----:B------:R-:W-:Y:S01]  /*2da90*/  ULDC UR4, c[0x0][0x228] ;  /* 0x00008a0000047ab9 */ /* 0x000fe20000000800 */
[----:B------:R-:W-:Y:S01]  /*2daa0*/  ISETP.GE.AND P2, PT, R12, UR19, PT ;  /* 0x000000130c007c0c */ /* 0x000fe2000bf46270 */
[C---:B------:R-:W-:Y:S01]  /*2dab0*/  VIADD R12, R13.reuse, UR24 ;  /* 0x000000180d0c7c36 */ /* 0x040fe20008000000 */
[C---:B0-----:R-:W-:Y:S02]  /*2dac0*/  IADD3 R10, P5, R13.reuse, R19, RZ ;  /* 0x000000130d0a7210 */ /* 0x041fe40007fbe0ff */
[----:B------:R-:W-:-:S03]  /*2dad0*/  IADD3 R8, P6, R13, R18, RZ ;  /* 0x000000120d087210 */ /* 0x000fc60007fde0ff */
[C---:B------:R-:W-:Y:S01]  /*2dae0*/  IMAD.X R11, R4.reuse, 0x1, R17, P5 ;  /* 0x00000001040b7824 */ /* 0x040fe200028e0611 */
[----:B------:R-:W-:Y:S02]  /*2daf0*/  ISETP.LT.AND P5, PT, R23, UR5, !P0 ;  /* 0x0000000517007c0c */ /* 0x000fe4000c7a1270 */
[----:B------:R-:W-:Y:S01]  /*2db00*/  SHF.R.S32.HI R13, RZ, 0x1f, R12 ;  /* 0x0000001fff0d7819 */ /* 0x000fe2000001140c */
[----:B------:R-:W-:Y:S01]  /*2db10*/  IMAD.X R9, R4, 0x1, R16, P6 ;  /* 0x0000000104097824 */ /* 0x000fe200030e0610 */
[----:B------:R0:W-:Y:S01]  /*2db20*/  @P4 STG.E.U8 desc[UR32][R10.64], R15 ;  /* 0x0000000f0a004986 */ /* 0x0001e2000c101120 */
[----:B------:R-:W-:Y:S01]  /*2db30*/  PRMT R27, R5, 0x7770, RZ ;  /* 0x00007770051b7816 */ /* 0x000fe200000000ff */
[----:B------:R-:W-:Y:S02]  /*2db40*/  ULDC UR5, c[0x0][0x228] ;  /* 0x00008a0000057ab9 */ /* 0x000fe40000000800 */
[----:B------:R1:W-:Y:S01]  /*2db50*/  @P1 STG.E.U8 desc[UR32][R8.64], R21 ;  /* 0x0000001508001986 */ /* 0x0003e2000c101120 */
[----:B0-----:R-:W-:-:S02]  /*2db60*/  IADD3 R10, P4, R12, R2, RZ ;  /* 0x000000020c0a7210 */ /* 0x001fc40007f9e0ff */
[----:B------:R-:W-:Y:S01]  /*2db70*/  ISETP.LT.AND P1, PT, R26, UR4, !P0 ;  /* 0x000000041a007c0c */ /* 0x000fe2000c721270 */
[----:B------:R-:W-:Y:S02]  /*2db80*/  ULDC UR4, c[0x0][0x228] ;  /* 0x00008a0000047ab9 */ /* 0x000fe40000000800 */
[----:B------:R-:W-:-:S05]  /*2db90*/  IMAD.X R11, R13, 0x1, R0, P4 ;  /* 0x000000010d0b7824 */ /* 0x000fca00020e0600 */
[----:B------:R0:W-:Y:S01]  /*2dba0*/  @P5 STG.E.U8 desc[UR32][R10.64], R27 ;  /* 0x0000001b0a005986 */ /* 0x0001e2000c101120 */
[----:B------:R-:W-:Y:S01]  /*2dbb0*/  ISETP.LT.AND P4, PT, R28, UR4, !P0 ;  /* 0x000000041c007c0c */ /* 0x000fe2000c781270 */
[----:B------:R-:W-:Y:S01]  /*2dbc0*/  ULDC UR4, c[0x0][0x228] ;  /* 0x00008a0000047ab9 */ /* 0x000fe20000000800 */
[C---:B-1----:R-:W-:Y:S02]  /*2dbd0*/  IADD3 R8, P5, R12.reuse, R19, RZ ;  /* 0x000000130c087210 */ /* 0x042fe40007fbe0ff */
[----:B------:R-:W-:Y:S02]  /*2dbe0*/  PRMT R25, R5, 0x7771, RZ ;  /* 0x0000777105197816 */ /* 0x000fe400000000ff */
[----:B0-----:R-:W-:Y:S02]  /*2dbf0*/  IADD3 R10, P6, R12, R3, RZ ;  /* 0x000000030c0a7210 */ /* 0x001fe40007fde0ff */
[----:B------:R-:W-:Y:S01]  /*2dc00*/  ISETP.LT.AND P0, PT, R29, UR4, !P0 ;  /* 0x000000041d007c0c */ /* 0x000fe2000c701270 */
[----:B------:R-:W-:Y:S01]  /*2dc10*/  IMAD.X R9, R13, 0x1, R17, P5 ;  /* 0x000000010d097824 */ /* 0x000fe200028e0611 */
[----:B------:R-:W-:Y:S01]  /*2dc20*/  PRMT R21, R5, 0x7772, RZ ;  /* 0x0000777205157816 */ /* 0x000fe200000000ff */
[----:B------:R-:W-:Y:S01]  /*2dc30*/  IMAD.X R11, R13, 0x1, R24, P6 ;  /* 0x000000010d0b7824 */ /* 0x000fe200030e0618 */
[----:B------:R-:W-:Y:S01]  /*2dc40*/  PRMT R15, R5, 0x7773, RZ ;  /* 0x00007773050f7816 */ /* 0x000fe200000000ff */
[----:B------:R-:W-:Y:S01]  /*2dc50*/  VIADD R4, R20, 0x1e ;  /* 0x0000001e14047836 */ /* 0x000fe20000000000 */
[----:B------:R-:W-:-:S02]  /*2dc60*/  ULDC UR4, c[0x0][0x228] ;  /* 0x00008a0000047ab9 */ /* 0x000fc40000000800 */
[----:B------:R0:W-:Y:S01]  /*2dc70*/  @P1 STG.E.U8 desc[UR32][R10.64], R25 ;  /* 0x000000190a001986 */ /* 0x0001e2000c101120 */
[----:B------:R-:W-:Y:S01]  /*2dc80*/  ISETP.LT.AND P6, PT, R23, UR4, !P3 ;  /* 0x0000000417007c0c */ /* 0x000fe2000dfc1270 */
[----:B------:R-:W-:Y:S01]  /*2dc90*/  ULDC UR4, c[0x0][0x228] ;  /* 0x00008a0000047ab9 */ /* 0x000fe20000000800 */
[C---:B0-----:R-:W-:Y:S01]  /*2dca0*/  IADD3 R10, P5, R12.reuse, R18, RZ ;  /* 0x000000120c0a7210 */ /* 0x041fe20007fbe0ff */
[----:B------:R-:W-:-:S04]  /*2dcb0*/  VIADD R12, R12, UR24 ;  /* 0x000000180c0c7c36 */ /* 0x000fc80008000000 */
[----:B------:R-:W-:Y:S01]  /*2dcc0*/  IMAD.X R11, R13, 0x1, R16, P5 ;  /* 0x000000010d0b7824 */ /* 0x000fe200028e0610 */
[----:B------:R4:W-:Y:S01]  /*2dcd0*/  @P4 STG.E.U8 desc[UR32][R8.64], R21 ;  /* 0x0000001508004986 */ /* 0x0009e2000c101120 */
[----:B------:R-:W-:Y:S02]  /*2dce0*/  ISETP.GE.AND P1, PT, R4, UR21, PT ;  /* 0x0000001504007c0c */ /* 0x000fe4000bf26270 */
[----:B------:R-:W-:Y:S01]  /*2dcf0*/  SHF.R.S32.HI R13, RZ, 0x1f, R12 ;  /* 0x0000001fff0d7819 */ /* 0x000fe2000001140c */
[----:B------:R0:W-:Y:S01]  /*2dd00*/  @P0 STG.E.U8 desc[UR32][R10.64], R15 ;  /* 0x0000000f0a000986 */ /* 0x0001e2000c101120 */
[----:B------:R-:W-:Y:S02]  /*2dd10*/  IADD3 R4, P0, R12, R2, RZ ;  /* 0x000000020c047210 */ /* 0x000fe40007f1e0ff */
[----:B------:R-:W-:Y:S01]  /*2dd20*/  ISETP.LT.AND P5, PT, R26, UR4, !P3 ;  /* 0x000000041a007c0c */ /* 0x000fe2000dfa1270 */
[----:B------:R-:W-:Y:S02]  /*2dd30*/  ULDC UR4, c[0x0][0x228] ;  /* 0x00008a0000047ab9 */ /* 0x000fe40000000800 */
[----:B------:R-:W-:Y:S01]  /*2dd40*/  IMAD.X R5, R13, 0x1, R0, P0 ;  /* 0x000000010d057824 */ /* 0x000fe200000e0600 */
[----:B----4-:R-:W-:-:S02]  /*2dd50*/  PRMT R21, R22, 0x7770, RZ ;  /* 0x0000777016157816 */ /* 0x010fc400000000ff */
[----:B------:R-:W-:Y:S01]  /*2dd60*/  ISETP.LT.AND P4, PT, R28, UR5, !P3 ;  /* 0x000000051c007c0c */ /* 0x000fe2000df81270 */
[----:B------:R-:W-:Y:S01]  /*2dd70*/  ULDC UR5, c[0x0][0x228] ;  /* 0x00008a0000057ab9 */ /* 0x000fe20000000800 */
[----:B------:R-:W-:Y:S01]  /*2dd80*/  IADD3 R8, P0, R12, R3, RZ ;  /* 0x000000030c087210 */ /* 0x000fe20007f1e0ff */
[----:B------:R1:W-:Y:S01]  /*2dd90*/  @P6 STG.E.U8 desc[UR32][R4.64], R21 ;  /* 0x0000001504006986 */ /* 0x0003e2000c101120 */
[C---:B0-----:R-:W-:Y:S02]  /*2dda0*/  PRMT R11, R22.reuse, 0x7771, RZ ;  /* 0x00007771160b7816 */ /* 0x041fe400000000ff */
[----:B------:R-:W-:Y:S01]  /*2ddb0*/  PRMT R15, R22, 0x7772, RZ ;  /* 0x00007772160f7816 */ /* 0x000fe200000000ff */
[----:B------:R-:W-:Y:S01]  /*2ddc0*/  IMAD.X R9, R13, 0x1, R24, P0 ;  /* 0x000000010d097824 */ /* 0x000fe200000e0618 */
[----:B-1----:R-:W-:-:S04]  /*2ddd0*/  IADD3 R4, P6, R12, R19, RZ ;  /* 0x000000130c047210 */ /* 0x002fc80007fde0ff */
[----:B------:R0:W-:Y:S01]  /*2dde0*/  @P5 STG.E.U8 desc[UR32][R8.64], R11 ;  /* 0x0000000b08005986 */ /* 0x0001e2000c101120 */
[----:B------:R-:W-:Y:S01]  /*2ddf0*/  IMAD.X R5, R13, 0x1, R17, P6 ;  /* 0x000000010d057824 */ /* 0x000fe200030e0611 */
[----:B------:R-:W-:Y:S01]  /*2de00*/  ISETP.LT.AND P3, PT, R29, UR4, !P3 ;  /* 0x000000041d007c0c */ /* 0x000fe2000df61270 */
[----:B------:R-:W-:-:S03]  /*2de10*/  ULDC UR4, c[0x0][0x228] ;  /* 0x00008a0000047ab9 */ /* 0x000fc60000000800 */
[----:B------:R1:W-:Y:S01]  /*2de20*/  @P4 STG.E.U8 desc[UR32][R4.64], R15 ;  /* 0x0000000f04004986 */ /* 0x0003e2000c101120 */
[C---:B0-----:R-:W-:Y:S01]  /*2de30*/  IADD3 R8, P4, R12.reuse, R18, RZ ;  /* 0x000000120c087210 */ /* 0x041fe20007f9e0ff */
[----:B------:R-:W-:Y:S01]  /*2de40*/  VIADD R10, R12, UR24 ;  /* 0x000000180c0a7c36 */ /* 0x000fe20008000000 */
[----:B------:R-:W-:Y:S01]  /*2de50*/  ISETP.LT.AND P5, PT, R23, UR4, !P2 ;  /* 0x0000000417007c0c */ /* 0x000fe2000d7a1270 */
[----:B------:R-:W-:Y:S01]  /*2de60*/  VIADD R14, R20, 0x1f ;  /* 0x0000001f140e7836 */ /* 0x000fe20000000000 */
[----:B------:R-:W-:Y:S01]  /*2de70*/  PRMT R25, R6, 0x7770, RZ ;  /* 0x0000777006197816 */ /* 0x000fe200000000ff */
[----:B------:R-:W-:Y:S01]  /*2de80*/  IMAD.X R9, R13, 0x1, R16, P4 ;  /* 0x000000010d097824 */ /* 0x000fe200020e0610 */
[----:B------:R-:W-:Y:S01]  /*2de90*/  PRMT R13, R22, 0x7773, RZ ;  /* 0x00007773160d7816 */ /* 0x000fe200000000ff */
[----:B------:R-:W-:Y:S01]  /*2dea0*/  ULDC UR4, c[0x0][0x228] ;  /* 0x00008a0000047ab9 */ /* 0x000fe20000000800 */
[----:B------:R-:W-:Y:S01]  /*2deb0*/  ISETP.LT.AND P4, PT, R26, UR5, !P2 ;  /* 0x000000051a007c0c */ /* 0x000fe2000d781270 */
[----:B------:R-:W-:Y:S01]  /*2dec0*/  ULDC UR5, c[0x0][0x228] ;  /* 0x00008a0000057ab9 */ /* 0x000fe20000000800 */
[----:B------:R-:W-:Y:S01]  /*2ded0*/  SHF.R.S32.HI R11, RZ, 0x1f, R10 ;  /* 0x0000001fff0b7819 */ /* 0x000fe2000001140a */
[----:B------:R0:W-:Y:S01]  /*2dee0*/  @P3 STG.E.U8 desc[UR32][R8.64], R13 ;  /* 0x0000000d08003986 */ /* 0x0001e2000c101120 */
[----:B-1----:R-:W-:-:S02]  /*2def0*/  IADD3 R4, P6, R10, R2, RZ ;  /* 0x000000020a047210 */ /* 0x002fc40007fde0ff */
[----:B------:R-:W-:-:S03]  /*2df00*/  PRMT R21, R6, 0x7771, RZ ;  /* 0x0000777106157816 */ /* 0x000fc600000000ff */
[----:B------:R-:W-:Y:S01]  /*2df10*/  IMAD.X R5, R11, 0x1, R0, P6 ;  /* 0x000000010b057824 */ /* 0x000fe200030e0600 */
[----:B0-----:R-:W-:-:S04]  /*2df20*/  IADD3 R8, P3, R10, R3, RZ ;  /* 0x000000030a087210 */ /* 0x001fc80007f7e0ff */
[----:B------:R0:W-:Y:S01]  /*2df30*/  @P5 STG.E.U8 desc[UR32][R4.64], R25 ;  /* 0x0000001904005986 */ /* 0x0001e2000c101120 */
[----:B------:R-:W-:Y:S01]  /*2df40*/  IMAD.X R9, R11, 0x1, R24, P3 ;  /* 0x000000010b097824 */ /* 0x000fe200018e0618 */
[----:B------:R-:W-:-:S04]  /*2df50*/  ISETP.GE.AND P0, PT, R14, UR23, PT ;  /* 0x000000170e007c0c */ /* 0x000fc8000bf06270 */
[----:B------:R1:W-:Y:S01]  /*2df60*/  @P4 STG.E.U8 desc[UR32][R8.64], R21 ;  /* 0x0000001508004986 */ /* 0x0003e2000c101120 */
[----:B0-----:R-:W-:Y:S02]  /*2df70*/  IADD3 R4, P4, R10, R19, RZ ;  /* 0x000000130a047210 */ /* 0x001fe40007f9e0ff */
[----:B------:R-:W-:Y:S01]  /*2df80*/  ISETP.LT.AND P5, PT, R23, UR5, !P1 ;  /* 0x0000000517007c0c */ /* 0x000fe2000cfa1270 */
[----:B------:R-:W-:Y:S02]  /*2df90*/  ULDC UR5, c[0x0][0x228] ;  /* 0x00008a0000057ab9 */ /* 0x000fe40000000800 */
[----:B------:R-:W-:Y:S01]  /*2dfa0*/  IMAD.X R5, R11, 0x1, R17, P4 ;  /* 0x000000010b057824 */ /* 0x000fe200020e0611 */
[----:B------:R-:W-:Y:S02]  /*2dfb0*/  ISETP.LT.AND P4, PT, R23, UR6, !P0 ;  /* 0x0000000617007c0c */ /* 0x000fe4000c781270 */
[----:B------:R-:W2:Y:S01]  /*2dfc0*/  LDL.LU R23, [R1+0xff0] ;  /* 0x000ff00001177983 */ /* 0x000ea20000300800 */
[----:B------:R-:W-:Y:S01]  /*2dfd0*/  ISETP.LT.AND P3, PT, R28, UR4, !P2 ;  /* 0x000000041c007c0c */ /* 0x000fe2000d761270 */
[----:B------:R-:W-:-:S02]  /*2dfe0*/  ULDC UR4, c[0x0][0x228] ;  /* 0x00008a0000047ab9 */ /* 0x000fc40000000800 */
[----:B------:R-:W-:Y:S01]  /*2dff0*/  ISETP.LT.AND P2, PT, R29, UR4, !P2 ;  /* 0x000000041d007c0c */ /* 0x000fe2000d741270 */
[----:B------:R-:W-:Y:S01]  /*2e000*/  ULDC UR4, c[0x0][0x228] ;  /* 0x00008a0000047ab9 */ /* 0x000fe20000000800 */
[C---:B-1----:R-:W-:Y:S01]  /*2e010*/  IADD3 R8, P6, R10.reuse, R18, RZ ;  /* 0x000000120a087210 */ /* 0x042fe20007fde0ff */
[----:B------:R-:W-:Y:S01]  /*2e020*/  VIADD R10, R10, UR24 ;  /* 0x000000180a0a7c36 */ /* 0x000fe20008000000 */
[C---:B------:R-:W-:Y:S02]  /*2e030*/  PRMT R15, R6.reuse, 0x7772, RZ ;  /* 0x00007772060f7816 */ /* 0x040fe400000000ff */
[----:B------:R-:W-:Y:S01]  /*2e040*/  PRMT R13, R6, 0x7773, RZ ;  /* 0x00007773060d7816 */ /* 0x000fe200000000ff */
[----:B------:R-:W-:Y:S01]  /*2e050*/  IMAD.X R9, R11, 0x1, R16, P6 ;  /* 0x000000010b097824 */ /* 0x000fe200030e0610 */
[----:B------:R-:W-:Y:S02]  /*2e060*/  ISETP.LT.AND P6, PT, R26, UR4, !P1 ;  /* 0x000000041a007c0c */ /* 0x000fe4000cfc1270 */
[----:B------:R0:W-:Y:S01]  /*2e070*/  @P3 STG.E.U8 desc[UR32][R4.64], R15 ;  /* 0x0000000f04003986 */ /* 0x0001e2000c101120 */
[----:B------:R-:W-:Y:S01]  /*2e080*/  SHF.R.S32.HI R11, RZ, 0x1f, R10 ;  /* 0x0000001fff0b7819 */ /* 0x000fe2000001140a */
[C---:B------:R-:W-:Y:S01]  /*2e090*/  VIADD R6, R10.reuse, UR24 ;  /* 0x000000180a067c36 */ /* 0x040fe20008000000 */
[----:B------:R-:W-:Y:S01]  /*2e0a0*/  ULDC UR4, c[0x0][0x228] ;  /* 0x00008a0000047ab9 */ /* 0x000fe20000000800 */
[----:B------:R1:W-:Y:S01]  /*2e0b0*/  @P2 STG.E.U8 desc[UR32][R8.64], R13 ;  /* 0x0000000d08002986 */ /* 0x0003e2000c101120 */
[----:B0-----:R-:W-:-:S02]  /*2e0c0*/  IADD3 R4, P3, R10, R2, RZ ;  /* 0x000000020a047210 */ /* 0x001fc40007f7e0ff */
[----:B-1----:R-:W-:-:S03]  /*2e0d0*/  IADD3 R8, P2, R10, R3, RZ ;  /* 0x000000030a087210 */ /* 0x002fc60007f5e0ff */
[C---:B------:R-:W-:Y:S02]  /*2e0e0*/  IMAD.X R5, R11.reuse, 0x1, R0, P3 ;  /* 0x000000010b057824 */ /* 0x040fe400018e0600 */
[----:B------:R-:W-:Y:S01]  /*2e0f0*/  IMAD.X R9, R11, 0x1, R24, P2 ;  /* 0x000000010b097824 */ /* 0x000fe200010e0618 */
[----:B------:R-:W-:Y:S02]  /*2e100*/  SHF.R.S32.HI R25, RZ, 0x1f, R6 ;  /* 0x0000001fff197819 */ /* 0x000fe40000011406 */
[----:B------:R-:W-:Y:S01]  /*2e110*/  ISETP.LT.AND P3, PT, R26, UR4, !P0 ;  /* 0x000000041a007c0c */ /* 0x000fe2000c761270 */
[----:B------:R-:W-:Y:S01]  /*2e120*/  ULDC UR4, c[0x0][0x228] ;  /* 0x00008a0000047ab9 */ /* 0x000fe20000000800 */
[----:B------:R-:W-:Y:S02]  /*2e130*/  IADD3 R2, P2, R6, R2, RZ ;  /* 0x0000000206027210 */ /* 0x000fe40007f5e0ff */
[C---:B--2---:R-:W-:Y:S02]  /*2e140*/  PRMT R21, R23.reuse, 0x7770, RZ ;  /* 0x0000777017157816 */ /* 0x044fe400000000ff */
[----:B------:R-:W-:-:S03]  /*2e150*/  PRMT R15, R23, 0x7771, RZ ;  /* 0x00007771170f7816 */ /* 0x000fc600000000ff */
[----:B------:R0:W-:Y:S01]  /*2e160*/  @P5 STG.E.U8 desc[UR32][R4.64], R21 ;  /* 0x0000001504005986 */ /* 0x0001e2000c101120 */
[----:B------:R-:W-:-:S03]  /*2e170*/  IADD3 R12, P5, R10, R19, RZ ;  /* 0x000000130a0c7210 */ /* 0x000fc60007fbe0ff */
[----:B------:R1:W-:Y:S01]  /*2e180*/  @P6 STG.E.U8 desc[UR32][R8.64], R15 ;  /* 0x0000000f08006986 */ /* 0x0003e2000c101120 */
[----:B------:R-:W-:Y:S01]  /*2e190*/  IADD3 R10, P6, R10, R18, RZ ;  /* 0x000000120a0a7210 */ /* 0x000fe20007fde0ff */
[----:B------:R-:W-:-:S04]  /*2e1a0*/  IMAD.X R13, R11, 0x1, R17, P5 ;  /* 0x000000010b0d7824 */ /* 0x000fc800028e0611 */
[----:B------:R-:W-:Y:S01]  /*2e1b0*/  IMAD.X R11, R11, 0x1, R16, P6 ;  /* 0x000000010b0b7824 */ /* 0x000fe200030e0610 */
[----:B0-----:R-:W-:Y:S02]  /*2e1c0*/  IADD3 R4, P6, R6, R3, RZ ;  /* 0x0000000306047210 */ /* 0x001fe40007fde0ff */
[----:B------:R-:W-:Y:S01]  /*2e1d0*/  ISETP.LT.AND P5, PT, R28, UR4, !P1 ;  /* 0x000000041c007c0c */ /* 0x000fe2000cfa1270 */
[----:B------:R-:W-:Y:S02]  /*2e1e0*/  ULDC UR4, c[0x0][0x228] ;  /* 0x00008a0000047ab9 */ /* 0x000fe40000000800 */
[C---:B------:R-:W-:Y:S01]  /*2e1f0*/  IMAD.X R5, R25.reuse, 0x1, R24, P6 ;  /* 0x0000000119057824 */ /* 0x040fe200030e0618 */
[----:B-1----:R-:W-:Y:S01]  /*2e200*/  IADD3 R8, P6, R6, R19, RZ ;  /* 0x0000001306087210 */ /* 0x002fe20007fde0ff */
[----:B------:R-:W-:Y:S01]  /*2e210*/  IMAD.X R3, R25, 0x1, R0, P2 ;  /* 0x0000000119037824 */ /* 0x000fe200010e0600 */
[----:B------:R-:W-:Y:S02]  /*2e220*/  ISETP.LT.AND P1, PT, R29, UR4, !P1 ;  /* 0x000000041d007c0c */ /* 0x000fe4000cf21270 */
[----:B------:R-:W-:Y:S01]  /*2e230*/  ISETP.LT.AND P2, PT, R28, UR5, !P0 ;  /* 0x000000051c007c0c */ /* 0x000fe2000c741270 */
[----:B------:R-:W-:Y:S01]  /*2e240*/  IMAD.X R9, R25, 0x1, R17, P6 ;  /* 0x0000000119097824 */ /* 0x000fe200030e0611 */
[----:B------:R-:W-:Y:S01]  /*2e250*/  ULDC UR5, c[0x0][0x228] ;  /* 0x00008a0000057ab9 */ /* 0x000fe20000000800 */
[----:B------:R-:W-:-:S02]  /*2e260*/  IADD3 R18, P6, R6, R18, RZ ;  /* 0x0000001206127210 */ /* 0x000fc40007fde0ff */
[----:B------:R-:W-:Y:S02]  /*2e270*/  ISETP.LT.AND P0, PT, R29, UR5, !P0 ;  /* 0x000000051d007c0c */ /* 0x000fe4000c701270 */
[----:B------:R-:W-:Y:S01]  /*2e280*/  PRMT R15, R23, 0x7773, RZ ;  /* 0x00007773170f7816 */ /* 0x000fe200000000ff */
[----:B------:R-:W-:Y:S01]  /*2e290*/  IMAD.X R19, R25, 0x1, R16, P6 ;  /* 0x0000000119137824 */ /* 0x000fe200030e0610 */
[----:B------:R-:W-:Y:S02]  /*2e2a0*/  PRMT R23, R23, 0x7772, RZ ;  /* 0x0000777217177816 */ /* 0x000fe400000000ff */
[C---:B------:R-:W-:Y:S02]  /*2e2b0*/  PRMT R17, R7.reuse, 0x7773, RZ ;  /* 0x0000777307117816 */ /* 0x040fe400000000ff */
[C---:B------:R-:W-:Y:S02]  /*2e2c0*/  PRMT R21, R7.reuse, 0x7772, RZ ;  /* 0x0000777207157816 */ /* 0x040fe400000000ff */
[----:B------:R-:W-:-:S02]  /*2e2d0*/  PRMT R25, R7, 0x7771, RZ ;  /* 0x0000777107197816 */ /* 0x000fc400000000ff */
[----:B------:R-:W-:Y:S01]  /*2e2e0*/  PRMT R7, R7, 0x7770, RZ ;  /* 0x0000777007077816 */ /* 0x000fe200000000ff */
[----:B------:R0:W-:Y:S04]  /*2e2f0*/  @P5 STG.E.U8 desc[UR32][R12.64], R23 ;  /* 0x000000170c005986 */ /* 0x0001e8000c101120 */
[----:B------:R0:W-:Y:S04]  /*2e300*/  @P1 STG.E.U8 desc[UR32][R10.64], R15 ;  /* 0x0000000f0a001986 */ /* 0x0001e8000c101120 */
[----:B------:R0:W-:Y:S04]  /*2e310*/  @P4 STG.E.U8 desc[UR32][R2.64], R7 ;  /* 0x0000000702004986 */ /* 0x0001e8000c101120 */
[----:B------:R0:W-:Y:S04]  /*2e320*/  @P3 STG.E.U8 desc[UR32][R4.64], R25 ;  /* 0x0000001904003986 */ /* 0x0001e8000c101120 */
[----:B------:R0:W-:Y:S01]  /*2e330*/  @P2 STG.E.U8 desc[UR32][R8.64], R21 ;  /* 0x0000001508002986 */ /* 0x0001e2000c101120 */
[----:B------:R-:W-:Y:S05]  /*2e340*/  @!P0 EXIT ;  /* 0x000000000000894d */ /* 0x000fea0003800000 */
[----:B------:R-:W-:Y:S01]  /*2e350*/  STG.E.U8 desc[UR32][R18.64], R17 ;  /* 0x0000001112007986 */ /* 0x000fe2000c101120 */
[----:B------:R-:W-:Y:S05]  /*2e360*/  EXIT ;  /* 0x000000000000794d */ /* 0x000fea0003800000 */
.L_x_3:
[----:B------:R-:W-:-:S00]  /*2e370*/  BRA `(.L_x_3) ;  /* 0xfffffffc00fc7947 */ /* 0x000fc0000383ffff */
[----:B------:R-:W-:-:S00]  /*2e380*/  NOP ;  /* 0x0000000000007918 */ /* 0x000fc00000000000 */
[----:B------:R-:W-:-:S00]  /*2e390*/  NOP ;  /* 0x0000000000007918 */ /* 0x000fc00000000000 */
[----:B------:R-:W-:-:S00]  /*2e3a0*/  NOP ;  /* 0x0000000000007918 */ /* 0x000fc00000000000 */
[----:B------:R-:W-:-:S00]  /*2e3b0*/  NOP ;  /* 0x0000000000007918 */ /* 0x000fc00000000000 */
[----:B------:R-:W-:-:S00]  /*2e3c0*/  NOP ;  /* 0x0000000000007918 */ /* 0x000fc00000000000 */
[----:B------:R-:W-:-:S00]  /*2e3d0*/  NOP ;  /* 0x0000000000007918 */ /* 0x000fc00000000000 */
[----:B------:R-:W-:-:S00]  /*2e3e0*/  NOP ;  /* 0x0000000000007918 */ /* 0x000fc00000000000 */
[----:B------:R-:W-:-:S00]  /*2e3f0*/  NOP ;  /* 0x0000000000007918 */ /* 0x000fc00000000000 */
.L_x_4:


//--------------------- .nv.shared.matmul_kernel  --------------------------
	.section	.nv.shared.matmul_kernel,"aw",@nobits
	.sectionflags	@""
	.align	16
	.zero		1024


//--------------------- .nv.shared.reserved.0     --------------------------
	.section	.nv.shared.reserved.0,"aw",@nobits
	.weak		__nv_reservedSMEM_offset_0_alias
	.size		__nv_reservedSMEM_offset_0_alias, 0, 0
	.other		__nv_reservedSMEM_offset_0_alias,@"STO_CUDA_RESERVED_SHARED STV_DEFAULT"
__nv_reservedSMEM_offset_0_alias:
	.zero		0


//--------------------- .nv.constant0.matmul_kernel --------------------------
	.section	.nv.constant0.matmul_kernel,"a",@progbits
	.sectionflags	@""
	.align	4
.nv.constant0.matmul_kernel:
	.zero		608


//--------------------- SYMBOLS --------------------------

	.type		.nv.reservedSmem.offset0,@object
	.size		.nv.reservedSmem.offset0,0x4
